//
// Generated by NVIDIA NVVM Compiler
//
// Compiler Build ID: CL-36424714
// Cuda compilation tools, release 13.0, V13.0.88
// Based on NVVM 20.0.0
//

.version 9.0
.target sm_100
.address_size 64

	// .globl	_Z16computeLocalHistPjiPiii
// _ZZN3cub18CUB_300001_SM_10006detail10radix_sort31DeviceRadixSortSingleTileKernelINS1_5radix10policy_hubIjNS0_8NullTypeEyE10Policy1000ELNS0_9SortOrderE0EjS6_yNS1_21identity_decomposer_tEEEvPKT1_PSB_PKT2_PSF_T3_iiT4_E12temp_storage has been demoted
// _ZZN3cub18CUB_300001_SM_10006detail10radix_sort30DeviceRadixSortHistogramKernelINS1_5radix10policy_hubIjNS0_8NullTypeEyE10Policy1000ELNS0_9SortOrderE0EjyNS1_21identity_decomposer_tEEEvPT2_PKT1_SB_iiT3_E12temp_storage has been demoted
// _ZZN3cub18CUB_300001_SM_10006detail10radix_sort33DeviceRadixSortExclusiveSumKernelINS1_5radix10policy_hubIjNS0_8NullTypeEyE10Policy1000EyEEvPT0_E12temp_storage has been demoted
// _ZZN3cub18CUB_300001_SM_10006detail10radix_sort29DeviceRadixSortOnesweepKernelINS1_5radix10policy_hubIjNS0_8NullTypeEyE10Policy1000ELNS0_9SortOrderE0EjS6_yiiNS1_21identity_decomposer_tEEEvPT5_SC_PT3_PKSD_PT1_PKSH_PT2_PKSL_T4_iiT6_E1s has been demoted
.global .align 1 .b8 _ZN34_INTERNAL_8e6ba629_4_k_cu_e839a9cc4cuda3std3__45__cpo5beginE[1];
.global .align 1 .b8 _ZN34_INTERNAL_8e6ba629_4_k_cu_e839a9cc4cuda3std3__45__cpo3endE[1];
.global .align 1 .b8 _ZN34_INTERNAL_8e6ba629_4_k_cu_e839a9cc4cuda3std3__45__cpo6cbeginE[1];
.global .align 1 .b8 _ZN34_INTERNAL_8e6ba629_4_k_cu_e839a9cc4cuda3std3__45__cpo4cendE[1];
.global .align 1 .b8 _ZN34_INTERNAL_8e6ba629_4_k_cu_e839a9cc4cuda3std3__45__cpo6rbeginE[1];
.global .align 1 .b8 _ZN34_INTERNAL_8e6ba629_4_k_cu_e839a9cc4cuda3std3__45__cpo4rendE[1];
.global .align 1 .b8 _ZN34_INTERNAL_8e6ba629_4_k_cu_e839a9cc4cuda3std3__45__cpo7crbeginE[1];
.global .align 1 .b8 _ZN34_INTERNAL_8e6ba629_4_k_cu_e839a9cc4cuda3std3__45__cpo5crendE[1];
.global .align 1 .b8 _ZN34_INTERNAL_8e6ba629_4_k_cu_e839a9cc4cuda3std3__436_GLOBAL__N__8e6ba629_4_k_cu_e839a9cc6ignoreE[1];
.global .align 1 .b8 _ZN34_INTERNAL_8e6ba629_4_k_cu_e839a9cc4cuda3std3__419piecewise_constructE[1];
.global .align 1 .b8 _ZN34_INTERNAL_8e6ba629_4_k_cu_e839a9cc4cuda3std3__48in_placeE[1];
.global .align 1 .b8 _ZN34_INTERNAL_8e6ba629_4_k_cu_e839a9cc4cuda3std3__420unreachable_sentinelE[1];
.global .align 1 .b8 _ZN34_INTERNAL_8e6ba629_4_k_cu_e839a9cc4cuda3std3__47nulloptE[1];
.global .align 1 .b8 _ZN34_INTERNAL_8e6ba629_4_k_cu_e839a9cc4cuda3std3__48unexpectE[1];
.global .align 1 .b8 _ZN34_INTERNAL_8e6ba629_4_k_cu_e839a9cc4cuda3std6ranges3__45__cpo4swapE[1];
.global .align 1 .b8 _ZN34_INTERNAL_8e6ba629_4_k_cu_e839a9cc4cuda3std6ranges3__45__cpo9iter_moveE[1];
.global .align 1 .b8 _ZN34_INTERNAL_8e6ba629_4_k_cu_e839a9cc4cuda3std6ranges3__45__cpo5beginE[1];
.global .align 1 .b8 _ZN34_INTERNAL_8e6ba629_4_k_cu_e839a9cc4cuda3std6ranges3__45__cpo3endE[1];
.global .align 1 .b8 _ZN34_INTERNAL_8e6ba629_4_k_cu_e839a9cc4cuda3std6ranges3__45__cpo6cbeginE[1];
.global .align 1 .b8 _ZN34_INTERNAL_8e6ba629_4_k_cu_e839a9cc4cuda3std6ranges3__45__cpo4cendE[1];
.global .align 1 .b8 _ZN34_INTERNAL_8e6ba629_4_k_cu_e839a9cc4cuda3std6ranges3__45__cpo7advanceE[1];
.global .align 1 .b8 _ZN34_INTERNAL_8e6ba629_4_k_cu_e839a9cc4cuda3std6ranges3__45__cpo9iter_swapE[1];
.global .align 1 .b8 _ZN34_INTERNAL_8e6ba629_4_k_cu_e839a9cc4cuda3std6ranges3__45__cpo4nextE[1];
.global .align 1 .b8 _ZN34_INTERNAL_8e6ba629_4_k_cu_e839a9cc4cuda3std6ranges3__45__cpo4prevE[1];
.global .align 1 .b8 _ZN34_INTERNAL_8e6ba629_4_k_cu_e839a9cc4cuda3std6ranges3__45__cpo4dataE[1];
.global .align 1 .b8 _ZN34_INTERNAL_8e6ba629_4_k_cu_e839a9cc4cuda3std6ranges3__45__cpo5cdataE[1];
.global .align 1 .b8 _ZN34_INTERNAL_8e6ba629_4_k_cu_e839a9cc4cuda3std6ranges3__45__cpo4sizeE[1];
.global .align 1 .b8 _ZN34_INTERNAL_8e6ba629_4_k_cu_e839a9cc4cuda3std6ranges3__45__cpo5ssizeE[1];
.global .align 1 .b8 _ZN34_INTERNAL_8e6ba629_4_k_cu_e839a9cc4cuda3std6ranges3__45__cpo8distanceE[1];
.global .align 1 .b8 _ZN34_INTERNAL_8e6ba629_4_k_cu_e839a9cc6thrust24THRUST_300001_SM_1000_NS8cuda_cub3parE[1];
.global .align 1 .b8 _ZN34_INTERNAL_8e6ba629_4_k_cu_e839a9cc6thrust24THRUST_300001_SM_1000_NS8cuda_cub10par_nosyncE[1];
.global .align 1 .b8 _ZN34_INTERNAL_8e6ba629_4_k_cu_e839a9cc6thrust24THRUST_300001_SM_1000_NS6system6detail10sequential3seqE[1];
.global .align 1 .b8 _ZN34_INTERNAL_8e6ba629_4_k_cu_e839a9cc6thrust24THRUST_300001_SM_1000_NS6system3cpp3parE[1];
.global .align 1 .b8 _ZN34_INTERNAL_8e6ba629_4_k_cu_e839a9cc6thrust24THRUST_300001_SM_1000_NS12placeholders2_1E[1];
.global .align 1 .b8 _ZN34_INTERNAL_8e6ba629_4_k_cu_e839a9cc6thrust24THRUST_300001_SM_1000_NS12placeholders2_2E[1];
.global .align 1 .b8 _ZN34_INTERNAL_8e6ba629_4_k_cu_e839a9cc6thrust24THRUST_300001_SM_1000_NS12placeholders2_3E[1];
.global .align 1 .b8 _ZN34_INTERNAL_8e6ba629_4_k_cu_e839a9cc6thrust24THRUST_300001_SM_1000_NS12placeholders2_4E[1];
.global .align 1 .b8 _ZN34_INTERNAL_8e6ba629_4_k_cu_e839a9cc6thrust24THRUST_300001_SM_1000_NS12placeholders2_5E[1];
.global .align 1 .b8 _ZN34_INTERNAL_8e6ba629_4_k_cu_e839a9cc6thrust24THRUST_300001_SM_1000_NS12placeholders2_6E[1];
.global .align 1 .b8 _ZN34_INTERNAL_8e6ba629_4_k_cu_e839a9cc6thrust24THRUST_300001_SM_1000_NS12placeholders2_7E[1];
.global .align 1 .b8 _ZN34_INTERNAL_8e6ba629_4_k_cu_e839a9cc6thrust24THRUST_300001_SM_1000_NS12placeholders2_8E[1];
.global .align 1 .b8 _ZN34_INTERNAL_8e6ba629_4_k_cu_e839a9cc6thrust24THRUST_300001_SM_1000_NS12placeholders2_9E[1];
.global .align 1 .b8 _ZN34_INTERNAL_8e6ba629_4_k_cu_e839a9cc6thrust24THRUST_300001_SM_1000_NS12placeholders3_10E[1];
.global .align 1 .b8 _ZN34_INTERNAL_8e6ba629_4_k_cu_e839a9cc6thrust24THRUST_300001_SM_1000_NS3seqE[1];
.global .align 1 .b8 _ZN34_INTERNAL_8e6ba629_4_k_cu_e839a9cc6thrust24THRUST_300001_SM_1000_NS6deviceE[1];
.extern .shared .align 16 .b8 s_hist[];
.extern .shared .align 16 .b8 value[];

.visible .entry _Z16computeLocalHistPjiPiii(
	.param .u64 .ptr .align 1 _Z16computeLocalHistPjiPiii_param_0,
	.param .u32 _Z16computeLocalHistPjiPiii_param_1,
	.param .u64 .ptr .align 1 _Z16computeLocalHistPjiPiii_param_2,
	.param .u32 _Z16computeLocalHistPjiPiii_param_3,
	.param .u32 _Z16computeLocalHistPjiPiii_param_4
)
{
	.reg .pred 	%p<8>;
	.reg .b32 	%r<36>;
	.reg .b64 	%rd<9>;

	ld.param.u64 	%rd2, [_Z16computeLocalHistPjiPiii_param_0];
	ld.param.u32 	%r12, [_Z16computeLocalHistPjiPiii_param_1];
	ld.param.u64 	%rd3, [_Z16computeLocalHistPjiPiii_param_2];
	ld.param.u32 	%r13, [_Z16computeLocalHistPjiPiii_param_3];
	ld.param.u32 	%r14, [_Z16computeLocalHistPjiPiii_param_4];
	mov.u32 	%r1, %ntid.x;
	mov.u32 	%r2, %ctaid.x;
	mov.u32 	%r3, %tid.x;
	mad.lo.s32 	%r4, %r1, %r2, %r3;
	setp.lt.s32 	%p1, %r13, 1;
	@%p1 bra 	$L__BB0_5;
	mov.b32 	%r34, 0;
$L__BB0_2:
	add.s32 	%r6, %r34, %r3;
	setp.ge.u32 	%p2, %r6, %r13;
	@%p2 bra 	$L__BB0_4;
	shl.b32 	%r16, %r6, 2;
	mov.u32 	%r17, s_hist;
	add.s32 	%r18, %r17, %r16;
	mov.b32 	%r19, 0;
	st.shared.u32 	[%r18], %r19;
$L__BB0_4:
	add.s32 	%r34, %r34, %r1;
	setp.lt.s32 	%p3, %r34, %r13;
	@%p3 bra 	$L__BB0_2;
$L__BB0_5:
	bar.sync 	0;
	setp.ge.s32 	%p4, %r4, %r12;
	@%p4 bra 	$L__BB0_7;
	cvta.to.global.u64 	%rd4, %rd2;
	mul.wide.s32 	%rd5, %r4, 4;
	add.s64 	%rd6, %rd4, %rd5;
	ld.global.u32 	%r20, [%rd6];
	shr.u32 	%r21, %r20, %r14;
	add.s32 	%r22, %r13, -1;
	and.b32  	%r23, %r21, %r22;
	shl.b32 	%r24, %r23, 2;
	mov.u32 	%r25, s_hist;
	add.s32 	%r26, %r25, %r24;
	atom.shared.add.u32 	%r27, [%r26], 1;
$L__BB0_7:
	setp.lt.s32 	%p5, %r13, 1;
	bar.sync 	0;
	@%p5 bra 	$L__BB0_12;
	mov.u32 	%r8, %nctaid.x;
	cvta.to.global.u64 	%rd1, %rd3;
	mov.b32 	%r35, 0;
	mov.u32 	%r30, s_hist;
$L__BB0_9:
	add.s32 	%r10, %r35, %r3;
	setp.ge.u32 	%p6, %r10, %r13;
	@%p6 bra 	$L__BB0_11;
	shl.b32 	%r29, %r10, 2;
	add.s32 	%r31, %r30, %r29;
	ld.shared.u32 	%r32, [%r31];
	mad.lo.s32 	%r33, %r10, %r8, %r2;
	mul.wide.u32 	%rd7, %r33, 4;
	add.s64 	%rd8, %rd1, %rd7;
	st.global.u32 	[%rd8], %r32;
$L__BB0_11:
	add.s32 	%r35, %r35, %r1;
	setp.lt.s32 	%p7, %r35, %r13;
	@%p7 bra 	$L__BB0_9;
$L__BB0_12:
	ret;

}
	// .globl	_Z13scanBlkKernelPiiS_S_
.visible .entry _Z13scanBlkKernelPiiS_S_(
	.param .u64 .ptr .align 1 _Z13scanBlkKernelPiiS_S__param_0,
	.param .u32 _Z13scanBlkKernelPiiS_S__param_1,
	.param .u64 .ptr .align 1 _Z13scanBlkKernelPiiS_S__param_2,
	.param .u64 .ptr .align 1 _Z13scanBlkKernelPiiS_S__param_3
)
{
	.reg .pred 	%p<6>;
	.reg .b32 	%r<30>;
	.reg .b64 	%rd<13>;

	ld.param.u64 	%rd1, [_Z13scanBlkKernelPiiS_S__param_0];
	ld.param.u32 	%r10, [_Z13scanBlkKernelPiiS_S__param_1];
	ld.param.u64 	%rd2, [_Z13scanBlkKernelPiiS_S__param_2];
	ld.param.u64 	%rd3, [_Z13scanBlkKernelPiiS_S__param_3];
	mov.u32 	%r1, %ctaid.x;
	mov.u32 	%r2, %ntid.x;
	mov.u32 	%r3, %tid.x;
	mad.lo.s32 	%r4, %r1, %r2, %r3;
	setp.ge.s32 	%p1, %r4, %r10;
	shl.b32 	%r11, %r3, 2;
	mov.u32 	%r12, value;
	add.s32 	%r5, %r12, %r11;
	@%p1 bra 	$L__BB1_2;
	cvta.to.global.u64 	%rd4, %rd1;
	mul.wide.s32 	%rd5, %r4, 4;
	add.s64 	%rd6, %rd4, %rd5;
	ld.global.u32 	%r13, [%rd6];
	st.shared.u32 	[%r5], %r13;
$L__BB1_2:
	setp.eq.s32 	%p2, %r3, 0;
	@%p2 bra 	$L__BB1_7;
	mov.b32 	%r28, 1;
$L__BB1_4:
	bar.sync 	0;
	sub.s32 	%r16, %r10, %r28;
	setp.ge.u32 	%p3, %r3, %r16;
	mov.b32 	%r29, 0;
	@%p3 bra 	$L__BB1_6;
	sub.s32 	%r17, %r3, %r28;
	shl.b32 	%r18, %r17, 2;
	add.s32 	%r20, %r12, %r18;
	ld.shared.u32 	%r29, [%r20];
$L__BB1_6:
	bar.sync 	0;
	ld.shared.u32 	%r21, [%r5];
	add.s32 	%r22, %r21, %r29;
	st.shared.u32 	[%r5], %r22;
	shl.b32 	%r28, %r28, 1;
	setp.le.u32 	%p4, %r28, %r3;
	@%p4 bra 	$L__BB1_4;
$L__BB1_7:
	setp.ge.s32 	%p5, %r4, %r10;
	shl.b32 	%r23, %r2, 2;
	add.s32 	%r25, %r12, %r23;
	ld.shared.u32 	%r26, [%r25+-4];
	cvta.to.global.u64 	%rd7, %rd3;
	mul.wide.u32 	%rd8, %r1, 4;
	add.s64 	%rd9, %rd7, %rd8;
	st.global.u32 	[%rd9], %r26;
	@%p5 bra 	$L__BB1_9;
	ld.shared.u32 	%r27, [%r5];
	cvta.to.global.u64 	%rd10, %rd2;
	mul.wide.s32 	%rd11, %r4, 4;
	add.s64 	%rd12, %rd10, %rd11;
	st.global.u32 	[%rd12], %r27;
$L__BB1_9:
	ret;

}
	// .globl	_Z13radixSort1bitPjiS_iii
.visible .entry _Z13radixSort1bitPjiS_iii(
	.param .u64 .ptr .align 1 _Z13radixSort1bitPjiS_iii_param_0,
	.param .u32 _Z13radixSort1bitPjiS_iii_param_1,
	.param .u64 .ptr .align 1 _Z13radixSort1bitPjiS_iii_param_2,
	.param .u32 _Z13radixSort1bitPjiS_iii_param_3,
	.param .u32 _Z13radixSort1bitPjiS_iii_param_4,
	.param .u32 _Z13radixSort1bitPjiS_iii_param_5
)
{
	.reg .pred 	%p<14>;
	.reg .b32 	%r<87>;
	.reg .b64 	%rd<25>;

	ld.param.u64 	%rd6, [_Z13radixSort1bitPjiS_iii_param_0];
	ld.param.u32 	%r23, [_Z13radixSort1bitPjiS_iii_param_1];
	ld.param.u64 	%rd7, [_Z13radixSort1bitPjiS_iii_param_2];
	ld.param.u32 	%r24, [_Z13radixSort1bitPjiS_iii_param_3];
	ld.param.u32 	%r25, [_Z13radixSort1bitPjiS_iii_param_4];
	ld.param.u32 	%r26, [_Z13radixSort1bitPjiS_iii_param_5];
	mov.u32 	%r27, %ctaid.x;
	mov.u32 	%r1, %ntid.x;
	mul.lo.s32 	%r2, %r27, %r1;
	mov.u32 	%r3, %tid.x;
	add.s32 	%r4, %r2, %r3;
	setp.lt.s32 	%p1, %r24, 1;
	@%p1 bra 	$L__BB2_25;
	cvta.to.global.u64 	%rd23, %rd6;
	cvta.to.global.u64 	%rd24, %rd7;
	add.s32 	%r5, %r26, -1;
	shl.b32 	%r29, %r3, 2;
	mov.u32 	%r30, value;
	add.s32 	%r6, %r30, %r29;
	add.s32 	%r7, %r2, %r1;
	shl.b32 	%r31, %r1, 2;
	add.s32 	%r8, %r30, %r31;
	add.s32 	%r9, %r7, -1;
	mov.b32 	%r83, 0;
	mul.wide.s32 	%rd8, %r4, 4;
	mul.wide.s32 	%rd13, %r23, 4;
$L__BB2_2:
	mov.u64 	%rd4, %rd24;
	mov.u64 	%rd24, %rd23;
	setp.ge.s32 	%p2, %r4, %r23;
	add.s64 	%rd5, %rd24, %rd8;
	@%p2 bra 	$L__BB2_4;
	ld.global.u32 	%r32, [%rd5];
	shr.u32 	%r33, %r32, %r25;
	and.b32  	%r34, %r33, %r5;
	shr.u32 	%r35, %r34, %r83;
	and.b32  	%r36, %r35, 1;
	st.shared.u32 	[%r6], %r36;
$L__BB2_4:
	setp.lt.u32 	%p3, %r1, 2;
	bar.sync 	0;
	@%p3 bra 	$L__BB2_11;
	mov.b32 	%r84, 1;
$L__BB2_6:
	setp.lt.u32 	%p4, %r3, %r84;
	mov.b32 	%r85, 0;
	@%p4 bra 	$L__BB2_8;
	sub.s32 	%r39, %r3, %r84;
	shl.b32 	%r40, %r39, 2;
	add.s32 	%r42, %r30, %r40;
	ld.shared.u32 	%r85, [%r42];
$L__BB2_8:
	bar.sync 	0;
	@%p4 bra 	$L__BB2_10;
	ld.shared.u32 	%r43, [%r6];
	add.s32 	%r44, %r43, %r85;
	st.shared.u32 	[%r6], %r44;
$L__BB2_10:
	bar.sync 	0;
	shl.b32 	%r84, %r84, 1;
	setp.lt.u32 	%p6, %r84, %r1;
	@%p6 bra 	$L__BB2_6;
$L__BB2_11:
	setp.gt.u32 	%p7, %r7, %r23;
	@%p7 bra 	$L__BB2_13;
	ld.shared.u32 	%r45, [%r8+-8];
	mul.wide.u32 	%rd9, %r9, 4;
	add.s64 	%rd10, %rd24, %rd9;
	ld.global.u32 	%r46, [%rd10];
	shr.u32 	%r47, %r46, %r25;
	and.b32  	%r48, %r47, %r5;
	shr.u32 	%r49, %r48, %r83;
	and.b32  	%r50, %r49, 1;
	add.s32 	%r51, %r45, %r50;
	sub.s32 	%r19, %r1, %r51;
	bra.uni 	$L__BB2_16;
$L__BB2_13:
	rem.u32 	%r16, %r23, %r1;
	setp.lt.u32 	%p8, %r16, 2;
	@%p8 bra 	$L__BB2_15;
	shl.b32 	%r57, %r16, 2;
	add.s32 	%r59, %r30, %r57;
	ld.shared.u32 	%r60, [%r59+-8];
	add.s64 	%rd14, %rd24, %rd13;
	ld.global.u32 	%r61, [%rd14+-4];
	shr.u32 	%r62, %r61, %r25;
	and.b32  	%r63, %r62, %r5;
	shr.u32 	%r64, %r63, %r83;
	and.b32  	%r65, %r64, 1;
	add.s32 	%r66, %r60, %r65;
	sub.s32 	%r19, %r16, %r66;
	bra.uni 	$L__BB2_16;
$L__BB2_15:
	add.s64 	%rd12, %rd24, %rd13;
	ld.global.u32 	%r52, [%rd12+-4];
	shr.u32 	%r53, %r52, %r25;
	and.b32  	%r54, %r53, %r5;
	shr.u32 	%r55, %r54, %r83;
	and.b32  	%r56, %r55, 1;
	sub.s32 	%r19, %r16, %r56;
$L__BB2_16:
	setp.ge.s32 	%p9, %r4, %r23;
	@%p9 bra 	$L__BB2_24;
	setp.ne.s32 	%p10, %r3, 0;
	@%p10 bra 	$L__BB2_21;
	ld.global.u32 	%r20, [%rd5];
	shr.u32 	%r77, %r20, %r25;
	mov.b32 	%r78, 1;
	shl.b32 	%r79, %r78, %r83;
	and.b32  	%r80, %r79, %r77;
	and.b32  	%r81, %r80, %r5;
	setp.ne.s32 	%p12, %r81, 0;
	@%p12 bra 	$L__BB2_20;
	add.s64 	%rd22, %rd4, %rd8;
	st.global.u32 	[%rd22], %r20;
	bra.uni 	$L__BB2_24;
$L__BB2_20:
	add.s32 	%r82, %r19, %r2;
	mul.wide.u32 	%rd19, %r82, 4;
	add.s64 	%rd20, %rd4, %rd19;
	st.global.u32 	[%rd20], %r20;
	bra.uni 	$L__BB2_24;
$L__BB2_21:
	ld.global.u32 	%r21, [%rd5];
	shr.u32 	%r67, %r21, %r25;
	mov.b32 	%r68, 1;
	shl.b32 	%r69, %r68, %r83;
	and.b32  	%r70, %r69, %r67;
	and.b32  	%r71, %r70, %r5;
	setp.ne.s32 	%p11, %r71, 0;
	@%p11 bra 	$L__BB2_23;
	ld.shared.u32 	%r75, [%r6+-4];
	sub.s32 	%r76, %r4, %r75;
	mul.wide.u32 	%rd17, %r76, 4;
	add.s64 	%rd18, %rd4, %rd17;
	st.global.u32 	[%rd18], %r21;
	bra.uni 	$L__BB2_24;
$L__BB2_23:
	ld.shared.u32 	%r72, [%r6+-4];
	add.s32 	%r73, %r19, %r2;
	add.s32 	%r74, %r73, %r72;
	mul.wide.u32 	%rd15, %r74, 4;
	add.s64 	%rd16, %rd4, %rd15;
	st.global.u32 	[%rd16], %r21;
$L__BB2_24:
	bar.sync 	0;
	add.s32 	%r83, %r83, 1;
	setp.ne.s32 	%p13, %r83, %r24;
	mov.u64 	%rd23, %rd4;
	@%p13 bra 	$L__BB2_2;
$L__BB2_25:
	ret;

}
	// .globl	_Z10addSumScanPiiS_
.visible .entry _Z10addSumScanPiiS_(
	.param .u64 .ptr .align 1 _Z10addSumScanPiiS__param_0,
	.param .u32 _Z10addSumScanPiiS__param_1,
	.param .u64 .ptr .align 1 _Z10addSumScanPiiS__param_2
)
{
	.reg .pred 	%p<4>;
	.reg .b32 	%r<10>;
	.reg .b64 	%rd<9>;

	ld.param.u64 	%rd1, [_Z10addSumScanPiiS__param_0];
	ld.param.u32 	%r3, [_Z10addSumScanPiiS__param_1];
	ld.param.u64 	%rd2, [_Z10addSumScanPiiS__param_2];
	mov.u32 	%r1, %ctaid.x;
	mov.u32 	%r4, %ntid.x;
	mov.u32 	%r5, %tid.x;
	mad.lo.s32 	%r2, %r1, %r4, %r5;
	setp.ge.s32 	%p1, %r2, %r3;
	setp.eq.s32 	%p2, %r1, 0;
	or.pred  	%p3, %p2, %p1;
	@%p3 bra 	$L__BB3_2;
	cvta.to.global.u64 	%rd3, %rd1;
	cvta.to.global.u64 	%rd4, %rd2;
	mul.wide.s32 	%rd5, %r2, 4;
	add.s64 	%rd6, %rd3, %rd5;
	ld.global.u32 	%r6, [%rd6];
	add.s32 	%r7, %r1, -1;
	mul.wide.u32 	%rd7, %r7, 4;
	add.s64 	%rd8, %rd4, %rd7;
	ld.global.u32 	%r8, [%rd8];
	add.s32 	%r9, %r8, %r6;
	st.global.u32 	[%rd6], %r9;
$L__BB3_2:
	ret;

}
	// .globl	_ZN3cub18CUB_300001_SM_10006detail11EmptyKernelIvEEvv
.visible .entry _ZN3cub18CUB_300001_SM_10006detail11EmptyKernelIvEEvv()
{


	ret;

}
	// .globl	_ZN3cub18CUB_300001_SM_10006detail10radix_sort31DeviceRadixSortSingleTileKernelINS1_5radix10policy_hubIjNS0_8NullTypeEyE10Policy1000ELNS0_9SortOrderE0EjS6_yNS1_21identity_decomposer_tEEEvPKT1_PSB_PKT2_PSF_T3_iiT4_
.visible .entry _ZN3cub18CUB_300001_SM_10006detail10radix_sort31DeviceRadixSortSingleTileKernelINS1_5radix10policy_hubIjNS0_8NullTypeEyE10Policy1000ELNS0_9SortOrderE0EjS6_yNS1_21identity_decomposer_tEEEvPKT1_PSB_PKT2_PSF_T3_iiT4_(
	.param .u64 .ptr .align 1 _ZN3cub18CUB_300001_SM_10006detail10radix_sort31DeviceRadixSortSingleTileKernelINS1_5radix10policy_hubIjNS0_8NullTypeEyE10Policy1000ELNS0_9SortOrderE0EjS6_yNS1_21identity_decomposer_tEEEvPKT1_PSB_PKT2_PSF_T3_iiT4__param_0,
	.param .u64 .ptr .align 1 _ZN3cub18CUB_300001_SM_10006detail10radix_sort31DeviceRadixSortSingleTileKernelINS1_5radix10policy_hubIjNS0_8NullTypeEyE10Policy1000ELNS0_9SortOrderE0EjS6_yNS1_21identity_decomposer_tEEEvPKT1_PSB_PKT2_PSF_T3_iiT4__param_1,
	.param .u64 .ptr .align 1 _ZN3cub18CUB_300001_SM_10006detail10radix_sort31DeviceRadixSortSingleTileKernelINS1_5radix10policy_hubIjNS0_8NullTypeEyE10Policy1000ELNS0_9SortOrderE0EjS6_yNS1_21identity_decomposer_tEEEvPKT1_PSB_PKT2_PSF_T3_iiT4__param_2,
	.param .u64 .ptr .align 1 _ZN3cub18CUB_300001_SM_10006detail10radix_sort31DeviceRadixSortSingleTileKernelINS1_5radix10policy_hubIjNS0_8NullTypeEyE10Policy1000ELNS0_9SortOrderE0EjS6_yNS1_21identity_decomposer_tEEEvPKT1_PSB_PKT2_PSF_T3_iiT4__param_3,
	.param .u64 _ZN3cub18CUB_300001_SM_10006detail10radix_sort31DeviceRadixSortSingleTileKernelINS1_5radix10policy_hubIjNS0_8NullTypeEyE10Policy1000ELNS0_9SortOrderE0EjS6_yNS1_21identity_decomposer_tEEEvPKT1_PSB_PKT2_PSF_T3_iiT4__param_4,
	.param .u32 _ZN3cub18CUB_300001_SM_10006detail10radix_sort31DeviceRadixSortSingleTileKernelINS1_5radix10policy_hubIjNS0_8NullTypeEyE10Policy1000ELNS0_9SortOrderE0EjS6_yNS1_21identity_decomposer_tEEEvPKT1_PSB_PKT2_PSF_T3_iiT4__param_5,
	.param .u32 _ZN3cub18CUB_300001_SM_10006detail10radix_sort31DeviceRadixSortSingleTileKernelINS1_5radix10policy_hubIjNS0_8NullTypeEyE10Policy1000ELNS0_9SortOrderE0EjS6_yNS1_21identity_decomposer_tEEEvPKT1_PSB_PKT2_PSF_T3_iiT4__param_6,
	.param .align 1 .b8 _ZN3cub18CUB_300001_SM_10006detail10radix_sort31DeviceRadixSortSingleTileKernelINS1_5radix10policy_hubIjNS0_8NullTypeEyE10Policy1000ELNS0_9SortOrderE0EjS6_yNS1_21identity_decomposer_tEEEvPKT1_PSB_PKT2_PSF_T3_iiT4__param_7[1]
)
.maxntid 256
.minnctapersm 1
{
	.reg .pred 	%p<52>;
	.reg .b16 	%rs<39>;
	.reg .b32 	%r<706>;
	.reg .b64 	%rd<29>;
	// demoted variable
	.shared .align 16 .b8 _ZZN3cub18CUB_300001_SM_10006detail10radix_sort31DeviceRadixSortSingleTileKernelINS1_5radix10policy_hubIjNS0_8NullTypeEyE10Policy1000ELNS0_9SortOrderE0EjS6_yNS1_21identity_decomposer_tEEEvPKT1_PSB_PKT2_PSF_T3_iiT4_E12temp_storage[33856];
	ld.param.u64 	%rd5, [_ZN3cub18CUB_300001_SM_10006detail10radix_sort31DeviceRadixSortSingleTileKernelINS1_5radix10policy_hubIjNS0_8NullTypeEyE10Policy1000ELNS0_9SortOrderE0EjS6_yNS1_21identity_decomposer_tEEEvPKT1_PSB_PKT2_PSF_T3_iiT4__param_0];
	ld.param.u64 	%rd3, [_ZN3cub18CUB_300001_SM_10006detail10radix_sort31DeviceRadixSortSingleTileKernelINS1_5radix10policy_hubIjNS0_8NullTypeEyE10Policy1000ELNS0_9SortOrderE0EjS6_yNS1_21identity_decomposer_tEEEvPKT1_PSB_PKT2_PSF_T3_iiT4__param_1];
	ld.param.u64 	%rd4, [_ZN3cub18CUB_300001_SM_10006detail10radix_sort31DeviceRadixSortSingleTileKernelINS1_5radix10policy_hubIjNS0_8NullTypeEyE10Policy1000ELNS0_9SortOrderE0EjS6_yNS1_21identity_decomposer_tEEEvPKT1_PSB_PKT2_PSF_T3_iiT4__param_4];
	ld.param.u32 	%r189, [_ZN3cub18CUB_300001_SM_10006detail10radix_sort31DeviceRadixSortSingleTileKernelINS1_5radix10policy_hubIjNS0_8NullTypeEyE10Policy1000ELNS0_9SortOrderE0EjS6_yNS1_21identity_decomposer_tEEEvPKT1_PSB_PKT2_PSF_T3_iiT4__param_5];
	ld.param.u32 	%r190, [_ZN3cub18CUB_300001_SM_10006detail10radix_sort31DeviceRadixSortSingleTileKernelINS1_5radix10policy_hubIjNS0_8NullTypeEyE10Policy1000ELNS0_9SortOrderE0EjS6_yNS1_21identity_decomposer_tEEEvPKT1_PSB_PKT2_PSF_T3_iiT4__param_6];
	cvta.to.global.u64 	%rd6, %rd5;
	cvt.u32.u64 	%r1, %rd4;
	mov.u32 	%r2, %tid.x;
	mul.lo.s32 	%r3, %r2, 19;
	setp.ge.s32 	%p1, %r3, %r1;
	mul.wide.u32 	%rd7, %r3, 4;
	add.s64 	%rd1, %rd6, %rd7;
	mov.b32 	%r703, -1;
	@%p1 bra 	$L__BB5_2;
	ld.global.u32 	%r703, [%rd1];
$L__BB5_2:
	add.s32 	%r193, %r3, 1;
	setp.ge.s32 	%p2, %r193, %r1;
	mov.b32 	%r702, -1;
	@%p2 bra 	$L__BB5_4;
	ld.global.u32 	%r702, [%rd1+4];
$L__BB5_4:
	add.s32 	%r195, %r3, 2;
	setp.ge.s32 	%p3, %r195, %r1;
	mov.b32 	%r701, -1;
	@%p3 bra 	$L__BB5_6;
	ld.global.u32 	%r701, [%rd1+8];
$L__BB5_6:
	add.s32 	%r197, %r3, 3;
	setp.ge.s32 	%p4, %r197, %r1;
	mov.b32 	%r700, -1;
	@%p4 bra 	$L__BB5_8;
	ld.global.u32 	%r700, [%rd1+12];
$L__BB5_8:
	add.s32 	%r199, %r3, 4;
	setp.ge.s32 	%p5, %r199, %r1;
	mov.b32 	%r699, -1;
	@%p5 bra 	$L__BB5_10;
	ld.global.u32 	%r699, [%rd1+16];
$L__BB5_10:
	add.s32 	%r201, %r3, 5;
	setp.ge.s32 	%p6, %r201, %r1;
	mov.b32 	%r698, -1;
	@%p6 bra 	$L__BB5_12;
	ld.global.u32 	%r698, [%rd1+20];
$L__BB5_12:
	add.s32 	%r203, %r3, 6;
	setp.ge.s32 	%p7, %r203, %r1;
	mov.b32 	%r697, -1;
	@%p7 bra 	$L__BB5_14;
	ld.global.u32 	%r697, [%rd1+24];
$L__BB5_14:
	add.s32 	%r205, %r3, 7;
	setp.ge.s32 	%p8, %r205, %r1;
	mov.b32 	%r696, -1;
	@%p8 bra 	$L__BB5_16;
	ld.global.u32 	%r696, [%rd1+28];
$L__BB5_16:
	add.s32 	%r207, %r3, 8;
	setp.ge.s32 	%p9, %r207, %r1;
	mov.b32 	%r695, -1;
	@%p9 bra 	$L__BB5_18;
	ld.global.u32 	%r695, [%rd1+32];
$L__BB5_18:
	add.s32 	%r209, %r3, 9;
	setp.ge.s32 	%p10, %r209, %r1;
	mov.b32 	%r694, -1;
	@%p10 bra 	$L__BB5_20;
	ld.global.u32 	%r694, [%rd1+36];
$L__BB5_20:
	add.s32 	%r211, %r3, 10;
	setp.ge.s32 	%p11, %r211, %r1;
	mov.b32 	%r693, -1;
	@%p11 bra 	$L__BB5_22;
	ld.global.u32 	%r693, [%rd1+40];
$L__BB5_22:
	add.s32 	%r213, %r3, 11;
	setp.ge.s32 	%p12, %r213, %r1;
	mov.b32 	%r692, -1;
	@%p12 bra 	$L__BB5_24;
	ld.global.u32 	%r692, [%rd1+44];
$L__BB5_24:
	add.s32 	%r215, %r3, 12;
	setp.ge.s32 	%p13, %r215, %r1;
	mov.b32 	%r691, -1;
	@%p13 bra 	$L__BB5_26;
	ld.global.u32 	%r691, [%rd1+48];
$L__BB5_26:
	add.s32 	%r217, %r3, 13;
	setp.ge.s32 	%p14, %r217, %r1;
	mov.b32 	%r690, -1;
	@%p14 bra 	$L__BB5_28;
	ld.global.u32 	%r690, [%rd1+52];
$L__BB5_28:
	add.s32 	%r219, %r3, 14;
	setp.ge.s32 	%p15, %r219, %r1;
	mov.b32 	%r689, -1;
	@%p15 bra 	$L__BB5_30;
	ld.global.u32 	%r689, [%rd1+56];
$L__BB5_30:
	add.s32 	%r221, %r3, 15;
	setp.ge.s32 	%p16, %r221, %r1;
	mov.b32 	%r688, -1;
	@%p16 bra 	$L__BB5_32;
	ld.global.u32 	%r688, [%rd1+60];
$L__BB5_32:
	add.s32 	%r223, %r3, 16;
	setp.ge.s32 	%p17, %r223, %r1;
	mov.b32 	%r687, -1;
	@%p17 bra 	$L__BB5_34;
	ld.global.u32 	%r687, [%rd1+64];
$L__BB5_34:
	add.s32 	%r225, %r3, 17;
	setp.ge.s32 	%p18, %r225, %r1;
	mov.b32 	%r686, -1;
	@%p18 bra 	$L__BB5_36;
	ld.global.u32 	%r686, [%rd1+68];
$L__BB5_36:
	add.s32 	%r227, %r3, 18;
	setp.ge.s32 	%p19, %r227, %r1;
	mov.b32 	%r685, -1;
	@%p19 bra 	$L__BB5_38;
	ld.global.u32 	%r685, [%rd1+72];
$L__BB5_38:
	bar.sync 	0;
	shr.u32 	%r42, %r2, 5;
	shl.b32 	%r229, %r2, 2;
	mov.u32 	%r230, _ZZN3cub18CUB_300001_SM_10006detail10radix_sort31DeviceRadixSortSingleTileKernelINS1_5radix10policy_hubIjNS0_8NullTypeEyE10Policy1000ELNS0_9SortOrderE0EjS6_yNS1_21identity_decomposer_tEEEvPKT1_PSB_PKT2_PSF_T3_iiT4_E12temp_storage;
	add.s32 	%r43, %r230, %r229;
	shl.b32 	%r231, %r2, 7;
	add.s32 	%r44, %r43, %r231;
	shl.b32 	%r232, %r42, 2;
	add.s32 	%r233, %r230, %r232;
	add.s32 	%r45, %r233, 33792;
	mad.lo.s32 	%r46, %r2, -56, %r44;
	add.s32 	%r684, %r189, 6;
	sub.s32 	%r683, %r190, %r189;
$L__BB5_39:
	add.s32 	%r293, %r684, -6;
	min.s32 	%r236, %r683, 6;
	mov.b32 	%r322, 0;
	st.shared.u32 	[%r43], %r322;
	st.shared.u32 	[%r43+1024], %r322;
	st.shared.u32 	[%r43+2048], %r322;
	st.shared.u32 	[%r43+3072], %r322;
	st.shared.u32 	[%r43+4096], %r322;
	st.shared.u32 	[%r43+5120], %r322;
	st.shared.u32 	[%r43+6144], %r322;
	st.shared.u32 	[%r43+7168], %r322;
	st.shared.u32 	[%r43+8192], %r322;
	st.shared.u32 	[%r43+9216], %r322;
	st.shared.u32 	[%r43+10240], %r322;
	st.shared.u32 	[%r43+11264], %r322;
	st.shared.u32 	[%r43+12288], %r322;
	st.shared.u32 	[%r43+13312], %r322;
	st.shared.u32 	[%r43+14336], %r322;
	st.shared.u32 	[%r43+15360], %r322;
	st.shared.u32 	[%r43+16384], %r322;
	st.shared.u32 	[%r43+17408], %r322;
	st.shared.u32 	[%r43+18432], %r322;
	st.shared.u32 	[%r43+19456], %r322;
	st.shared.u32 	[%r43+20480], %r322;
	st.shared.u32 	[%r43+21504], %r322;
	st.shared.u32 	[%r43+22528], %r322;
	st.shared.u32 	[%r43+23552], %r322;
	st.shared.u32 	[%r43+24576], %r322;
	st.shared.u32 	[%r43+25600], %r322;
	st.shared.u32 	[%r43+26624], %r322;
	st.shared.u32 	[%r43+27648], %r322;
	st.shared.u32 	[%r43+28672], %r322;
	st.shared.u32 	[%r43+29696], %r322;
	st.shared.u32 	[%r43+30720], %r322;
	st.shared.u32 	[%r43+31744], %r322;
	st.shared.u32 	[%r43+32768], %r322;
	// begin inline asm
	bmsk.clamp.b32 %r234, %r322, %r236;
	// end inline asm
	// begin inline asm
	shr.b32 %r237, %r703, %r293;
	// end inline asm
	and.b32  	%r325, %r234, %r237;
	shl.b32 	%r326, %r325, 10;
	and.b32  	%r327, %r326, 31744;
	add.s32 	%r328, %r43, %r327;
	shr.u32 	%r329, %r325, 4;
	and.b32  	%r330, %r329, 268435454;
	add.s32 	%r71, %r328, %r330;
	ld.shared.u16 	%rs1, [%r71];
	add.s16 	%rs20, %rs1, 1;
	st.shared.u16 	[%r71], %rs20;
	// begin inline asm
	shr.b32 %r240, %r702, %r293;
	// end inline asm
	and.b32  	%r331, %r234, %r240;
	shl.b32 	%r332, %r331, 10;
	and.b32  	%r333, %r332, 31744;
	add.s32 	%r334, %r43, %r333;
	shr.u32 	%r335, %r331, 4;
	and.b32  	%r336, %r335, 268435454;
	add.s32 	%r72, %r334, %r336;
	ld.shared.u16 	%rs2, [%r72];
	add.s16 	%rs21, %rs2, 1;
	st.shared.u16 	[%r72], %rs21;
	// begin inline asm
	shr.b32 %r243, %r701, %r293;
	// end inline asm
	and.b32  	%r337, %r234, %r243;
	shl.b32 	%r338, %r337, 10;
	and.b32  	%r339, %r338, 31744;
	add.s32 	%r340, %r43, %r339;
	shr.u32 	%r341, %r337, 4;
	and.b32  	%r342, %r341, 268435454;
	add.s32 	%r73, %r340, %r342;
	ld.shared.u16 	%rs3, [%r73];
	add.s16 	%rs22, %rs3, 1;
	st.shared.u16 	[%r73], %rs22;
	// begin inline asm
	shr.b32 %r246, %r700, %r293;
	// end inline asm
	and.b32  	%r343, %r234, %r246;
	shl.b32 	%r344, %r343, 10;
	and.b32  	%r345, %r344, 31744;
	add.s32 	%r346, %r43, %r345;
	shr.u32 	%r347, %r343, 4;
	and.b32  	%r348, %r347, 268435454;
	add.s32 	%r74, %r346, %r348;
	ld.shared.u16 	%rs4, [%r74];
	add.s16 	%rs23, %rs4, 1;
	st.shared.u16 	[%r74], %rs23;
	// begin inline asm
	shr.b32 %r249, %r699, %r293;
	// end inline asm
	and.b32  	%r349, %r234, %r249;
	shl.b32 	%r350, %r349, 10;
	and.b32  	%r351, %r350, 31744;
	add.s32 	%r352, %r43, %r351;
	shr.u32 	%r353, %r349, 4;
	and.b32  	%r354, %r353, 268435454;
	add.s32 	%r75, %r352, %r354;
	ld.shared.u16 	%rs5, [%r75];
	add.s16 	%rs24, %rs5, 1;
	st.shared.u16 	[%r75], %rs24;
	// begin inline asm
	shr.b32 %r252, %r698, %r293;
	// end inline asm
	and.b32  	%r355, %r234, %r252;
	shl.b32 	%r356, %r355, 10;
	and.b32  	%r357, %r356, 31744;
	add.s32 	%r358, %r43, %r357;
	shr.u32 	%r359, %r355, 4;
	and.b32  	%r360, %r359, 268435454;
	add.s32 	%r76, %r358, %r360;
	ld.shared.u16 	%rs6, [%r76];
	add.s16 	%rs25, %rs6, 1;
	st.shared.u16 	[%r76], %rs25;
	// begin inline asm
	shr.b32 %r255, %r697, %r293;
	// end inline asm
	and.b32  	%r361, %r234, %r255;
	shl.b32 	%r362, %r361, 10;
	and.b32  	%r363, %r362, 31744;
	add.s32 	%r364, %r43, %r363;
	shr.u32 	%r365, %r361, 4;
	and.b32  	%r366, %r365, 268435454;
	add.s32 	%r77, %r364, %r366;
	ld.shared.u16 	%rs7, [%r77];
	add.s16 	%rs26, %rs7, 1;
	st.shared.u16 	[%r77], %rs26;
	// begin inline asm
	shr.b32 %r258, %r696, %r293;
	// end inline asm
	and.b32  	%r367, %r234, %r258;
	shl.b32 	%r368, %r367, 10;
	and.b32  	%r369, %r368, 31744;
	add.s32 	%r370, %r43, %r369;
	shr.u32 	%r371, %r367, 4;
	and.b32  	%r372, %r371, 268435454;
	add.s32 	%r78, %r370, %r372;
	ld.shared.u16 	%rs8, [%r78];
	add.s16 	%rs27, %rs8, 1;
	st.shared.u16 	[%r78], %rs27;
	// begin inline asm
	shr.b32 %r261, %r695, %r293;
	// end inline asm
	and.b32  	%r373, %r234, %r261;
	shl.b32 	%r374, %r373, 10;
	and.b32  	%r375, %r374, 31744;
	add.s32 	%r376, %r43, %r375;
	shr.u32 	%r377, %r373, 4;
	and.b32  	%r378, %r377, 268435454;
	add.s32 	%r79, %r376, %r378;
	ld.shared.u16 	%rs9, [%r79];
	add.s16 	%rs28, %rs9, 1;
	st.shared.u16 	[%r79], %rs28;
	// begin inline asm
	shr.b32 %r264, %r694, %r293;
	// end inline asm
	and.b32  	%r379, %r234, %r264;
	shl.b32 	%r380, %r379, 10;
	and.b32  	%r381, %r380, 31744;
	add.s32 	%r382, %r43, %r381;
	shr.u32 	%r383, %r379, 4;
	and.b32  	%r384, %r383, 268435454;
	add.s32 	%r80, %r382, %r384;
	ld.shared.u16 	%rs10, [%r80];
	add.s16 	%rs29, %rs10, 1;
	st.shared.u16 	[%r80], %rs29;
	// begin inline asm
	shr.b32 %r267, %r693, %r293;
	// end inline asm
	and.b32  	%r385, %r234, %r267;
	shl.b32 	%r386, %r385, 10;
	and.b32  	%r387, %r386, 31744;
	add.s32 	%r388, %r43, %r387;
	shr.u32 	%r389, %r385, 4;
	and.b32  	%r390, %r389, 268435454;
	add.s32 	%r81, %r388, %r390;
	ld.shared.u16 	%rs11, [%r81];
	add.s16 	%rs30, %rs11, 1;
	st.shared.u16 	[%r81], %rs30;
	// begin inline asm
	shr.b32 %r270, %r692, %r293;
	// end inline asm
	and.b32  	%r391, %r234, %r270;
	shl.b32 	%r392, %r391, 10;
	and.b32  	%r393, %r392, 31744;
	add.s32 	%r394, %r43, %r393;
	shr.u32 	%r395, %r391, 4;
	and.b32  	%r396, %r395, 268435454;
	add.s32 	%r82, %r394, %r396;
	ld.shared.u16 	%rs12, [%r82];
	add.s16 	%rs31, %rs12, 1;
	st.shared.u16 	[%r82], %rs31;
	// begin inline asm
	shr.b32 %r273, %r691, %r293;
	// end inline asm
	and.b32  	%r397, %r234, %r273;
	shl.b32 	%r398, %r397, 10;
	and.b32  	%r399, %r398, 31744;
	add.s32 	%r400, %r43, %r399;
	shr.u32 	%r401, %r397, 4;
	and.b32  	%r402, %r401, 268435454;
	add.s32 	%r83, %r400, %r402;
	ld.shared.u16 	%rs13, [%r83];
	add.s16 	%rs32, %rs13, 1;
	st.shared.u16 	[%r83], %rs32;
	// begin inline asm
	shr.b32 %r276, %r690, %r293;
	// end inline asm
	and.b32  	%r403, %r234, %r276;
	shl.b32 	%r404, %r403, 10;
	and.b32  	%r405, %r404, 31744;
	add.s32 	%r406, %r43, %r405;
	shr.u32 	%r407, %r403, 4;
	and.b32  	%r408, %r407, 268435454;
	add.s32 	%r84, %r406, %r408;
	ld.shared.u16 	%rs14, [%r84];
	add.s16 	%rs33, %rs14, 1;
	st.shared.u16 	[%r84], %rs33;
	// begin inline asm
	shr.b32 %r279, %r689, %r293;
	// end inline asm
	and.b32  	%r409, %r234, %r279;
	shl.b32 	%r410, %r409, 10;
	and.b32  	%r411, %r410, 31744;
	add.s32 	%r412, %r43, %r411;
	shr.u32 	%r413, %r409, 4;
	and.b32  	%r414, %r413, 268435454;
	add.s32 	%r85, %r412, %r414;
	ld.shared.u16 	%rs15, [%r85];
	add.s16 	%rs34, %rs15, 1;
	st.shared.u16 	[%r85], %rs34;
	// begin inline asm
	shr.b32 %r282, %r688, %r293;
	// end inline asm
	and.b32  	%r415, %r234, %r282;
	shl.b32 	%r416, %r415, 10;
	and.b32  	%r417, %r416, 31744;
	add.s32 	%r418, %r43, %r417;
	shr.u32 	%r419, %r415, 4;
	and.b32  	%r420, %r419, 268435454;
	add.s32 	%r86, %r418, %r420;
	ld.shared.u16 	%rs16, [%r86];
	add.s16 	%rs35, %rs16, 1;
	st.shared.u16 	[%r86], %rs35;
	// begin inline asm
	shr.b32 %r285, %r687, %r293;
	// end inline asm
	and.b32  	%r421, %r234, %r285;
	shl.b32 	%r422, %r421, 10;
	and.b32  	%r423, %r422, 31744;
	add.s32 	%r424, %r43, %r423;
	shr.u32 	%r425, %r421, 4;
	and.b32  	%r426, %r425, 268435454;
	add.s32 	%r87, %r424, %r426;
	ld.shared.u16 	%rs17, [%r87];
	add.s16 	%rs36, %rs17, 1;
	st.shared.u16 	[%r87], %rs36;
	// begin inline asm
	shr.b32 %r288, %r686, %r293;
	// end inline asm
	and.b32  	%r427, %r234, %r288;
	shl.b32 	%r428, %r427, 10;
	and.b32  	%r429, %r428, 31744;
	add.s32 	%r430, %r43, %r429;
	shr.u32 	%r431, %r427, 4;
	and.b32  	%r432, %r431, 268435454;
	add.s32 	%r88, %r430, %r432;
	ld.shared.u16 	%rs18, [%r88];
	add.s16 	%rs37, %rs18, 1;
	st.shared.u16 	[%r88], %rs37;
	// begin inline asm
	shr.b32 %r291, %r685, %r293;
	// end inline asm
	and.b32  	%r433, %r234, %r291;
	shl.b32 	%r434, %r433, 10;
	and.b32  	%r435, %r434, 31744;
	add.s32 	%r436, %r43, %r435;
	shr.u32 	%r437, %r433, 4;
	and.b32  	%r438, %r437, 268435454;
	add.s32 	%r89, %r436, %r438;
	ld.shared.u16 	%rs19, [%r89];
	add.s16 	%rs38, %rs19, 1;
	st.shared.u16 	[%r89], %rs38;
	bar.sync 	0;
	ld.shared.u32 	%r90, [%r44];
	ld.shared.u32 	%r439, [%r44+4];
	ld.shared.u32 	%r440, [%r44+8];
	ld.shared.u32 	%r441, [%r44+12];
	ld.shared.u32 	%r442, [%r44+16];
	ld.shared.u32 	%r443, [%r44+20];
	ld.shared.u32 	%r444, [%r44+24];
	ld.shared.u32 	%r445, [%r44+28];
	ld.shared.u32 	%r446, [%r44+32];
	ld.shared.u32 	%r447, [%r44+36];
	ld.shared.u32 	%r448, [%r44+40];
	ld.shared.u32 	%r449, [%r44+44];
	ld.shared.u32 	%r450, [%r44+48];
	ld.shared.u32 	%r451, [%r44+52];
	ld.shared.u32 	%r452, [%r44+56];
	ld.shared.u32 	%r453, [%r44+60];
	ld.shared.u32 	%r454, [%r44+64];
	ld.shared.u32 	%r455, [%r44+68];
	ld.shared.u32 	%r456, [%r44+72];
	ld.shared.u32 	%r457, [%r44+76];
	ld.shared.u32 	%r458, [%r44+80];
	ld.shared.u32 	%r459, [%r44+84];
	ld.shared.u32 	%r460, [%r44+88];
	ld.shared.u32 	%r461, [%r44+92];
	ld.shared.u32 	%r462, [%r44+96];
	ld.shared.u32 	%r463, [%r44+100];
	ld.shared.u32 	%r464, [%r44+104];
	ld.shared.u32 	%r465, [%r44+108];
	ld.shared.u32 	%r466, [%r44+112];
	ld.shared.u32 	%r467, [%r44+116];
	ld.shared.u32 	%r468, [%r44+120];
	ld.shared.u32 	%r469, [%r44+124];
	ld.shared.u32 	%r470, [%r44+128];
	add.s32 	%r91, %r439, %r90;
	add.s32 	%r92, %r440, %r91;
	add.s32 	%r93, %r441, %r92;
	add.s32 	%r94, %r442, %r93;
	add.s32 	%r95, %r443, %r94;
	add.s32 	%r96, %r444, %r95;
	add.s32 	%r97, %r445, %r96;
	add.s32 	%r98, %r446, %r97;
	add.s32 	%r99, %r447, %r98;
	add.s32 	%r100, %r448, %r99;
	add.s32 	%r101, %r449, %r100;
	add.s32 	%r102, %r450, %r101;
	add.s32 	%r103, %r451, %r102;
	add.s32 	%r104, %r452, %r103;
	add.s32 	%r105, %r453, %r104;
	add.s32 	%r106, %r454, %r105;
	add.s32 	%r107, %r455, %r106;
	add.s32 	%r108, %r456, %r107;
	add.s32 	%r109, %r457, %r108;
	add.s32 	%r110, %r458, %r109;
	add.s32 	%r111, %r459, %r110;
	add.s32 	%r112, %r460, %r111;
	add.s32 	%r113, %r461, %r112;
	add.s32 	%r114, %r462, %r113;
	add.s32 	%r115, %r463, %r114;
	add.s32 	%r116, %r464, %r115;
	add.s32 	%r117, %r465, %r116;
	add.s32 	%r118, %r466, %r117;
	add.s32 	%r119, %r467, %r118;
	add.s32 	%r120, %r468, %r119;
	add.s32 	%r121, %r469, %r120;
	add.s32 	%r299, %r470, %r121;
	// begin inline asm
	mov.u32 %r294, %laneid;
	// end inline asm
	mov.b32 	%r297, 1;
	mov.b32 	%r324, -1;
	// begin inline asm
	{  .reg .u32 r0;  .reg .pred p;  shfl.sync.up.b32 r0|p, %r299, %r297, %r322, %r324;  @p add.u32 r0, r0, %r299;  mov.u32 %r295, r0;}
	// end inline asm
	mov.b32 	%r303, 2;
	// begin inline asm
	{  .reg .u32 r0;  .reg .pred p;  shfl.sync.up.b32 r0|p, %r295, %r303, %r322, %r324;  @p add.u32 r0, r0, %r295;  mov.u32 %r301, r0;}
	// end inline asm
	mov.b32 	%r309, 4;
	// begin inline asm
	{  .reg .u32 r0;  .reg .pred p;  shfl.sync.up.b32 r0|p, %r301, %r309, %r322, %r324;  @p add.u32 r0, r0, %r301;  mov.u32 %r307, r0;}
	// end inline asm
	mov.b32 	%r315, 8;
	// begin inline asm
	{  .reg .u32 r0;  .reg .pred p;  shfl.sync.up.b32 r0|p, %r307, %r315, %r322, %r324;  @p add.u32 r0, r0, %r307;  mov.u32 %r313, r0;}
	// end inline asm
	mov.b32 	%r321, 16;
	// begin inline asm
	{  .reg .u32 r0;  .reg .pred p;  shfl.sync.up.b32 r0|p, %r313, %r321, %r322, %r324;  @p add.u32 r0, r0, %r313;  mov.u32 %r319, r0;}
	// end inline asm
	setp.ne.s32 	%p20, %r294, 31;
	@%p20 bra 	$L__BB5_41;
	st.shared.u32 	[%r45], %r319;
$L__BB5_41:
	sub.s32 	%r471, %r319, %r299;
	setp.gt.u32 	%p21, %r2, 31;
	setp.eq.s32 	%p22, %r42, 7;
	setp.eq.s32 	%p23, %r42, 6;
	setp.eq.s32 	%p24, %r42, 5;
	setp.eq.s32 	%p25, %r42, 4;
	setp.eq.s32 	%p26, %r42, 3;
	setp.eq.s32 	%p27, %r42, 2;
	setp.eq.s32 	%p28, %r42, 1;
	bar.sync 	0;
	ld.shared.v4.u32 	{%r472, %r473, %r474, %r475}, [_ZZN3cub18CUB_300001_SM_10006detail10radix_sort31DeviceRadixSortSingleTileKernelINS1_5radix10policy_hubIjNS0_8NullTypeEyE10Policy1000ELNS0_9SortOrderE0EjS6_yNS1_21identity_decomposer_tEEEvPKT1_PSB_PKT2_PSF_T3_iiT4_E12temp_storage+33792];
	selp.b32 	%r476, %r472, %r704, %p28;
	add.s32 	%r477, %r473, %r472;
	selp.b32 	%r478, %r477, %r476, %p27;
	add.s32 	%r479, %r477, %r474;
	selp.b32 	%r480, %r479, %r478, %p26;
	add.s32 	%r481, %r479, %r475;
	selp.b32 	%r482, %r481, %r480, %p25;
	ld.shared.v4.u32 	{%r483, %r484, %r485, %r486}, [_ZZN3cub18CUB_300001_SM_10006detail10radix_sort31DeviceRadixSortSingleTileKernelINS1_5radix10policy_hubIjNS0_8NullTypeEyE10Policy1000ELNS0_9SortOrderE0EjS6_yNS1_21identity_decomposer_tEEEvPKT1_PSB_PKT2_PSF_T3_iiT4_E12temp_storage+33808];
	add.s32 	%r487, %r481, %r483;
	selp.b32 	%r488, %r487, %r482, %p24;
	add.s32 	%r489, %r487, %r484;
	selp.b32 	%r490, %r489, %r488, %p23;
	add.s32 	%r491, %r489, %r485;
	selp.b32 	%r704, %r491, %r490, %p22;
	add.s32 	%r126, %r491, %r486;
	setp.ne.s32 	%p29, %r294, 0;
	selp.b32 	%r492, %r471, 0, %p29;
	add.s32 	%r493, %r704, %r492;
	or.pred  	%p30, %p21, %p29;
	selp.b32 	%r705, %r493, %r471, %p21;
	@%p30 bra 	$L__BB5_43;
	shl.b32 	%r705, %r126, 16;
	st.shared.u32 	[_ZZN3cub18CUB_300001_SM_10006detail10radix_sort31DeviceRadixSortSingleTileKernelINS1_5radix10policy_hubIjNS0_8NullTypeEyE10Policy1000ELNS0_9SortOrderE0EjS6_yNS1_21identity_decomposer_tEEEvPKT1_PSB_PKT2_PSF_T3_iiT4_E12temp_storage+33832], %r705;
$L__BB5_43:
	setp.eq.s32 	%p31, %r2, 0;
	bar.sync 	0;
	ld.shared.u32 	%r494, [_ZZN3cub18CUB_300001_SM_10006detail10radix_sort31DeviceRadixSortSingleTileKernelINS1_5radix10policy_hubIjNS0_8NullTypeEyE10Policy1000ELNS0_9SortOrderE0EjS6_yNS1_21identity_decomposer_tEEEvPKT1_PSB_PKT2_PSF_T3_iiT4_E12temp_storage+33832];
	selp.b32 	%r495, 0, %r494, %p31;
	add.s32 	%r496, %r705, %r495;
	add.s32 	%r497, %r90, %r496;
	add.s32 	%r498, %r91, %r496;
	add.s32 	%r499, %r92, %r496;
	add.s32 	%r500, %r93, %r496;
	add.s32 	%r501, %r94, %r496;
	add.s32 	%r502, %r95, %r496;
	add.s32 	%r503, %r96, %r496;
	add.s32 	%r504, %r97, %r496;
	add.s32 	%r505, %r98, %r496;
	add.s32 	%r506, %r99, %r496;
	add.s32 	%r507, %r100, %r496;
	add.s32 	%r508, %r101, %r496;
	add.s32 	%r509, %r102, %r496;
	add.s32 	%r510, %r103, %r496;
	add.s32 	%r511, %r104, %r496;
	add.s32 	%r512, %r105, %r496;
	add.s32 	%r513, %r106, %r496;
	add.s32 	%r514, %r107, %r496;
	add.s32 	%r515, %r108, %r496;
	add.s32 	%r516, %r109, %r496;
	add.s32 	%r517, %r110, %r496;
	add.s32 	%r518, %r111, %r496;
	add.s32 	%r519, %r112, %r496;
	add.s32 	%r520, %r113, %r496;
	add.s32 	%r521, %r114, %r496;
	add.s32 	%r522, %r115, %r496;
	add.s32 	%r523, %r116, %r496;
	add.s32 	%r524, %r117, %r496;
	add.s32 	%r525, %r118, %r496;
	add.s32 	%r526, %r119, %r496;
	add.s32 	%r527, %r120, %r496;
	add.s32 	%r528, %r121, %r496;
	st.shared.u32 	[%r44], %r496;
	st.shared.u32 	[%r44+4], %r497;
	st.shared.u32 	[%r44+8], %r498;
	st.shared.u32 	[%r44+12], %r499;
	st.shared.u32 	[%r44+16], %r500;
	st.shared.u32 	[%r44+20], %r501;
	st.shared.u32 	[%r44+24], %r502;
	st.shared.u32 	[%r44+28], %r503;
	st.shared.u32 	[%r44+32], %r504;
	st.shared.u32 	[%r44+36], %r505;
	st.shared.u32 	[%r44+40], %r506;
	st.shared.u32 	[%r44+44], %r507;
	st.shared.u32 	[%r44+48], %r508;
	st.shared.u32 	[%r44+52], %r509;
	st.shared.u32 	[%r44+56], %r510;
	st.shared.u32 	[%r44+60], %r511;
	st.shared.u32 	[%r44+64], %r512;
	st.shared.u32 	[%r44+68], %r513;
	st.shared.u32 	[%r44+72], %r514;
	st.shared.u32 	[%r44+76], %r515;
	st.shared.u32 	[%r44+80], %r516;
	st.shared.u32 	[%r44+84], %r517;
	st.shared.u32 	[%r44+88], %r518;
	st.shared.u32 	[%r44+92], %r519;
	st.shared.u32 	[%r44+96], %r520;
	st.shared.u32 	[%r44+100], %r521;
	st.shared.u32 	[%r44+104], %r522;
	st.shared.u32 	[%r44+108], %r523;
	st.shared.u32 	[%r44+112], %r524;
	st.shared.u32 	[%r44+116], %r525;
	st.shared.u32 	[%r44+120], %r526;
	st.shared.u32 	[%r44+124], %r527;
	st.shared.u32 	[%r44+128], %r528;
	bar.sync 	0;
	cvt.u32.u16 	%r529, %rs1;
	ld.shared.u16 	%r530, [%r71];
	add.s32 	%r130, %r530, %r529;
	cvt.u32.u16 	%r531, %rs2;
	ld.shared.u16 	%r532, [%r72];
	add.s32 	%r131, %r532, %r531;
	cvt.u32.u16 	%r533, %rs3;
	ld.shared.u16 	%r534, [%r73];
	add.s32 	%r132, %r534, %r533;
	cvt.u32.u16 	%r535, %rs4;
	ld.shared.u16 	%r536, [%r74];
	add.s32 	%r133, %r536, %r535;
	cvt.u32.u16 	%r537, %rs5;
	ld.shared.u16 	%r538, [%r75];
	add.s32 	%r134, %r538, %r537;
	cvt.u32.u16 	%r539, %rs6;
	ld.shared.u16 	%r540, [%r76];
	add.s32 	%r135, %r540, %r539;
	cvt.u32.u16 	%r541, %rs7;
	ld.shared.u16 	%r542, [%r77];
	add.s32 	%r136, %r542, %r541;
	cvt.u32.u16 	%r543, %rs8;
	ld.shared.u16 	%r544, [%r78];
	add.s32 	%r137, %r544, %r543;
	cvt.u32.u16 	%r545, %rs9;
	ld.shared.u16 	%r546, [%r79];
	add.s32 	%r138, %r546, %r545;
	cvt.u32.u16 	%r547, %rs10;
	ld.shared.u16 	%r548, [%r80];
	add.s32 	%r139, %r548, %r547;
	cvt.u32.u16 	%r549, %rs11;
	ld.shared.u16 	%r550, [%r81];
	add.s32 	%r140, %r550, %r549;
	cvt.u32.u16 	%r551, %rs12;
	ld.shared.u16 	%r552, [%r82];
	add.s32 	%r141, %r552, %r551;
	cvt.u32.u16 	%r553, %rs13;
	ld.shared.u16 	%r554, [%r83];
	add.s32 	%r142, %r554, %r553;
	cvt.u32.u16 	%r555, %rs14;
	ld.shared.u16 	%r556, [%r84];
	add.s32 	%r143, %r556, %r555;
	cvt.u32.u16 	%r557, %rs15;
	ld.shared.u16 	%r558, [%r85];
	add.s32 	%r144, %r558, %r557;
	cvt.u32.u16 	%r559, %rs16;
	ld.shared.u16 	%r560, [%r86];
	add.s32 	%r145, %r560, %r559;
	cvt.u32.u16 	%r561, %rs17;
	ld.shared.u16 	%r562, [%r87];
	add.s32 	%r146, %r562, %r561;
	cvt.u32.u16 	%r563, %rs18;
	ld.shared.u16 	%r564, [%r88];
	add.s32 	%r147, %r564, %r563;
	cvt.u32.u16 	%r565, %rs19;
	ld.shared.u16 	%r566, [%r89];
	add.s32 	%r148, %r566, %r565;
	bar.sync 	0;
	setp.lt.s32 	%p32, %r684, %r190;
	@%p32 bra 	$L__BB5_83;
	cvt.u64.u32 	%rd8, %r2;
	shl.b32 	%r567, %r130, 2;
	mov.u32 	%r568, _ZZN3cub18CUB_300001_SM_10006detail10radix_sort31DeviceRadixSortSingleTileKernelINS1_5radix10policy_hubIjNS0_8NullTypeEyE10Policy1000ELNS0_9SortOrderE0EjS6_yNS1_21identity_decomposer_tEEEvPKT1_PSB_PKT2_PSF_T3_iiT4_E12temp_storage;
	add.s32 	%r569, %r568, %r567;
	st.shared.u32 	[%r569], %r703;
	shl.b32 	%r570, %r131, 2;
	add.s32 	%r571, %r568, %r570;
	st.shared.u32 	[%r571], %r702;
	shl.b32 	%r572, %r132, 2;
	add.s32 	%r573, %r568, %r572;
	st.shared.u32 	[%r573], %r701;
	shl.b32 	%r574, %r133, 2;
	add.s32 	%r575, %r568, %r574;
	st.shared.u32 	[%r575], %r700;
	shl.b32 	%r576, %r134, 2;
	add.s32 	%r577, %r568, %r576;
	st.shared.u32 	[%r577], %r699;
	shl.b32 	%r578, %r135, 2;
	add.s32 	%r579, %r568, %r578;
	st.shared.u32 	[%r579], %r698;
	shl.b32 	%r580, %r136, 2;
	add.s32 	%r581, %r568, %r580;
	st.shared.u32 	[%r581], %r697;
	shl.b32 	%r582, %r137, 2;
	add.s32 	%r583, %r568, %r582;
	st.shared.u32 	[%r583], %r696;
	shl.b32 	%r584, %r138, 2;
	add.s32 	%r585, %r568, %r584;
	st.shared.u32 	[%r585], %r695;
	shl.b32 	%r586, %r139, 2;
	add.s32 	%r587, %r568, %r586;
	st.shared.u32 	[%r587], %r694;
	shl.b32 	%r588, %r140, 2;
	add.s32 	%r589, %r568, %r588;
	st.shared.u32 	[%r589], %r693;
	shl.b32 	%r590, %r141, 2;
	add.s32 	%r591, %r568, %r590;
	st.shared.u32 	[%r591], %r692;
	shl.b32 	%r592, %r142, 2;
	add.s32 	%r593, %r568, %r592;
	st.shared.u32 	[%r593], %r691;
	shl.b32 	%r594, %r143, 2;
	add.s32 	%r595, %r568, %r594;
	st.shared.u32 	[%r595], %r690;
	shl.b32 	%r596, %r144, 2;
	add.s32 	%r597, %r568, %r596;
	st.shared.u32 	[%r597], %r689;
	shl.b32 	%r598, %r145, 2;
	add.s32 	%r599, %r568, %r598;
	st.shared.u32 	[%r599], %r688;
	shl.b32 	%r600, %r146, 2;
	add.s32 	%r601, %r568, %r600;
	st.shared.u32 	[%r601], %r687;
	shl.b32 	%r602, %r147, 2;
	add.s32 	%r603, %r568, %r602;
	st.shared.u32 	[%r603], %r686;
	shl.b32 	%r604, %r148, 2;
	add.s32 	%r605, %r568, %r604;
	st.shared.u32 	[%r605], %r685;
	bar.sync 	0;
	mad.lo.s32 	%r149, %r2, -72, %r46;
	ld.shared.u32 	%r150, [%r149+1024];
	ld.shared.u32 	%r151, [%r149+2048];
	ld.shared.u32 	%r152, [%r149+3072];
	ld.shared.u32 	%r153, [%r149+4096];
	ld.shared.u32 	%r154, [%r149+5120];
	ld.shared.u32 	%r155, [%r149+6144];
	ld.shared.u32 	%r156, [%r149+7168];
	ld.shared.u32 	%r157, [%r149+8192];
	ld.shared.u32 	%r158, [%r149+9216];
	ld.shared.u32 	%r159, [%r149+10240];
	ld.shared.u32 	%r160, [%r149+11264];
	ld.shared.u32 	%r161, [%r149+12288];
	ld.shared.u32 	%r162, [%r149+13312];
	ld.shared.u32 	%r163, [%r149+14336];
	ld.shared.u32 	%r164, [%r149+15360];
	ld.shared.u32 	%r165, [%r149+16384];
	ld.shared.u32 	%r166, [%r149+17408];
	ld.shared.u32 	%r167, [%r149+18432];
	setp.gt.u64 	%p33, %rd4, %rd8;
	cvta.to.global.u64 	%rd9, %rd3;
	mul.wide.u32 	%rd10, %r2, 4;
	add.s64 	%rd2, %rd9, %rd10;
	@%p33 bra 	$L__BB5_45;
	bra.uni 	$L__BB5_46;
$L__BB5_45:
	ld.shared.u32 	%r606, [%r149];
	st.global.u32 	[%rd2], %r606;
$L__BB5_46:
	add.s32 	%r607, %r2, 256;
	cvt.u64.u32 	%rd11, %r607;
	setp.le.u64 	%p34, %rd4, %rd11;
	@%p34 bra 	$L__BB5_48;
	st.global.u32 	[%rd2+1024], %r150;
$L__BB5_48:
	add.s32 	%r608, %r2, 512;
	cvt.u64.u32 	%rd12, %r608;
	setp.le.u64 	%p35, %rd4, %rd12;
	@%p35 bra 	$L__BB5_50;
	st.global.u32 	[%rd2+2048], %r151;
$L__BB5_50:
	add.s32 	%r609, %r2, 768;
	cvt.u64.u32 	%rd13, %r609;
	setp.le.u64 	%p36, %rd4, %rd13;
	@%p36 bra 	$L__BB5_52;
	st.global.u32 	[%rd2+3072], %r152;
$L__BB5_52:
	or.b32  	%r610, %r2, 1024;
	cvt.u64.u32 	%rd14, %r610;
	setp.le.u64 	%p37, %rd4, %rd14;
	@%p37 bra 	$L__BB5_54;
	st.global.u32 	[%rd2+4096], %r153;
$L__BB5_54:
	add.s32 	%r611, %r2, 1280;
	cvt.u64.u32 	%rd15, %r611;
	setp.le.u64 	%p38, %rd4, %rd15;
	@%p38 bra 	$L__BB5_56;
	st.global.u32 	[%rd2+5120], %r154;
$L__BB5_56:
	add.s32 	%r612, %r2, 1536;
	cvt.u64.u32 	%rd16, %r612;
	setp.le.u64 	%p39, %rd4, %rd16;
	@%p39 bra 	$L__BB5_58;
	st.global.u32 	[%rd2+6144], %r155;
$L__BB5_58:
	add.s32 	%r613, %r2, 1792;
	cvt.u64.u32 	%rd17, %r613;
	setp.le.u64 	%p40, %rd4, %rd17;
	@%p40 bra 	$L__BB5_60;
	st.global.u32 	[%rd2+7168], %r156;
$L__BB5_60:
	or.b32  	%r614, %r2, 2048;
	cvt.u64.u32 	%rd18, %r614;
	setp.le.u64 	%p41, %rd4, %rd18;
	@%p41 bra 	$L__BB5_62;
	st.global.u32 	[%rd2+8192], %r157;
$L__BB5_62:
	add.s32 	%r615, %r2, 2304;
	cvt.u64.u32 	%rd19, %r615;
	setp.le.u64 	%p42, %rd4, %rd19;
	@%p42 bra 	$L__BB5_64;
	st.global.u32 	[%rd2+9216], %r158;
$L__BB5_64:
	add.s32 	%r616, %r2, 2560;
	cvt.u64.u32 	%rd20, %r616;
	setp.le.u64 	%p43, %rd4, %rd20;
	@%p43 bra 	$L__BB5_66;
	st.global.u32 	[%rd2+10240], %r159;
$L__BB5_66:
	add.s32 	%r617, %r2, 2816;
	cvt.u64.u32 	%rd21, %r617;
	setp.le.u64 	%p44, %rd4, %rd21;
	@%p44 bra 	$L__BB5_68;
	st.global.u32 	[%rd2+11264], %r160;
$L__BB5_68:
	or.b32  	%r618, %r2, 3072;
	cvt.u64.u32 	%rd22, %r618;
	setp.le.u64 	%p45, %rd4, %rd22;
	@%p45 bra 	$L__BB5_70;
	st.global.u32 	[%rd2+12288], %r161;
$L__BB5_70:
	add.s32 	%r619, %r2, 3328;
	cvt.u64.u32 	%rd23, %r619;
	setp.le.u64 	%p46, %rd4, %rd23;
	@%p46 bra 	$L__BB5_72;
	st.global.u32 	[%rd2+13312], %r162;
$L__BB5_72:
	add.s32 	%r620, %r2, 3584;
	cvt.u64.u32 	%rd24, %r620;
	setp.le.u64 	%p47, %rd4, %rd24;
	@%p47 bra 	$L__BB5_74;
	st.global.u32 	[%rd2+14336], %r163;
$L__BB5_74:
	add.s32 	%r621, %r2, 3840;
	cvt.u64.u32 	%rd25, %r621;
	setp.le.u64 	%p48, %rd4, %rd25;
	@%p48 bra 	$L__BB5_76;
	st.global.u32 	[%rd2+15360], %r164;
$L__BB5_76:
	or.b32  	%r622, %r2, 4096;
	cvt.u64.u32 	%rd26, %r622;
	setp.le.u64 	%p49, %rd4, %rd26;
	@%p49 bra 	$L__BB5_78;
	st.global.u32 	[%rd2+16384], %r165;
$L__BB5_78:
	add.s32 	%r623, %r2, 4352;
	cvt.u64.u32 	%rd27, %r623;
	setp.le.u64 	%p50, %rd4, %rd27;
	@%p50 bra 	$L__BB5_80;
	st.global.u32 	[%rd2+17408], %r166;
$L__BB5_80:
	add.s32 	%r624, %r2, 4608;
	cvt.u64.u32 	%rd28, %r624;
	setp.le.u64 	%p51, %rd4, %rd28;
	@%p51 bra 	$L__BB5_82;
	st.global.u32 	[%rd2+18432], %r167;
$L__BB5_82:
	ret;
$L__BB5_83:
	shl.b32 	%r625, %r130, 2;
	mov.u32 	%r626, _ZZN3cub18CUB_300001_SM_10006detail10radix_sort31DeviceRadixSortSingleTileKernelINS1_5radix10policy_hubIjNS0_8NullTypeEyE10Policy1000ELNS0_9SortOrderE0EjS6_yNS1_21identity_decomposer_tEEEvPKT1_PSB_PKT2_PSF_T3_iiT4_E12temp_storage;
	add.s32 	%r627, %r626, %r625;
	st.shared.u32 	[%r627], %r703;
	shl.b32 	%r628, %r131, 2;
	add.s32 	%r629, %r626, %r628;
	st.shared.u32 	[%r629], %r702;
	shl.b32 	%r630, %r132, 2;
	add.s32 	%r631, %r626, %r630;
	st.shared.u32 	[%r631], %r701;
	shl.b32 	%r632, %r133, 2;
	add.s32 	%r633, %r626, %r632;
	st.shared.u32 	[%r633], %r700;
	shl.b32 	%r634, %r134, 2;
	add.s32 	%r635, %r626, %r634;
	st.shared.u32 	[%r635], %r699;
	shl.b32 	%r636, %r135, 2;
	add.s32 	%r637, %r626, %r636;
	st.shared.u32 	[%r637], %r698;
	shl.b32 	%r638, %r136, 2;
	add.s32 	%r639, %r626, %r638;
	st.shared.u32 	[%r639], %r697;
	shl.b32 	%r640, %r137, 2;
	add.s32 	%r641, %r626, %r640;
	st.shared.u32 	[%r641], %r696;
	shl.b32 	%r642, %r138, 2;
	add.s32 	%r643, %r626, %r642;
	st.shared.u32 	[%r643], %r695;
	shl.b32 	%r644, %r139, 2;
	add.s32 	%r645, %r626, %r644;
	st.shared.u32 	[%r645], %r694;
	shl.b32 	%r646, %r140, 2;
	add.s32 	%r647, %r626, %r646;
	st.shared.u32 	[%r647], %r693;
	shl.b32 	%r648, %r141, 2;
	add.s32 	%r649, %r626, %r648;
	st.shared.u32 	[%r649], %r692;
	shl.b32 	%r650, %r142, 2;
	add.s32 	%r651, %r626, %r650;
	st.shared.u32 	[%r651], %r691;
	shl.b32 	%r652, %r143, 2;
	add.s32 	%r653, %r626, %r652;
	st.shared.u32 	[%r653], %r690;
	shl.b32 	%r654, %r144, 2;
	add.s32 	%r655, %r626, %r654;
	st.shared.u32 	[%r655], %r689;
	shl.b32 	%r656, %r145, 2;
	add.s32 	%r657, %r626, %r656;
	st.shared.u32 	[%r657], %r688;
	shl.b32 	%r658, %r146, 2;
	add.s32 	%r659, %r626, %r658;
	st.shared.u32 	[%r659], %r687;
	shl.b32 	%r660, %r147, 2;
	add.s32 	%r661, %r626, %r660;
	st.shared.u32 	[%r661], %r686;
	shl.b32 	%r662, %r148, 2;
	add.s32 	%r663, %r626, %r662;
	st.shared.u32 	[%r663], %r685;
	bar.sync 	0;
	ld.shared.u32 	%r703, [%r46];
	ld.shared.u32 	%r702, [%r46+4];
	ld.shared.u32 	%r701, [%r46+8];
	ld.shared.u32 	%r700, [%r46+12];
	ld.shared.u32 	%r699, [%r46+16];
	ld.shared.u32 	%r698, [%r46+20];
	ld.shared.u32 	%r697, [%r46+24];
	ld.shared.u32 	%r696, [%r46+28];
	ld.shared.u32 	%r695, [%r46+32];
	ld.shared.u32 	%r694, [%r46+36];
	ld.shared.u32 	%r693, [%r46+40];
	ld.shared.u32 	%r692, [%r46+44];
	ld.shared.u32 	%r691, [%r46+48];
	ld.shared.u32 	%r690, [%r46+52];
	ld.shared.u32 	%r689, [%r46+56];
	ld.shared.u32 	%r688, [%r46+60];
	ld.shared.u32 	%r687, [%r46+64];
	ld.shared.u32 	%r686, [%r46+68];
	ld.shared.u32 	%r685, [%r46+72];
	bar.sync 	0;
	add.s32 	%r684, %r684, 6;
	add.s32 	%r683, %r683, -6;
	bra.uni 	$L__BB5_39;

}
	// .globl	_ZN3cub18CUB_300001_SM_10006detail10radix_sort30DeviceRadixSortHistogramKernelINS1_5radix10policy_hubIjNS0_8NullTypeEyE10Policy1000ELNS0_9SortOrderE0EjyNS1_21identity_decomposer_tEEEvPT2_PKT1_SB_iiT3_
.visible .entry _ZN3cub18CUB_300001_SM_10006detail10radix_sort30DeviceRadixSortHistogramKernelINS1_5radix10policy_hubIjNS0_8NullTypeEyE10Policy1000ELNS0_9SortOrderE0EjyNS1_21identity_decomposer_tEEEvPT2_PKT1_SB_iiT3_(
	.param .u64 .ptr .align 1 _ZN3cub18CUB_300001_SM_10006detail10radix_sort30DeviceRadixSortHistogramKernelINS1_5radix10policy_hubIjNS0_8NullTypeEyE10Policy1000ELNS0_9SortOrderE0EjyNS1_21identity_decomposer_tEEEvPT2_PKT1_SB_iiT3__param_0,
	.param .u64 .ptr .align 1 _ZN3cub18CUB_300001_SM_10006detail10radix_sort30DeviceRadixSortHistogramKernelINS1_5radix10policy_hubIjNS0_8NullTypeEyE10Policy1000ELNS0_9SortOrderE0EjyNS1_21identity_decomposer_tEEEvPT2_PKT1_SB_iiT3__param_1,
	.param .u64 _ZN3cub18CUB_300001_SM_10006detail10radix_sort30DeviceRadixSortHistogramKernelINS1_5radix10policy_hubIjNS0_8NullTypeEyE10Policy1000ELNS0_9SortOrderE0EjyNS1_21identity_decomposer_tEEEvPT2_PKT1_SB_iiT3__param_2,
	.param .u32 _ZN3cub18CUB_300001_SM_10006detail10radix_sort30DeviceRadixSortHistogramKernelINS1_5radix10policy_hubIjNS0_8NullTypeEyE10Policy1000ELNS0_9SortOrderE0EjyNS1_21identity_decomposer_tEEEvPT2_PKT1_SB_iiT3__param_3,
	.param .u32 _ZN3cub18CUB_300001_SM_10006detail10radix_sort30DeviceRadixSortHistogramKernelINS1_5radix10policy_hubIjNS0_8NullTypeEyE10Policy1000ELNS0_9SortOrderE0EjyNS1_21identity_decomposer_tEEEvPT2_PKT1_SB_iiT3__param_4,
	.param .align 1 .b8 _ZN3cub18CUB_300001_SM_10006detail10radix_sort30DeviceRadixSortHistogramKernelINS1_5radix10policy_hubIjNS0_8NullTypeEyE10Policy1000ELNS0_9SortOrderE0EjyNS1_21identity_decomposer_tEEEvPT2_PKT1_SB_iiT3__param_5[1]
)
.maxntid 128
{
	.reg .pred 	%p<91>;
	.reg .b32 	%r<470>;
	.reg .b64 	%rd<137>;
	// demoted variable
	.shared .align 4 .b8 _ZZN3cub18CUB_300001_SM_10006detail10radix_sort30DeviceRadixSortHistogramKernelINS1_5radix10policy_hubIjNS0_8NullTypeEyE10Policy1000ELNS0_9SortOrderE0EjyNS1_21identity_decomposer_tEEEvPT2_PKT1_SB_iiT3_E12temp_storage[4096];
	ld.param.u64 	%rd18, [_ZN3cub18CUB_300001_SM_10006detail10radix_sort30DeviceRadixSortHistogramKernelINS1_5radix10policy_hubIjNS0_8NullTypeEyE10Policy1000ELNS0_9SortOrderE0EjyNS1_21identity_decomposer_tEEEvPT2_PKT1_SB_iiT3__param_0];
	ld.param.u64 	%rd19, [_ZN3cub18CUB_300001_SM_10006detail10radix_sort30DeviceRadixSortHistogramKernelINS1_5radix10policy_hubIjNS0_8NullTypeEyE10Policy1000ELNS0_9SortOrderE0EjyNS1_21identity_decomposer_tEEEvPT2_PKT1_SB_iiT3__param_1];
	ld.param.u64 	%rd17, [_ZN3cub18CUB_300001_SM_10006detail10radix_sort30DeviceRadixSortHistogramKernelINS1_5radix10policy_hubIjNS0_8NullTypeEyE10Policy1000ELNS0_9SortOrderE0EjyNS1_21identity_decomposer_tEEEvPT2_PKT1_SB_iiT3__param_2];
	ld.param.u32 	%r158, [_ZN3cub18CUB_300001_SM_10006detail10radix_sort30DeviceRadixSortHistogramKernelINS1_5radix10policy_hubIjNS0_8NullTypeEyE10Policy1000ELNS0_9SortOrderE0EjyNS1_21identity_decomposer_tEEEvPT2_PKT1_SB_iiT3__param_3];
	ld.param.u32 	%r159, [_ZN3cub18CUB_300001_SM_10006detail10radix_sort30DeviceRadixSortHistogramKernelINS1_5radix10policy_hubIjNS0_8NullTypeEyE10Policy1000ELNS0_9SortOrderE0EjyNS1_21identity_decomposer_tEEEvPT2_PKT1_SB_iiT3__param_4];
	cvta.to.global.u64 	%rd1, %rd19;
	cvta.to.global.u64 	%rd2, %rd18;
	setp.eq.s64 	%p2, %rd17, 0;
	@%p2 bra 	$L__BB6_153;
	sub.s32 	%r160, %r159, %r158;
	add.s32 	%r161, %r160, 7;
	shr.s32 	%r162, %r161, 31;
	shr.u32 	%r163, %r162, 29;
	add.s32 	%r164, %r161, %r163;
	shr.s32 	%r165, %r164, 3;
	mov.u32 	%r166, %tid.x;
	setp.gt.u32 	%p3, %r166, 255;
	setp.lt.s32 	%p4, %r161, 8;
	mov.u32 	%r167, %ctaid.x;
	shl.b32 	%r168, %r167, 11;
	cvt.u64.u32 	%rd3, %r168;
	mov.u32 	%r169, %nctaid.x;
	shl.b32 	%r170, %r169, 11;
	cvt.u64.u32 	%rd4, %r170;
	add.s32 	%r1, %r165, -1;
	and.b32  	%r2, %r165, 15;
	and.b32  	%r3, %r165, 7;
	add.s32 	%r4, %r3, -1;
	and.b32  	%r5, %r165, 3;
	or.pred  	%p1, %p3, %p4;
	shl.b32 	%r171, %r166, 2;
	mov.u32 	%r172, _ZZN3cub18CUB_300001_SM_10006detail10radix_sort30DeviceRadixSortHistogramKernelINS1_5radix10policy_hubIjNS0_8NullTypeEyE10Policy1000ELNS0_9SortOrderE0EjyNS1_21identity_decomposer_tEEEvPT2_PKT1_SB_iiT3_E12temp_storage;
	add.s32 	%r6, %r172, %r171;
	and.b32  	%r7, %r165, 268435440;
	cvt.u64.u32 	%rd5, %r166;
	add.s32 	%r8, %r166, 128;
	add.s32 	%r9, %r166, 256;
	add.s32 	%r10, %r166, 384;
	add.s32 	%r11, %r166, 512;
	add.s32 	%r12, %r166, 640;
	add.s32 	%r13, %r166, 768;
	add.s32 	%r14, %r166, 1280;
	add.s32 	%r15, %r166, 1920;
	and.b32  	%r16, %r165, 268435448;
	and.b32  	%r17, %r165, 1;
	neg.s32 	%r18, %r7;
	add.s32 	%r19, %r6, 8192;
	add.s64 	%rd21, %rd17, -1;
	shr.u64 	%rd22, %rd21, 30;
	add.s64 	%rd23, %rd22, 1;
	min.u64 	%rd6, %rd23, %rd17;
	mov.b64 	%rd135, 0;
$L__BB6_2:
	@%p1 bra 	$L__BB6_30;
	setp.lt.u32 	%p5, %r1, 15;
	mov.b32 	%r423, 0;
	@%p5 bra 	$L__BB6_6;
	mov.u32 	%r420, %r19;
	mov.u32 	%r421, %r18;
$L__BB6_5:
	.pragma "nounroll";
	mov.b32 	%r174, 0;
	st.shared.u32 	[%r420+-8192], %r174;
	st.shared.u32 	[%r420+-7168], %r174;
	st.shared.u32 	[%r420+-6144], %r174;
	st.shared.u32 	[%r420+-5120], %r174;
	st.shared.u32 	[%r420+-4096], %r174;
	st.shared.u32 	[%r420+-3072], %r174;
	st.shared.u32 	[%r420+-2048], %r174;
	st.shared.u32 	[%r420+-1024], %r174;
	st.shared.u32 	[%r420], %r174;
	st.shared.u32 	[%r420+1024], %r174;
	st.shared.u32 	[%r420+2048], %r174;
	st.shared.u32 	[%r420+3072], %r174;
	st.shared.u32 	[%r420+4096], %r174;
	st.shared.u32 	[%r420+5120], %r174;
	st.shared.u32 	[%r420+6144], %r174;
	st.shared.u32 	[%r420+7168], %r174;
	add.s32 	%r421, %r421, 16;
	add.s32 	%r420, %r420, 16384;
	setp.ne.s32 	%p6, %r421, 0;
	mov.u32 	%r423, %r7;
	@%p6 bra 	$L__BB6_5;
$L__BB6_6:
	add.s32 	%r25, %r2, -1;
	setp.eq.s32 	%p7, %r2, 0;
	@%p7 bra 	$L__BB6_16;
	setp.lt.u32 	%p8, %r25, 7;
	@%p8 bra 	$L__BB6_9;
	shl.b32 	%r175, %r423, 10;
	add.s32 	%r176, %r6, %r175;
	mov.b32 	%r177, 0;
	st.shared.u32 	[%r176], %r177;
	st.shared.u32 	[%r176+1024], %r177;
	st.shared.u32 	[%r176+2048], %r177;
	st.shared.u32 	[%r176+3072], %r177;
	st.shared.u32 	[%r176+4096], %r177;
	st.shared.u32 	[%r176+5120], %r177;
	st.shared.u32 	[%r176+6144], %r177;
	st.shared.u32 	[%r176+7168], %r177;
	add.s32 	%r423, %r423, 8;
$L__BB6_9:
	setp.eq.s32 	%p9, %r3, 0;
	@%p9 bra 	$L__BB6_16;
	setp.lt.u32 	%p10, %r4, 3;
	@%p10 bra 	$L__BB6_12;
	shl.b32 	%r178, %r423, 10;
	add.s32 	%r179, %r6, %r178;
	mov.b32 	%r180, 0;
	st.shared.u32 	[%r179], %r180;
	st.shared.u32 	[%r179+1024], %r180;
	st.shared.u32 	[%r179+2048], %r180;
	st.shared.u32 	[%r179+3072], %r180;
	add.s32 	%r423, %r423, 4;
$L__BB6_12:
	setp.eq.s32 	%p11, %r5, 0;
	@%p11 bra 	$L__BB6_16;
	setp.eq.s32 	%p12, %r5, 1;
	shl.b32 	%r181, %r423, 10;
	add.s32 	%r30, %r6, %r181;
	mov.b32 	%r182, 0;
	st.shared.u32 	[%r30], %r182;
	@%p12 bra 	$L__BB6_16;
	setp.eq.s32 	%p13, %r5, 2;
	mov.b32 	%r183, 0;
	st.shared.u32 	[%r30+1024], %r183;
	@%p13 bra 	$L__BB6_16;
	mov.b32 	%r184, 0;
	st.shared.u32 	[%r30+2048], %r184;
$L__BB6_16:
	cvt.u32.u64 	%r185, %rd5;
	setp.gt.u32 	%p14, %r185, 127;
	@%p14 bra 	$L__BB6_30;
	setp.lt.u32 	%p15, %r1, 15;
	mov.b32 	%r427, 0;
	@%p15 bra 	$L__BB6_20;
	mov.b32 	%r425, 0;
$L__BB6_19:
	.pragma "nounroll";
	shl.b32 	%r188, %r425, 10;
	add.s32 	%r189, %r6, %r188;
	mov.b32 	%r190, 0;
	st.shared.u32 	[%r189+512], %r190;
	st.shared.u32 	[%r189+1536], %r190;
	st.shared.u32 	[%r189+2560], %r190;
	st.shared.u32 	[%r189+3584], %r190;
	st.shared.u32 	[%r189+4608], %r190;
	st.shared.u32 	[%r189+5632], %r190;
	st.shared.u32 	[%r189+6656], %r190;
	st.shared.u32 	[%r189+7680], %r190;
	st.shared.u32 	[%r189+8704], %r190;
	st.shared.u32 	[%r189+9728], %r190;
	st.shared.u32 	[%r189+10752], %r190;
	st.shared.u32 	[%r189+11776], %r190;
	st.shared.u32 	[%r189+12800], %r190;
	st.shared.u32 	[%r189+13824], %r190;
	st.shared.u32 	[%r189+14848], %r190;
	st.shared.u32 	[%r189+15872], %r190;
	add.s32 	%r425, %r425, 16;
	setp.ne.s32 	%p16, %r425, %r7;
	mov.u32 	%r427, %r7;
	@%p16 bra 	$L__BB6_19;
$L__BB6_20:
	setp.eq.s32 	%p17, %r2, 0;
	@%p17 bra 	$L__BB6_30;
	setp.lt.u32 	%p18, %r25, 7;
	@%p18 bra 	$L__BB6_23;
	shl.b32 	%r191, %r427, 10;
	add.s32 	%r192, %r6, %r191;
	mov.b32 	%r193, 0;
	st.shared.u32 	[%r192+512], %r193;
	st.shared.u32 	[%r192+1536], %r193;
	st.shared.u32 	[%r192+2560], %r193;
	st.shared.u32 	[%r192+3584], %r193;
	st.shared.u32 	[%r192+4608], %r193;
	st.shared.u32 	[%r192+5632], %r193;
	st.shared.u32 	[%r192+6656], %r193;
	st.shared.u32 	[%r192+7680], %r193;
	add.s32 	%r427, %r427, 8;
$L__BB6_23:
	setp.eq.s32 	%p19, %r3, 0;
	@%p19 bra 	$L__BB6_30;
	setp.lt.u32 	%p20, %r4, 3;
	@%p20 bra 	$L__BB6_26;
	shl.b32 	%r194, %r427, 10;
	add.s32 	%r195, %r6, %r194;
	mov.b32 	%r196, 0;
	st.shared.u32 	[%r195+512], %r196;
	st.shared.u32 	[%r195+1536], %r196;
	st.shared.u32 	[%r195+2560], %r196;
	st.shared.u32 	[%r195+3584], %r196;
	add.s32 	%r427, %r427, 4;
$L__BB6_26:
	setp.eq.s32 	%p21, %r5, 0;
	@%p21 bra 	$L__BB6_30;
	setp.eq.s32 	%p22, %r5, 1;
	shl.b32 	%r197, %r427, 10;
	add.s32 	%r38, %r6, %r197;
	mov.b32 	%r198, 0;
	st.shared.u32 	[%r38+512], %r198;
	@%p22 bra 	$L__BB6_30;
	setp.eq.s32 	%p23, %r5, 2;
	mov.b32 	%r199, 0;
	st.shared.u32 	[%r38+1536], %r199;
	@%p23 bra 	$L__BB6_30;
	mov.b32 	%r200, 0;
	st.shared.u32 	[%r38+2560], %r200;
$L__BB6_30:
	bar.sync 	0;
	bar.sync 	0;
	shl.b64 	%rd8, %rd135, 30;
	sub.s64 	%rd24, %rd17, %rd8;
	min.u64 	%rd9, %rd24, 1073741824;
	setp.le.u64 	%p24, %rd9, %rd3;
	@%p24 bra 	$L__BB6_70;
	mov.u64 	%rd136, %rd3;
$L__BB6_32:
	add.s64 	%rd11, %rd136, %rd8;
	sub.s64 	%rd12, %rd17, %rd11;
	setp.lt.u64 	%p25, %rd12, 2048;
	@%p25 bra 	$L__BB6_34;
	add.s64 	%rd27, %rd11, %rd5;
	shl.b64 	%rd28, %rd27, 2;
	add.s64 	%rd29, %rd1, %rd28;
	ld.global.u32 	%r459, [%rd29];
	ld.global.u32 	%r458, [%rd29+512];
	ld.global.u32 	%r457, [%rd29+1024];
	ld.global.u32 	%r456, [%rd29+1536];
	ld.global.u32 	%r455, [%rd29+2048];
	ld.global.u32 	%r454, [%rd29+2560];
	ld.global.u32 	%r453, [%rd29+3072];
	ld.global.u32 	%r452, [%rd29+3584];
	ld.global.u32 	%r451, [%rd29+4096];
	ld.global.u32 	%r450, [%rd29+4608];
	ld.global.u32 	%r449, [%rd29+5120];
	ld.global.u32 	%r448, [%rd29+5632];
	ld.global.u32 	%r447, [%rd29+6144];
	ld.global.u32 	%r446, [%rd29+6656];
	ld.global.u32 	%r445, [%rd29+7168];
	ld.global.u32 	%r444, [%rd29+7680];
	bra.uni 	$L__BB6_66;
$L__BB6_34:
	cvt.u32.u64 	%r202, %rd5;
	cvt.u32.u64 	%r55, %rd12;
	setp.ge.s32 	%p26, %r202, %r55;
	add.s64 	%rd25, %rd11, %rd5;
	shl.b64 	%rd26, %rd25, 2;
	add.s64 	%rd13, %rd1, %rd26;
	mov.b32 	%r459, -1;
	@%p26 bra 	$L__BB6_36;
	ld.global.u32 	%r459, [%rd13];
$L__BB6_36:
	setp.ge.s32 	%p27, %r8, %r55;
	mov.b32 	%r458, -1;
	@%p27 bra 	$L__BB6_38;
	ld.global.u32 	%r458, [%rd13+512];
$L__BB6_38:
	setp.ge.s32 	%p28, %r9, %r55;
	mov.b32 	%r457, -1;
	@%p28 bra 	$L__BB6_40;
	ld.global.u32 	%r457, [%rd13+1024];
$L__BB6_40:
	setp.ge.s32 	%p29, %r10, %r55;
	mov.b32 	%r456, -1;
	@%p29 bra 	$L__BB6_42;
	ld.global.u32 	%r456, [%rd13+1536];
$L__BB6_42:
	setp.ge.s32 	%p30, %r11, %r55;
	mov.b32 	%r455, -1;
	@%p30 bra 	$L__BB6_44;
	ld.global.u32 	%r455, [%rd13+2048];
$L__BB6_44:
	setp.ge.s32 	%p31, %r12, %r55;
	mov.b32 	%r454, -1;
	@%p31 bra 	$L__BB6_46;
	ld.global.u32 	%r454, [%rd13+2560];
$L__BB6_46:
	setp.ge.s32 	%p32, %r13, %r55;
	mov.b32 	%r453, -1;
	@%p32 bra 	$L__BB6_48;
	ld.global.u32 	%r453, [%rd13+3072];
$L__BB6_48:
	mov.u32 	%r210, %tid.x;
	add.s32 	%r211, %r210, 896;
	setp.ge.s32 	%p33, %r211, %r55;
	mov.b32 	%r452, -1;
	@%p33 bra 	$L__BB6_50;
	ld.global.u32 	%r452, [%rd13+3584];
$L__BB6_50:
	or.b32  	%r214, %r210, 1024;
	setp.ge.s32 	%p34, %r214, %r55;
	mov.b32 	%r451, -1;
	@%p34 bra 	$L__BB6_52;
	ld.global.u32 	%r451, [%rd13+4096];
$L__BB6_52:
	add.s32 	%r217, %r210, 1152;
	setp.ge.s32 	%p35, %r217, %r55;
	mov.b32 	%r450, -1;
	@%p35 bra 	$L__BB6_54;
	ld.global.u32 	%r450, [%rd13+4608];
$L__BB6_54:
	setp.ge.s32 	%p36, %r14, %r55;
	mov.b32 	%r449, -1;
	@%p36 bra 	$L__BB6_56;
	ld.global.u32 	%r449, [%rd13+5120];
$L__BB6_56:
	add.s32 	%r221, %r210, 1408;
	setp.ge.s32 	%p37, %r221, %r55;
	mov.b32 	%r448, -1;
	@%p37 bra 	$L__BB6_58;
	ld.global.u32 	%r448, [%rd13+5632];
$L__BB6_58:
	add.s32 	%r224, %r210, 1536;
	setp.ge.s32 	%p38, %r224, %r55;
	mov.b32 	%r447, -1;
	@%p38 bra 	$L__BB6_60;
	ld.global.u32 	%r447, [%rd13+6144];
$L__BB6_60:
	add.s32 	%r227, %r210, 1664;
	setp.ge.s32 	%p39, %r227, %r55;
	mov.b32 	%r446, -1;
	@%p39 bra 	$L__BB6_62;
	ld.global.u32 	%r446, [%rd13+6656];
$L__BB6_62:
	add.s32 	%r230, %r210, 1792;
	setp.ge.s32 	%p40, %r230, %r55;
	mov.b32 	%r445, -1;
	@%p40 bra 	$L__BB6_64;
	ld.global.u32 	%r445, [%rd13+7168];
$L__BB6_64:
	setp.ge.s32 	%p41, %r15, %r55;
	mov.b32 	%r444, -1;
	@%p41 bra 	$L__BB6_66;
	ld.global.u32 	%r444, [%rd13+7680];
$L__BB6_66:
	setp.le.s32 	%p42, %r159, %r158;
	@%p42 bra 	$L__BB6_69;
	mov.b32 	%r460, 0;
	mov.u32 	%r461, %r158;
$L__BB6_68:
	sub.s32 	%r233, %r159, %r461;
	shl.b32 	%r234, %r460, 10;
	mov.u32 	%r235, _ZZN3cub18CUB_300001_SM_10006detail10radix_sort30DeviceRadixSortHistogramKernelINS1_5radix10policy_hubIjNS0_8NullTypeEyE10Policy1000ELNS0_9SortOrderE0EjyNS1_21identity_decomposer_tEEEvPT2_PKT1_SB_iiT3_E12temp_storage;
	add.s32 	%r236, %r235, %r234;
	min.s32 	%r237, %r233, 8;
	mov.b32 	%r238, -1;
	shl.b32 	%r239, %r238, %r237;
	not.b32 	%r240, %r239;
	shr.u32 	%r241, %r459, %r461;
	and.b32  	%r242, %r241, %r240;
	shl.b32 	%r243, %r242, 2;
	add.s32 	%r244, %r236, %r243;
	atom.shared.add.u32 	%r245, [%r244], 1;
	shr.u32 	%r246, %r458, %r461;
	and.b32  	%r247, %r246, %r240;
	shl.b32 	%r248, %r247, 2;
	add.s32 	%r249, %r236, %r248;
	atom.shared.add.u32 	%r250, [%r249], 1;
	shr.u32 	%r251, %r457, %r461;
	and.b32  	%r252, %r251, %r240;
	shl.b32 	%r253, %r252, 2;
	add.s32 	%r254, %r236, %r253;
	atom.shared.add.u32 	%r255, [%r254], 1;
	shr.u32 	%r256, %r456, %r461;
	and.b32  	%r257, %r256, %r240;
	shl.b32 	%r258, %r257, 2;
	add.s32 	%r259, %r236, %r258;
	atom.shared.add.u32 	%r260, [%r259], 1;
	shr.u32 	%r261, %r455, %r461;
	and.b32  	%r262, %r261, %r240;
	shl.b32 	%r263, %r262, 2;
	add.s32 	%r264, %r236, %r263;
	atom.shared.add.u32 	%r265, [%r264], 1;
	shr.u32 	%r266, %r454, %r461;
	and.b32  	%r267, %r266, %r240;
	shl.b32 	%r268, %r267, 2;
	add.s32 	%r269, %r236, %r268;
	atom.shared.add.u32 	%r270, [%r269], 1;
	shr.u32 	%r271, %r453, %r461;
	and.b32  	%r272, %r271, %r240;
	shl.b32 	%r273, %r272, 2;
	add.s32 	%r274, %r236, %r273;
	atom.shared.add.u32 	%r275, [%r274], 1;
	shr.u32 	%r276, %r452, %r461;
	and.b32  	%r277, %r276, %r240;
	shl.b32 	%r278, %r277, 2;
	add.s32 	%r279, %r236, %r278;
	atom.shared.add.u32 	%r280, [%r279], 1;
	shr.u32 	%r281, %r451, %r461;
	and.b32  	%r282, %r281, %r240;
	shl.b32 	%r283, %r282, 2;
	add.s32 	%r284, %r236, %r283;
	atom.shared.add.u32 	%r285, [%r284], 1;
	shr.u32 	%r286, %r450, %r461;
	and.b32  	%r287, %r286, %r240;
	shl.b32 	%r288, %r287, 2;
	add.s32 	%r289, %r236, %r288;
	atom.shared.add.u32 	%r290, [%r289], 1;
	shr.u32 	%r291, %r449, %r461;
	and.b32  	%r292, %r291, %r240;
	shl.b32 	%r293, %r292, 2;
	add.s32 	%r294, %r236, %r293;
	atom.shared.add.u32 	%r295, [%r294], 1;
	shr.u32 	%r296, %r448, %r461;
	and.b32  	%r297, %r296, %r240;
	shl.b32 	%r298, %r297, 2;
	add.s32 	%r299, %r236, %r298;
	atom.shared.add.u32 	%r300, [%r299], 1;
	shr.u32 	%r301, %r447, %r461;
	and.b32  	%r302, %r301, %r240;
	shl.b32 	%r303, %r302, 2;
	add.s32 	%r304, %r236, %r303;
	atom.shared.add.u32 	%r305, [%r304], 1;
	shr.u32 	%r306, %r446, %r461;
	and.b32  	%r307, %r306, %r240;
	shl.b32 	%r308, %r307, 2;
	add.s32 	%r309, %r236, %r308;
	atom.shared.add.u32 	%r310, [%r309], 1;
	shr.u32 	%r311, %r445, %r461;
	and.b32  	%r312, %r311, %r240;
	shl.b32 	%r313, %r312, 2;
	add.s32 	%r314, %r236, %r313;
	atom.shared.add.u32 	%r315, [%r314], 1;
	shr.u32 	%r316, %r444, %r461;
	and.b32  	%r317, %r316, %r240;
	shl.b32 	%r318, %r317, 2;
	add.s32 	%r319, %r236, %r318;
	atom.shared.add.u32 	%r320, [%r319], 1;
	add.s32 	%r461, %r461, 8;
	add.s32 	%r460, %r460, 1;
	setp.lt.s32 	%p43, %r461, %r159;
	@%p43 bra 	$L__BB6_68;
$L__BB6_69:
	add.s64 	%rd136, %rd136, %rd4;
	setp.lt.u64 	%p44, %rd136, %rd9;
	@%p44 bra 	$L__BB6_32;
$L__BB6_70:
	bar.sync 	0;
	@%p1 bra 	$L__BB6_152;
	setp.lt.u32 	%p45, %r1, 7;
	mov.b32 	%r464, 0;
	@%p45 bra 	$L__BB6_90;
	mov.b32 	%r462, 0;
$L__BB6_73:
	.pragma "nounroll";
	shl.b32 	%r323, %r462, 10;
	add.s32 	%r108, %r6, %r323;
	ld.shared.u32 	%r109, [%r108];
	setp.eq.s32 	%p46, %r109, 0;
	@%p46 bra 	$L__BB6_75;
	cvt.u32.u64 	%r324, %rd5;
	shl.b32 	%r325, %r462, 8;
	add.s32 	%r326, %r325, %r324;
	mul.wide.u32 	%rd30, %r326, 8;
	add.s64 	%rd31, %rd2, %rd30;
	cvt.u64.u32 	%rd32, %r109;
	atom.global.add.u64 	%rd33, [%rd31], %rd32;
$L__BB6_75:
	ld.shared.u32 	%r110, [%r108+1024];
	setp.eq.s32 	%p47, %r110, 0;
	@%p47 bra 	$L__BB6_77;
	cvt.u32.u64 	%r327, %rd5;
	shl.b32 	%r328, %r462, 8;
	add.s32 	%r329, %r328, %r327;
	add.s32 	%r330, %r329, 256;
	mul.wide.u32 	%rd34, %r330, 8;
	add.s64 	%rd35, %rd2, %rd34;
	cvt.u64.u32 	%rd36, %r110;
	atom.global.add.u64 	%rd37, [%rd35], %rd36;
$L__BB6_77:
	ld.shared.u32 	%r111, [%r108+2048];
	setp.eq.s32 	%p48, %r111, 0;
	@%p48 bra 	$L__BB6_79;
	cvt.u32.u64 	%r331, %rd5;
	shl.b32 	%r332, %r462, 8;
	add.s32 	%r333, %r332, %r331;
	add.s32 	%r334, %r333, 512;
	mul.wide.u32 	%rd38, %r334, 8;
	add.s64 	%rd39, %rd2, %rd38;
	cvt.u64.u32 	%rd40, %r111;
	atom.global.add.u64 	%rd41, [%rd39], %rd40;
$L__BB6_79:
	ld.shared.u32 	%r112, [%r108+3072];
	setp.eq.s32 	%p49, %r112, 0;
	@%p49 bra 	$L__BB6_81;
	cvt.u32.u64 	%r335, %rd5;
	shl.b32 	%r336, %r462, 8;
	add.s32 	%r337, %r336, %r335;
	add.s32 	%r338, %r337, 768;
	mul.wide.u32 	%rd42, %r338, 8;
	add.s64 	%rd43, %rd2, %rd42;
	cvt.u64.u32 	%rd44, %r112;
	atom.global.add.u64 	%rd45, [%rd43], %rd44;
$L__BB6_81:
	ld.shared.u32 	%r113, [%r108+4096];
	setp.eq.s32 	%p50, %r113, 0;
	@%p50 bra 	$L__BB6_83;
	cvt.u32.u64 	%r339, %rd5;
	shl.b32 	%r340, %r462, 8;
	add.s32 	%r341, %r340, %r339;
	add.s32 	%r342, %r341, 1024;
	mul.wide.u32 	%rd46, %r342, 8;
	add.s64 	%rd47, %rd2, %rd46;
	cvt.u64.u32 	%rd48, %r113;
	atom.global.add.u64 	%rd49, [%rd47], %rd48;
$L__BB6_83:
	ld.shared.u32 	%r114, [%r108+5120];
	setp.eq.s32 	%p51, %r114, 0;
	@%p51 bra 	$L__BB6_85;
	cvt.u32.u64 	%r343, %rd5;
	shl.b32 	%r344, %r462, 8;
	add.s32 	%r345, %r344, %r343;
	add.s32 	%r346, %r345, 1280;
	mul.wide.u32 	%rd50, %r346, 8;
	add.s64 	%rd51, %rd2, %rd50;
	cvt.u64.u32 	%rd52, %r114;
	atom.global.add.u64 	%rd53, [%rd51], %rd52;
$L__BB6_85:
	ld.shared.u32 	%r115, [%r108+6144];
	setp.eq.s32 	%p52, %r115, 0;
	@%p52 bra 	$L__BB6_87;
	cvt.u32.u64 	%r347, %rd5;
	shl.b32 	%r348, %r462, 8;
	add.s32 	%r349, %r348, %r347;
	add.s32 	%r350, %r349, 1536;
	mul.wide.u32 	%rd54, %r350, 8;
	add.s64 	%rd55, %rd2, %rd54;
	cvt.u64.u32 	%rd56, %r115;
	atom.global.add.u64 	%rd57, [%rd55], %rd56;
$L__BB6_87:
	ld.shared.u32 	%r116, [%r108+7168];
	setp.eq.s32 	%p53, %r116, 0;
	@%p53 bra 	$L__BB6_89;
	cvt.u32.u64 	%r351, %rd5;
	shl.b32 	%r352, %r462, 8;
	add.s32 	%r353, %r352, %r351;
	add.s32 	%r354, %r353, 1792;
	mul.wide.u32 	%rd58, %r354, 8;
	add.s64 	%rd59, %rd2, %rd58;
	cvt.u64.u32 	%rd60, %r116;
	atom.global.add.u64 	%rd61, [%rd59], %rd60;
$L__BB6_89:
	add.s32 	%r462, %r462, 8;
	setp.ne.s32 	%p54, %r462, %r16;
	mov.u32 	%r464, %r16;
	@%p54 bra 	$L__BB6_73;
$L__BB6_90:
	add.s32 	%r119, %r5, -1;
	setp.eq.s32 	%p55, %r3, 0;
	@%p55 bra 	$L__BB6_111;
	setp.lt.u32 	%p56, %r4, 3;
	@%p56 bra 	$L__BB6_101;
	shl.b32 	%r355, %r464, 10;
	add.s32 	%r120, %r6, %r355;
	ld.shared.u32 	%r121, [%r120];
	setp.eq.s32 	%p57, %r121, 0;
	@%p57 bra 	$L__BB6_94;
	cvt.u32.u64 	%r356, %rd5;
	shl.b32 	%r357, %r464, 8;
	add.s32 	%r358, %r357, %r356;
	mul.wide.u32 	%rd62, %r358, 8;
	add.s64 	%rd63, %rd2, %rd62;
	cvt.u64.u32 	%rd64, %r121;
	atom.global.add.u64 	%rd65, [%rd63], %rd64;
$L__BB6_94:
	ld.shared.u32 	%r122, [%r120+1024];
	setp.eq.s32 	%p58, %r122, 0;
	@%p58 bra 	$L__BB6_96;
	cvt.u32.u64 	%r359, %rd5;
	shl.b32 	%r360, %r464, 8;
	add.s32 	%r361, %r360, %r359;
	add.s32 	%r362, %r361, 256;
	mul.wide.u32 	%rd66, %r362, 8;
	add.s64 	%rd67, %rd2, %rd66;
	cvt.u64.u32 	%rd68, %r122;
	atom.global.add.u64 	%rd69, [%rd67], %rd68;
$L__BB6_96:
	ld.shared.u32 	%r123, [%r120+2048];
	setp.eq.s32 	%p59, %r123, 0;
	@%p59 bra 	$L__BB6_98;
	cvt.u32.u64 	%r363, %rd5;
	shl.b32 	%r364, %r464, 8;
	add.s32 	%r365, %r364, %r363;
	add.s32 	%r366, %r365, 512;
	mul.wide.u32 	%rd70, %r366, 8;
	add.s64 	%rd71, %rd2, %rd70;
	cvt.u64.u32 	%rd72, %r123;
	atom.global.add.u64 	%rd73, [%rd71], %rd72;
$L__BB6_98:
	ld.shared.u32 	%r124, [%r120+3072];
	setp.eq.s32 	%p60, %r124, 0;
	@%p60 bra 	$L__BB6_100;
	cvt.u32.u64 	%r367, %rd5;
	shl.b32 	%r368, %r464, 8;
	add.s32 	%r369, %r368, %r367;
	add.s32 	%r370, %r369, 768;
	mul.wide.u32 	%rd74, %r370, 8;
	add.s64 	%rd75, %rd2, %rd74;
	cvt.u64.u32 	%rd76, %r124;
	atom.global.add.u64 	%rd77, [%rd75], %rd76;
$L__BB6_100:
	add.s32 	%r464, %r464, 4;
$L__BB6_101:
	setp.eq.s32 	%p61, %r5, 0;
	@%p61 bra 	$L__BB6_111;
	setp.eq.s32 	%p62, %r119, 0;
	@%p62 bra 	$L__BB6_108;
	shl.b32 	%r371, %r464, 10;
	add.s32 	%r127, %r6, %r371;
	ld.shared.u32 	%r128, [%r127];
	setp.eq.s32 	%p63, %r128, 0;
	@%p63 bra 	$L__BB6_105;
	cvt.u32.u64 	%r372, %rd5;
	shl.b32 	%r373, %r464, 8;
	add.s32 	%r374, %r373, %r372;
	mul.wide.u32 	%rd78, %r374, 8;
	add.s64 	%rd79, %rd2, %rd78;
	cvt.u64.u32 	%rd80, %r128;
	atom.global.add.u64 	%rd81, [%rd79], %rd80;
$L__BB6_105:
	ld.shared.u32 	%r129, [%r127+1024];
	setp.eq.s32 	%p64, %r129, 0;
	@%p64 bra 	$L__BB6_107;
	cvt.u32.u64 	%r375, %rd5;
	shl.b32 	%r376, %r464, 8;
	add.s32 	%r377, %r376, %r375;
	add.s32 	%r378, %r377, 256;
	mul.wide.u32 	%rd82, %r378, 8;
	add.s64 	%rd83, %rd2, %rd82;
	cvt.u64.u32 	%rd84, %r129;
	atom.global.add.u64 	%rd85, [%rd83], %rd84;
$L__BB6_107:
	add.s32 	%r464, %r464, 2;
$L__BB6_108:
	setp.eq.s32 	%p65, %r17, 0;
	@%p65 bra 	$L__BB6_111;
	shl.b32 	%r379, %r464, 10;
	add.s32 	%r380, %r6, %r379;
	ld.shared.u32 	%r132, [%r380];
	setp.eq.s32 	%p66, %r132, 0;
	@%p66 bra 	$L__BB6_111;
	cvt.u32.u64 	%r381, %rd5;
	shl.b32 	%r382, %r464, 8;
	add.s32 	%r383, %r382, %r381;
	mul.wide.u32 	%rd86, %r383, 8;
	add.s64 	%rd87, %rd2, %rd86;
	cvt.u64.u32 	%rd88, %r132;
	atom.global.add.u64 	%rd89, [%rd87], %rd88;
$L__BB6_111:
	cvt.u32.u64 	%r384, %rd5;
	setp.gt.u32 	%p67, %r384, 127;
	@%p67 bra 	$L__BB6_152;
	setp.lt.u32 	%p68, %r1, 7;
	mov.b32 	%r468, 0;
	@%p68 bra 	$L__BB6_131;
	mov.b32 	%r466, 0;
$L__BB6_114:
	.pragma "nounroll";
	shl.b32 	%r388, %r466, 10;
	add.s32 	%r134, %r6, %r388;
	ld.shared.u32 	%r135, [%r134+512];
	setp.eq.s32 	%p69, %r135, 0;
	shl.b32 	%r389, %r466, 8;
	add.s32 	%r390, %r389, %r384;
	mul.wide.u32 	%rd90, %r390, 8;
	add.s64 	%rd15, %rd2, %rd90;
	@%p69 bra 	$L__BB6_116;
	cvt.u64.u32 	%rd91, %r135;
	atom.global.add.u64 	%rd92, [%rd15+1024], %rd91;
$L__BB6_116:
	ld.shared.u32 	%r136, [%r134+1536];
	setp.eq.s32 	%p70, %r136, 0;
	@%p70 bra 	$L__BB6_118;
	cvt.u64.u32 	%rd93, %r136;
	atom.global.add.u64 	%rd94, [%rd15+3072], %rd93;
$L__BB6_118:
	ld.shared.u32 	%r137, [%r134+2560];
	setp.eq.s32 	%p71, %r137, 0;
	@%p71 bra 	$L__BB6_120;
	cvt.u64.u32 	%rd95, %r137;
	atom.global.add.u64 	%rd96, [%rd15+5120], %rd95;
$L__BB6_120:
	ld.shared.u32 	%r138, [%r134+3584];
	setp.eq.s32 	%p72, %r138, 0;
	@%p72 bra 	$L__BB6_122;
	cvt.u64.u32 	%rd97, %r138;
	atom.global.add.u64 	%rd98, [%rd15+7168], %rd97;
$L__BB6_122:
	ld.shared.u32 	%r139, [%r134+4608];
	setp.eq.s32 	%p73, %r139, 0;
	@%p73 bra 	$L__BB6_124;
	cvt.u64.u32 	%rd99, %r139;
	atom.global.add.u64 	%rd100, [%rd15+9216], %rd99;
$L__BB6_124:
	ld.shared.u32 	%r140, [%r134+5632];
	setp.eq.s32 	%p74, %r140, 0;
	@%p74 bra 	$L__BB6_126;
	cvt.u64.u32 	%rd101, %r140;
	atom.global.add.u64 	%rd102, [%rd15+11264], %rd101;
$L__BB6_126:
	ld.shared.u32 	%r141, [%r134+6656];
	setp.eq.s32 	%p75, %r141, 0;
	@%p75 bra 	$L__BB6_128;
	cvt.u64.u32 	%rd103, %r141;
	atom.global.add.u64 	%rd104, [%rd15+13312], %rd103;
$L__BB6_128:
	ld.shared.u32 	%r142, [%r134+7680];
	setp.eq.s32 	%p76, %r142, 0;
	@%p76 bra 	$L__BB6_130;
	cvt.u64.u32 	%rd105, %r142;
	atom.global.add.u64 	%rd106, [%rd15+15360], %rd105;
$L__BB6_130:
	add.s32 	%r466, %r466, 8;
	setp.ne.s32 	%p77, %r466, %r16;
	mov.u32 	%r468, %r16;
	@%p77 bra 	$L__BB6_114;
$L__BB6_131:
	setp.eq.s32 	%p78, %r3, 0;
	@%p78 bra 	$L__BB6_152;
	setp.lt.u32 	%p79, %r4, 3;
	@%p79 bra 	$L__BB6_142;
	shl.b32 	%r391, %r468, 10;
	add.s32 	%r145, %r6, %r391;
	ld.shared.u32 	%r146, [%r145+512];
	setp.eq.s32 	%p80, %r146, 0;
	@%p80 bra 	$L__BB6_135;
	shl.b32 	%r393, %r468, 8;
	add.s32 	%r394, %r393, %r384;
	mul.wide.u32 	%rd107, %r394, 8;
	add.s64 	%rd108, %rd2, %rd107;
	cvt.u64.u32 	%rd109, %r146;
	atom.global.add.u64 	%rd110, [%rd108+1024], %rd109;
$L__BB6_135:
	ld.shared.u32 	%r147, [%r145+1536];
	setp.eq.s32 	%p81, %r147, 0;
	@%p81 bra 	$L__BB6_137;
	shl.b32 	%r396, %r468, 8;
	add.s32 	%r397, %r396, %r384;
	add.s32 	%r398, %r397, 256;
	mul.wide.u32 	%rd111, %r398, 8;
	add.s64 	%rd112, %rd2, %rd111;
	cvt.u64.u32 	%rd113, %r147;
	atom.global.add.u64 	%rd114, [%rd112+1024], %rd113;
$L__BB6_137:
	ld.shared.u32 	%r148, [%r145+2560];
	setp.eq.s32 	%p82, %r148, 0;
	@%p82 bra 	$L__BB6_139;
	shl.b32 	%r400, %r468, 8;
	add.s32 	%r401, %r400, %r384;
	add.s32 	%r402, %r401, 512;
	mul.wide.u32 	%rd115, %r402, 8;
	add.s64 	%rd116, %rd2, %rd115;
	cvt.u64.u32 	%rd117, %r148;
	atom.global.add.u64 	%rd118, [%rd116+1024], %rd117;
$L__BB6_139:
	ld.shared.u32 	%r149, [%r145+3584];
	setp.eq.s32 	%p83, %r149, 0;
	@%p83 bra 	$L__BB6_141;
	shl.b32 	%r404, %r468, 8;
	add.s32 	%r405, %r404, %r384;
	add.s32 	%r406, %r405, 768;
	mul.wide.u32 	%rd119, %r406, 8;
	add.s64 	%rd120, %rd2, %rd119;
	cvt.u64.u32 	%rd121, %r149;
	atom.global.add.u64 	%rd122, [%rd120+1024], %rd121;
$L__BB6_141:
	add.s32 	%r468, %r468, 4;
$L__BB6_142:
	setp.eq.s32 	%p84, %r5, 0;
	@%p84 bra 	$L__BB6_152;
	setp.eq.s32 	%p85, %r119, 0;
	@%p85 bra 	$L__BB6_149;
	shl.b32 	%r407, %r468, 10;
	add.s32 	%r152, %r6, %r407;
	ld.shared.u32 	%r153, [%r152+512];
	setp.eq.s32 	%p86, %r153, 0;
	@%p86 bra 	$L__BB6_146;
	shl.b32 	%r409, %r468, 8;
	add.s32 	%r410, %r409, %r384;
	mul.wide.u32 	%rd123, %r410, 8;
	add.s64 	%rd124, %rd2, %rd123;
	cvt.u64.u32 	%rd125, %r153;
	atom.global.add.u64 	%rd126, [%rd124+1024], %rd125;
$L__BB6_146:
	ld.shared.u32 	%r154, [%r152+1536];
	setp.eq.s32 	%p87, %r154, 0;
	@%p87 bra 	$L__BB6_148;
	shl.b32 	%r412, %r468, 8;
	add.s32 	%r413, %r412, %r384;
	add.s32 	%r414, %r413, 256;
	mul.wide.u32 	%rd127, %r414, 8;
	add.s64 	%rd128, %rd2, %rd127;
	cvt.u64.u32 	%rd129, %r154;
	atom.global.add.u64 	%rd130, [%rd128+1024], %rd129;
$L__BB6_148:
	add.s32 	%r468, %r468, 2;
$L__BB6_149:
	setp.eq.s32 	%p88, %r17, 0;
	@%p88 bra 	$L__BB6_152;
	shl.b32 	%r415, %r468, 10;
	add.s32 	%r416, %r6, %r415;
	ld.shared.u32 	%r157, [%r416+512];
	setp.eq.s32 	%p89, %r157, 0;
	@%p89 bra 	$L__BB6_152;
	shl.b32 	%r418, %r468, 8;
	add.s32 	%r419, %r418, %r384;
	mul.wide.u32 	%rd131, %r419, 8;
	add.s64 	%rd132, %rd2, %rd131;
	cvt.u64.u32 	%rd133, %r157;
	atom.global.add.u64 	%rd134, [%rd132+1024], %rd133;
$L__BB6_152:
	bar.sync 	0;
	add.s64 	%rd135, %rd135, 1;
	setp.ne.s64 	%p90, %rd135, %rd6;
	@%p90 bra 	$L__BB6_2;
$L__BB6_153:
	ret;

}
	// .globl	_ZN3cub18CUB_300001_SM_10006detail10radix_sort33DeviceRadixSortExclusiveSumKernelINS1_5radix10policy_hubIjNS0_8NullTypeEyE10Policy1000EyEEvPT0_
.visible .entry _ZN3cub18CUB_300001_SM_10006detail10radix_sort33DeviceRadixSortExclusiveSumKernelINS1_5radix10policy_hubIjNS0_8NullTypeEyE10Policy1000EyEEvPT0_(
	.param .u64 .ptr .align 1 _ZN3cub18CUB_300001_SM_10006detail10radix_sort33DeviceRadixSortExclusiveSumKernelINS1_5radix10policy_hubIjNS0_8NullTypeEyE10Policy1000EyEEvPT0__param_0
)
{
	.reg .pred 	%p<4>;
	.reg .b32 	%r<28>;
	.reg .b64 	%rd<54>;
	// demoted variable
	.shared .align 16 .b8 _ZZN3cub18CUB_300001_SM_10006detail10radix_sort33DeviceRadixSortExclusiveSumKernelINS1_5radix10policy_hubIjNS0_8NullTypeEyE10Policy1000EyEEvPT0_E12temp_storage[2336];
	ld.param.u64 	%rd5, [_ZN3cub18CUB_300001_SM_10006detail10radix_sort33DeviceRadixSortExclusiveSumKernelINS1_5radix10policy_hubIjNS0_8NullTypeEyE10Policy1000EyEEvPT0__param_0];
	cvta.to.global.u64 	%rd6, %rd5;
	mov.u32 	%r3, %ctaid.x;
	shl.b32 	%r4, %r3, 8;
	mov.u32 	%r1, %tid.x;
	setp.gt.u32 	%p1, %r1, 255;
	add.s32 	%r5, %r4, %r1;
	mul.wide.s32 	%rd7, %r5, 8;
	add.s64 	%rd1, %rd6, %rd7;
	@%p1 bra 	$L__BB7_2;
	ld.global.u64 	%rd53, [%rd1];
$L__BB7_2:
	shr.u32 	%r6, %r1, 3;
	add.s32 	%r7, %r6, %r1;
	shl.b32 	%r8, %r7, 3;
	mov.u32 	%r9, _ZZN3cub18CUB_300001_SM_10006detail10radix_sort33DeviceRadixSortExclusiveSumKernelINS1_5radix10policy_hubIjNS0_8NullTypeEyE10Policy1000EyEEvPT0_E12temp_storage;
	add.s32 	%r10, %r9, %r8;
	add.s32 	%r2, %r10, 16;
	st.shared.u64 	[%r10+16], %rd53;
	bar.sync 	0;
	setp.gt.u32 	%p2, %r1, 31;
	@%p2 bra 	$L__BB7_4;
	mad.lo.s32 	%r27, %r1, 72, %r9;
	ld.shared.u64 	%rd23, [%r27+16];
	ld.shared.u64 	%rd24, [%r27+24];
	ld.shared.u64 	%rd25, [%r27+32];
	ld.shared.u64 	%rd26, [%r27+40];
	ld.shared.u64 	%rd27, [%r27+48];
	ld.shared.u64 	%rd28, [%r27+56];
	ld.shared.u64 	%rd29, [%r27+64];
	ld.shared.u64 	%rd30, [%r27+72];
	add.s64 	%rd31, %rd24, %rd23;
	add.s64 	%rd32, %rd31, %rd25;
	add.s64 	%rd33, %rd32, %rd26;
	add.s64 	%rd34, %rd33, %rd27;
	add.s64 	%rd35, %rd34, %rd28;
	add.s64 	%rd36, %rd35, %rd29;
	add.s64 	%rd10, %rd36, %rd30;
	mov.b32 	%r11, 1;
	mov.b32 	%r24, 0;
	mov.b32 	%r25, -1;
	// begin inline asm
	{  .reg .u64 r0;  .reg .u32 lo;  .reg .u32 hi;  .reg .pred p;  mov.b64 {lo, hi}, %rd10;  shfl.sync.up.b32 lo|p, lo, %r11, %r24, %r25;  shfl.sync.up.b32 hi|p, hi, %r11, %r24, %r25;  mov.b64 r0, {lo, hi};  @p add.u64 r0, r0, %rd10;  mov.u64 %rd8, r0;}
	// end inline asm
	mov.b32 	%r14, 2;
	// begin inline asm
	{  .reg .u64 r0;  .reg .u32 lo;  .reg .u32 hi;  .reg .pred p;  mov.b64 {lo, hi}, %rd8;  shfl.sync.up.b32 lo|p, lo, %r14, %r24, %r25;  shfl.sync.up.b32 hi|p, hi, %r14, %r24, %r25;  mov.b64 r0, {lo, hi};  @p add.u64 r0, r0, %rd8;  mov.u64 %rd11, r0;}
	// end inline asm
	mov.b32 	%r17, 4;
	// begin inline asm
	{  .reg .u64 r0;  .reg .u32 lo;  .reg .u32 hi;  .reg .pred p;  mov.b64 {lo, hi}, %rd11;  shfl.sync.up.b32 lo|p, lo, %r17, %r24, %r25;  shfl.sync.up.b32 hi|p, hi, %r17, %r24, %r25;  mov.b64 r0, {lo, hi};  @p add.u64 r0, r0, %rd11;  mov.u64 %rd14, r0;}
	// end inline asm
	mov.b32 	%r20, 8;
	// begin inline asm
	{  .reg .u64 r0;  .reg .u32 lo;  .reg .u32 hi;  .reg .pred p;  mov.b64 {lo, hi}, %rd14;  shfl.sync.up.b32 lo|p, lo, %r20, %r24, %r25;  shfl.sync.up.b32 hi|p, hi, %r20, %r24, %r25;  mov.b64 r0, {lo, hi};  @p add.u64 r0, r0, %rd14;  mov.u64 %rd17, r0;}
	// end inline asm
	mov.b32 	%r23, 16;
	// begin inline asm
	{  .reg .u64 r0;  .reg .u32 lo;  .reg .u32 hi;  .reg .pred p;  mov.b64 {lo, hi}, %rd17;  shfl.sync.up.b32 lo|p, lo, %r23, %r24, %r25;  shfl.sync.up.b32 hi|p, hi, %r23, %r24, %r25;  mov.b64 r0, {lo, hi};  @p add.u64 r0, r0, %rd17;  mov.u64 %rd20, r0;}
	// end inline asm
	sub.s64 	%rd37, %rd20, %rd10;
	ld.shared.u64 	%rd38, [%r27+16];
	ld.shared.u64 	%rd39, [%r27+24];
	ld.shared.u64 	%rd40, [%r27+32];
	ld.shared.u64 	%rd41, [%r27+40];
	ld.shared.u64 	%rd42, [%r27+48];
	ld.shared.u64 	%rd43, [%r27+56];
	ld.shared.u64 	%rd44, [%r27+64];
	add.s64 	%rd45, %rd38, %rd37;
	add.s64 	%rd46, %rd39, %rd45;
	add.s64 	%rd47, %rd40, %rd46;
	add.s64 	%rd48, %rd41, %rd47;
	add.s64 	%rd49, %rd42, %rd48;
	add.s64 	%rd50, %rd43, %rd49;
	add.s64 	%rd51, %rd44, %rd50;
	st.shared.u64 	[%r27+16], %rd37;
	st.shared.u64 	[%r27+24], %rd45;
	st.shared.u64 	[%r27+32], %rd46;
	st.shared.u64 	[%r27+40], %rd47;
	st.shared.u64 	[%r27+48], %rd48;
	st.shared.u64 	[%r27+56], %rd49;
	st.shared.u64 	[%r27+64], %rd50;
	st.shared.u64 	[%r27+72], %rd51;
$L__BB7_4:
	setp.gt.u32 	%p3, %r1, 255;
	bar.sync 	0;
	@%p3 bra 	$L__BB7_6;
	ld.shared.u64 	%rd52, [%r2];
	st.global.u64 	[%rd1], %rd52;
$L__BB7_6:
	ret;

}
	// .globl	_ZN3cub18CUB_300001_SM_10006detail10radix_sort29DeviceRadixSortOnesweepKernelINS1_5radix10policy_hubIjNS0_8NullTypeEyE10Policy1000ELNS0_9SortOrderE0EjS6_yiiNS1_21identity_decomposer_tEEEvPT5_SC_PT3_PKSD_PT1_PKSH_PT2_PKSL_T4_iiT6_
.visible .entry _ZN3cub18CUB_300001_SM_10006detail10radix_sort29DeviceRadixSortOnesweepKernelINS1_5radix10policy_hubIjNS0_8NullTypeEyE10Policy1000ELNS0_9SortOrderE0EjS6_yiiNS1_21identity_decomposer_tEEEvPT5_SC_PT3_PKSD_PT1_PKSH_PT2_PKSL_T4_iiT6_(
	.param .u64 .ptr .align 1 _ZN3cub18CUB_300001_SM_10006detail10radix_sort29DeviceRadixSortOnesweepKernelINS1_5radix10policy_hubIjNS0_8NullTypeEyE10Policy1000ELNS0_9SortOrderE0EjS6_yiiNS1_21identity_decomposer_tEEEvPT5_SC_PT3_PKSD_PT1_PKSH_PT2_PKSL_T4_iiT6__param_0,
	.param .u64 .ptr .align 1 _ZN3cub18CUB_300001_SM_10006detail10radix_sort29DeviceRadixSortOnesweepKernelINS1_5radix10policy_hubIjNS0_8NullTypeEyE10Policy1000ELNS0_9SortOrderE0EjS6_yiiNS1_21identity_decomposer_tEEEvPT5_SC_PT3_PKSD_PT1_PKSH_PT2_PKSL_T4_iiT6__param_1,
	.param .u64 .ptr .align 1 _ZN3cub18CUB_300001_SM_10006detail10radix_sort29DeviceRadixSortOnesweepKernelINS1_5radix10policy_hubIjNS0_8NullTypeEyE10Policy1000ELNS0_9SortOrderE0EjS6_yiiNS1_21identity_decomposer_tEEEvPT5_SC_PT3_PKSD_PT1_PKSH_PT2_PKSL_T4_iiT6__param_2,
	.param .u64 .ptr .align 1 _ZN3cub18CUB_300001_SM_10006detail10radix_sort29DeviceRadixSortOnesweepKernelINS1_5radix10policy_hubIjNS0_8NullTypeEyE10Policy1000ELNS0_9SortOrderE0EjS6_yiiNS1_21identity_decomposer_tEEEvPT5_SC_PT3_PKSD_PT1_PKSH_PT2_PKSL_T4_iiT6__param_3,
	.param .u64 .ptr .align 1 _ZN3cub18CUB_300001_SM_10006detail10radix_sort29DeviceRadixSortOnesweepKernelINS1_5radix10policy_hubIjNS0_8NullTypeEyE10Policy1000ELNS0_9SortOrderE0EjS6_yiiNS1_21identity_decomposer_tEEEvPT5_SC_PT3_PKSD_PT1_PKSH_PT2_PKSL_T4_iiT6__param_4,
	.param .u64 .ptr .align 1 _ZN3cub18CUB_300001_SM_10006detail10radix_sort29DeviceRadixSortOnesweepKernelINS1_5radix10policy_hubIjNS0_8NullTypeEyE10Policy1000ELNS0_9SortOrderE0EjS6_yiiNS1_21identity_decomposer_tEEEvPT5_SC_PT3_PKSD_PT1_PKSH_PT2_PKSL_T4_iiT6__param_5,
	.param .u64 .ptr .align 1 _ZN3cub18CUB_300001_SM_10006detail10radix_sort29DeviceRadixSortOnesweepKernelINS1_5radix10policy_hubIjNS0_8NullTypeEyE10Policy1000ELNS0_9SortOrderE0EjS6_yiiNS1_21identity_decomposer_tEEEvPT5_SC_PT3_PKSD_PT1_PKSH_PT2_PKSL_T4_iiT6__param_6,
	.param .u64 .ptr .align 1 _ZN3cub18CUB_300001_SM_10006detail10radix_sort29DeviceRadixSortOnesweepKernelINS1_5radix10policy_hubIjNS0_8NullTypeEyE10Policy1000ELNS0_9SortOrderE0EjS6_yiiNS1_21identity_decomposer_tEEEvPT5_SC_PT3_PKSD_PT1_PKSH_PT2_PKSL_T4_iiT6__param_7,
	.param .u32 _ZN3cub18CUB_300001_SM_10006detail10radix_sort29DeviceRadixSortOnesweepKernelINS1_5radix10policy_hubIjNS0_8NullTypeEyE10Policy1000ELNS0_9SortOrderE0EjS6_yiiNS1_21identity_decomposer_tEEEvPT5_SC_PT3_PKSD_PT1_PKSH_PT2_PKSL_T4_iiT6__param_8,
	.param .u32 _ZN3cub18CUB_300001_SM_10006detail10radix_sort29DeviceRadixSortOnesweepKernelINS1_5radix10policy_hubIjNS0_8NullTypeEyE10Policy1000ELNS0_9SortOrderE0EjS6_yiiNS1_21identity_decomposer_tEEEvPT5_SC_PT3_PKSD_PT1_PKSH_PT2_PKSL_T4_iiT6__param_9,
	.param .u32 _ZN3cub18CUB_300001_SM_10006detail10radix_sort29DeviceRadixSortOnesweepKernelINS1_5radix10policy_hubIjNS0_8NullTypeEyE10Policy1000ELNS0_9SortOrderE0EjS6_yiiNS1_21identity_decomposer_tEEEvPT5_SC_PT3_PKSD_PT1_PKSH_PT2_PKSL_T4_iiT6__param_10,
	.param .align 1 .b8 _ZN3cub18CUB_300001_SM_10006detail10radix_sort29DeviceRadixSortOnesweepKernelINS1_5radix10policy_hubIjNS0_8NullTypeEyE10Policy1000ELNS0_9SortOrderE0EjS6_yiiNS1_21identity_decomposer_tEEEvPT5_SC_PT3_PKSD_PT1_PKSH_PT2_PKSL_T4_iiT6__param_11[1]
)
.maxntid 384
{
	.reg .pred 	%p<143>;
	.reg .b32 	%r<1708>;
	.reg .b64 	%rd<242>;
	// demoted variable
	.shared .align 16 .b8 _ZZN3cub18CUB_300001_SM_10006detail10radix_sort29DeviceRadixSortOnesweepKernelINS1_5radix10policy_hubIjNS0_8NullTypeEyE10Policy1000ELNS0_9SortOrderE0EjS6_yiiNS1_21identity_decomposer_tEEEvPT5_SC_PT3_PKSD_PT1_PKSH_PT2_PKSL_T4_iiT6_E1s[31232];
	ld.param.u64 	%rd18, [_ZN3cub18CUB_300001_SM_10006detail10radix_sort29DeviceRadixSortOnesweepKernelINS1_5radix10policy_hubIjNS0_8NullTypeEyE10Policy1000ELNS0_9SortOrderE0EjS6_yiiNS1_21identity_decomposer_tEEEvPT5_SC_PT3_PKSD_PT1_PKSH_PT2_PKSL_T4_iiT6__param_1];
	ld.param.u64 	%rd22, [_ZN3cub18CUB_300001_SM_10006detail10radix_sort29DeviceRadixSortOnesweepKernelINS1_5radix10policy_hubIjNS0_8NullTypeEyE10Policy1000ELNS0_9SortOrderE0EjS6_yiiNS1_21identity_decomposer_tEEEvPT5_SC_PT3_PKSD_PT1_PKSH_PT2_PKSL_T4_iiT6__param_5];
	ld.param.u32 	%r247, [_ZN3cub18CUB_300001_SM_10006detail10radix_sort29DeviceRadixSortOnesweepKernelINS1_5radix10policy_hubIjNS0_8NullTypeEyE10Policy1000ELNS0_9SortOrderE0EjS6_yiiNS1_21identity_decomposer_tEEEvPT5_SC_PT3_PKSD_PT1_PKSH_PT2_PKSL_T4_iiT6__param_10];
	cvta.to.global.u64 	%rd1, %rd22;
	mov.u32 	%r1, %tid.x;
	shr.u32 	%r2, %r1, 5;
	// begin inline asm
	mov.u32 %r248, %laneid;
	// end inline asm
	setp.ne.s32 	%p1, %r1, 0;
	@%p1 bra 	$L__BB8_2;
	cvta.to.global.u64 	%rd23, %rd18;
	atom.global.add.u32 	%r249, [%rd23], 1;
	st.shared.u32 	[_ZZN3cub18CUB_300001_SM_10006detail10radix_sort29DeviceRadixSortOnesweepKernelINS1_5radix10policy_hubIjNS0_8NullTypeEyE10Policy1000ELNS0_9SortOrderE0EjS6_yiiNS1_21identity_decomposer_tEEEvPT5_SC_PT3_PKSD_PT1_PKSH_PT2_PKSL_T4_iiT6_E1s+29184], %r249;
$L__BB8_2:
	ld.param.u32 	%r1582, [_ZN3cub18CUB_300001_SM_10006detail10radix_sort29DeviceRadixSortOnesweepKernelINS1_5radix10policy_hubIjNS0_8NullTypeEyE10Policy1000ELNS0_9SortOrderE0EjS6_yiiNS1_21identity_decomposer_tEEEvPT5_SC_PT3_PKSD_PT1_PKSH_PT2_PKSL_T4_iiT6__param_8];
	bar.sync 	0;
	ld.shared.u32 	%r4, [_ZZN3cub18CUB_300001_SM_10006detail10radix_sort29DeviceRadixSortOnesweepKernelINS1_5radix10policy_hubIjNS0_8NullTypeEyE10Policy1000ELNS0_9SortOrderE0EjS6_yiiNS1_21identity_decomposer_tEEEvPT5_SC_PT3_PKSD_PT1_PKSH_PT2_PKSL_T4_iiT6_E1s+29184];
	mul.lo.s32 	%r250, %r4, 7296;
	add.s32 	%r251, %r250, 7296;
	setp.gt.s32 	%p2, %r251, %r1582;
	cvt.s64.s32 	%rd2, %r250;
	@%p2 bra 	$L__BB8_4;
	and.b32  	%r252, %r1, 31;
	and.b32  	%r253, %r1, 992;
	mul.lo.s32 	%r254, %r253, 19;
	or.b32  	%r255, %r254, %r252;
	cvt.u64.u32 	%rd24, %r255;
	add.s64 	%rd25, %rd24, %rd2;
	shl.b64 	%rd26, %rd25, 2;
	add.s64 	%rd27, %rd1, %rd26;
	ld.global.u32 	%r1653, [%rd27];
	ld.global.u32 	%r1654, [%rd27+128];
	ld.global.u32 	%r1655, [%rd27+256];
	ld.global.u32 	%r1656, [%rd27+384];
	ld.global.u32 	%r1657, [%rd27+512];
	ld.global.u32 	%r1658, [%rd27+640];
	ld.global.u32 	%r1659, [%rd27+768];
	ld.global.u32 	%r1660, [%rd27+896];
	ld.global.u32 	%r1661, [%rd27+1024];
	ld.global.u32 	%r1662, [%rd27+1152];
	ld.global.u32 	%r1663, [%rd27+1280];
	ld.global.u32 	%r1664, [%rd27+1408];
	ld.global.u32 	%r1665, [%rd27+1536];
	ld.global.u32 	%r1666, [%rd27+1664];
	ld.global.u32 	%r1667, [%rd27+1792];
	ld.global.u32 	%r1668, [%rd27+1920];
	ld.global.u32 	%r1669, [%rd27+2048];
	ld.global.u32 	%r1670, [%rd27+2176];
	ld.global.u32 	%r1671, [%rd27+2304];
	bra.uni 	$L__BB8_42;
$L__BB8_4:
	ld.param.u32 	%r1583, [_ZN3cub18CUB_300001_SM_10006detail10radix_sort29DeviceRadixSortOnesweepKernelINS1_5radix10policy_hubIjNS0_8NullTypeEyE10Policy1000ELNS0_9SortOrderE0EjS6_yiiNS1_21identity_decomposer_tEEEvPT5_SC_PT3_PKSD_PT1_PKSH_PT2_PKSL_T4_iiT6__param_8];
	cvt.u32.u64 	%r257, %rd2;
	sub.s32 	%r24, %r1583, %r257;
	and.b32  	%r258, %r1, 31;
	and.b32  	%r259, %r1, 992;
	mul.lo.s32 	%r260, %r259, 19;
	or.b32  	%r25, %r260, %r258;
	setp.ge.s32 	%p3, %r25, %r24;
	cvt.u64.u32 	%rd28, %r25;
	add.s64 	%rd29, %rd28, %rd2;
	shl.b64 	%rd30, %rd29, 2;
	add.s64 	%rd3, %rd1, %rd30;
	mov.b32 	%r1653, -1;
	@%p3 bra 	$L__BB8_6;
	ld.global.u32 	%r1653, [%rd3];
$L__BB8_6:
	add.s32 	%r262, %r25, 32;
	setp.ge.s32 	%p4, %r262, %r24;
	mov.b32 	%r1654, -1;
	@%p4 bra 	$L__BB8_8;
	ld.global.u32 	%r1654, [%rd3+128];
$L__BB8_8:
	add.s32 	%r264, %r25, 64;
	setp.ge.s32 	%p5, %r264, %r24;
	mov.b32 	%r1655, -1;
	@%p5 bra 	$L__BB8_10;
	ld.global.u32 	%r1655, [%rd3+256];
$L__BB8_10:
	add.s32 	%r266, %r25, 96;
	setp.ge.s32 	%p6, %r266, %r24;
	mov.b32 	%r1656, -1;
	@%p6 bra 	$L__BB8_12;
	ld.global.u32 	%r1656, [%rd3+384];
$L__BB8_12:
	add.s32 	%r268, %r25, 128;
	setp.ge.s32 	%p7, %r268, %r24;
	mov.b32 	%r1657, -1;
	@%p7 bra 	$L__BB8_14;
	ld.global.u32 	%r1657, [%rd3+512];
$L__BB8_14:
	add.s32 	%r270, %r25, 160;
	setp.ge.s32 	%p8, %r270, %r24;
	mov.b32 	%r1658, -1;
	@%p8 bra 	$L__BB8_16;
	ld.global.u32 	%r1658, [%rd3+640];
$L__BB8_16:
	add.s32 	%r272, %r25, 192;
	setp.ge.s32 	%p9, %r272, %r24;
	mov.b32 	%r1659, -1;
	@%p9 bra 	$L__BB8_18;
	ld.global.u32 	%r1659, [%rd3+768];
$L__BB8_18:
	add.s32 	%r274, %r25, 224;
	setp.ge.s32 	%p10, %r274, %r24;
	mov.b32 	%r1660, -1;
	@%p10 bra 	$L__BB8_20;
	ld.global.u32 	%r1660, [%rd3+896];
$L__BB8_20:
	add.s32 	%r276, %r25, 256;
	setp.ge.s32 	%p11, %r276, %r24;
	mov.b32 	%r1661, -1;
	@%p11 bra 	$L__BB8_22;
	ld.global.u32 	%r1661, [%rd3+1024];
$L__BB8_22:
	add.s32 	%r278, %r25, 288;
	setp.ge.s32 	%p12, %r278, %r24;
	mov.b32 	%r1662, -1;
	@%p12 bra 	$L__BB8_24;
	ld.global.u32 	%r1662, [%rd3+1152];
$L__BB8_24:
	add.s32 	%r280, %r25, 320;
	setp.ge.s32 	%p13, %r280, %r24;
	mov.b32 	%r1663, -1;
	@%p13 bra 	$L__BB8_26;
	ld.global.u32 	%r1663, [%rd3+1280];
$L__BB8_26:
	add.s32 	%r282, %r25, 352;
	setp.ge.s32 	%p14, %r282, %r24;
	mov.b32 	%r1664, -1;
	@%p14 bra 	$L__BB8_28;
	ld.global.u32 	%r1664, [%rd3+1408];
$L__BB8_28:
	add.s32 	%r284, %r25, 384;
	setp.ge.s32 	%p15, %r284, %r24;
	mov.b32 	%r1665, -1;
	@%p15 bra 	$L__BB8_30;
	ld.global.u32 	%r1665, [%rd3+1536];
$L__BB8_30:
	add.s32 	%r286, %r25, 416;
	setp.ge.s32 	%p16, %r286, %r24;
	mov.b32 	%r1666, -1;
	@%p16 bra 	$L__BB8_32;
	ld.global.u32 	%r1666, [%rd3+1664];
$L__BB8_32:
	add.s32 	%r288, %r25, 448;
	setp.ge.s32 	%p17, %r288, %r24;
	mov.b32 	%r1667, -1;
	@%p17 bra 	$L__BB8_34;
	ld.global.u32 	%r1667, [%rd3+1792];
$L__BB8_34:
	add.s32 	%r290, %r25, 480;
	setp.ge.s32 	%p18, %r290, %r24;
	mov.b32 	%r1668, -1;
	@%p18 bra 	$L__BB8_36;
	ld.global.u32 	%r1668, [%rd3+1920];
$L__BB8_36:
	add.s32 	%r292, %r25, 512;
	setp.ge.s32 	%p19, %r292, %r24;
	mov.b32 	%r1669, -1;
	@%p19 bra 	$L__BB8_38;
	ld.global.u32 	%r1669, [%rd3+2048];
$L__BB8_38:
	add.s32 	%r294, %r25, 544;
	setp.ge.s32 	%p20, %r294, %r24;
	mov.b32 	%r1670, -1;
	@%p20 bra 	$L__BB8_40;
	ld.global.u32 	%r1670, [%rd3+2176];
$L__BB8_40:
	add.s32 	%r296, %r25, 576;
	setp.ge.s32 	%p21, %r296, %r24;
	mov.b32 	%r1671, -1;
	@%p21 bra 	$L__BB8_42;
	ld.global.u32 	%r1671, [%rd3+2304];
$L__BB8_42:
	mov.b32 	%r297, -1;
	shl.b32 	%r298, %r297, %r247;
	not.b32 	%r82, %r298;
	shl.b32 	%r299, %r2, 10;
	mov.u32 	%r300, _ZZN3cub18CUB_300001_SM_10006detail10radix_sort29DeviceRadixSortOnesweepKernelINS1_5radix10policy_hubIjNS0_8NullTypeEyE10Policy1000ELNS0_9SortOrderE0EjS6_yiiNS1_21identity_decomposer_tEEEvPT5_SC_PT3_PKSD_PT1_PKSH_PT2_PKSL_T4_iiT6_E1s;
	add.s32 	%r83, %r300, %r299;
	setp.gt.s32 	%p22, %r248, 255;
	@%p22 bra 	$L__BB8_55;
	max.s32 	%r301, %r248, 224;
	sub.s32 	%r302, %r301, %r248;
	add.s32 	%r303, %r302, 31;
	shr.u32 	%r304, %r303, 5;
	add.s32 	%r84, %r304, 1;
	and.b32  	%r85, %r84, 15;
	setp.lt.u32 	%p23, %r303, 480;
	mov.u32 	%r1675, %r248;
	@%p23 bra 	$L__BB8_46;
	and.b32  	%r305, %r84, 268435440;
	neg.s32 	%r1673, %r305;
	shl.b32 	%r307, %r248, 2;
	add.s32 	%r308, %r299, %r307;
	add.s32 	%r310, %r308, %r300;
	add.s32 	%r1672, %r310, 1024;
	mov.u32 	%r1675, %r248;
$L__BB8_45:
	.pragma "nounroll";
	mov.b32 	%r311, 0;
	st.shared.u32 	[%r1672+-1024], %r311;
	st.shared.u32 	[%r1672+-896], %r311;
	st.shared.u32 	[%r1672+-768], %r311;
	st.shared.u32 	[%r1672+-640], %r311;
	st.shared.u32 	[%r1672+-512], %r311;
	st.shared.u32 	[%r1672+-384], %r311;
	st.shared.u32 	[%r1672+-256], %r311;
	st.shared.u32 	[%r1672+-128], %r311;
	st.shared.u32 	[%r1672], %r311;
	st.shared.u32 	[%r1672+128], %r311;
	st.shared.u32 	[%r1672+256], %r311;
	st.shared.u32 	[%r1672+384], %r311;
	st.shared.u32 	[%r1672+512], %r311;
	st.shared.u32 	[%r1672+640], %r311;
	st.shared.u32 	[%r1672+768], %r311;
	st.shared.u32 	[%r1672+896], %r311;
	add.s32 	%r1675, %r1675, 512;
	add.s32 	%r1673, %r1673, 16;
	add.s32 	%r1672, %r1672, 2048;
	setp.ne.s32 	%p24, %r1673, 0;
	@%p24 bra 	$L__BB8_45;
$L__BB8_46:
	setp.eq.s32 	%p25, %r85, 0;
	@%p25 bra 	$L__BB8_55;
	and.b32  	%r95, %r84, 7;
	setp.lt.u32 	%p26, %r85, 8;
	@%p26 bra 	$L__BB8_49;
	shl.b32 	%r312, %r1675, 2;
	add.s32 	%r313, %r83, %r312;
	mov.b32 	%r314, 0;
	st.shared.u32 	[%r313], %r314;
	st.shared.u32 	[%r313+128], %r314;
	st.shared.u32 	[%r313+256], %r314;
	st.shared.u32 	[%r313+384], %r314;
	st.shared.u32 	[%r313+512], %r314;
	st.shared.u32 	[%r313+640], %r314;
	st.shared.u32 	[%r313+768], %r314;
	st.shared.u32 	[%r313+896], %r314;
	add.s32 	%r1675, %r1675, 256;
$L__BB8_49:
	setp.eq.s32 	%p27, %r95, 0;
	@%p27 bra 	$L__BB8_55;
	and.b32  	%r98, %r84, 3;
	setp.lt.u32 	%p28, %r95, 4;
	@%p28 bra 	$L__BB8_52;
	shl.b32 	%r315, %r1675, 2;
	add.s32 	%r316, %r83, %r315;
	mov.b32 	%r317, 0;
	st.shared.u32 	[%r316], %r317;
	st.shared.u32 	[%r316+128], %r317;
	st.shared.u32 	[%r316+256], %r317;
	st.shared.u32 	[%r316+384], %r317;
	add.s32 	%r1675, %r1675, 128;
$L__BB8_52:
	setp.eq.s32 	%p29, %r98, 0;
	@%p29 bra 	$L__BB8_55;
	shl.b32 	%r319, %r1675, 2;
	add.s32 	%r320, %r299, %r319;
	add.s32 	%r1679, %r300, %r320;
	neg.s32 	%r1678, %r98;
$L__BB8_54:
	.pragma "nounroll";
	mov.b32 	%r322, 0;
	st.shared.u32 	[%r1679], %r322;
	add.s32 	%r1679, %r1679, 128;
	add.s32 	%r1678, %r1678, 1;
	setp.ne.s32 	%p30, %r1678, 0;
	@%p30 bra 	$L__BB8_54;
$L__BB8_55:
	ld.param.u32 	%r1590, [_ZN3cub18CUB_300001_SM_10006detail10radix_sort29DeviceRadixSortOnesweepKernelINS1_5radix10policy_hubIjNS0_8NullTypeEyE10Policy1000ELNS0_9SortOrderE0EjS6_yiiNS1_21identity_decomposer_tEEEvPT5_SC_PT3_PKSD_PT1_PKSH_PT2_PKSL_T4_iiT6__param_9];
	bar.warp.sync 	-1;
	shr.u32 	%r324, %r1653, %r1590;
	and.b32  	%r107, %r324, %r82;
	shl.b32 	%r325, %r1, 5;
	and.b32  	%r326, %r325, 31744;
	mov.u32 	%r327, _ZZN3cub18CUB_300001_SM_10006detail10radix_sort29DeviceRadixSortOnesweepKernelINS1_5radix10policy_hubIjNS0_8NullTypeEyE10Policy1000ELNS0_9SortOrderE0EjS6_yiiNS1_21identity_decomposer_tEEEvPT5_SC_PT3_PKSD_PT1_PKSH_PT2_PKSL_T4_iiT6_E1s;
	add.s32 	%r328, %r327, %r326;
	shl.b32 	%r329, %r107, 2;
	add.s32 	%r108, %r328, %r329;
	atom.shared.add.u32 	%r330, [%r108], 1;
	shr.u32 	%r331, %r1654, %r1590;
	and.b32  	%r332, %r331, %r82;
	shl.b32 	%r333, %r332, 2;
	add.s32 	%r109, %r328, %r333;
	atom.shared.add.u32 	%r334, [%r109], 1;
	shr.u32 	%r335, %r1655, %r1590;
	and.b32  	%r336, %r335, %r82;
	shl.b32 	%r337, %r336, 2;
	add.s32 	%r110, %r328, %r337;
	atom.shared.add.u32 	%r338, [%r110], 1;
	shr.u32 	%r339, %r1656, %r1590;
	and.b32  	%r340, %r339, %r82;
	shl.b32 	%r341, %r340, 2;
	add.s32 	%r111, %r328, %r341;
	atom.shared.add.u32 	%r342, [%r111], 1;
	shr.u32 	%r343, %r1657, %r1590;
	and.b32  	%r344, %r343, %r82;
	shl.b32 	%r345, %r344, 2;
	add.s32 	%r112, %r328, %r345;
	atom.shared.add.u32 	%r346, [%r112], 1;
	shr.u32 	%r347, %r1658, %r1590;
	and.b32  	%r348, %r347, %r82;
	shl.b32 	%r349, %r348, 2;
	add.s32 	%r113, %r328, %r349;
	atom.shared.add.u32 	%r350, [%r113], 1;
	shr.u32 	%r351, %r1659, %r1590;
	and.b32  	%r352, %r351, %r82;
	shl.b32 	%r353, %r352, 2;
	add.s32 	%r114, %r328, %r353;
	atom.shared.add.u32 	%r354, [%r114], 1;
	shr.u32 	%r355, %r1660, %r1590;
	and.b32  	%r356, %r355, %r82;
	shl.b32 	%r357, %r356, 2;
	add.s32 	%r358, %r328, %r357;
	atom.shared.add.u32 	%r359, [%r358], 1;
	shr.u32 	%r360, %r1661, %r1590;
	and.b32  	%r361, %r360, %r82;
	shl.b32 	%r362, %r361, 2;
	add.s32 	%r363, %r328, %r362;
	atom.shared.add.u32 	%r364, [%r363], 1;
	shr.u32 	%r365, %r1662, %r1590;
	and.b32  	%r366, %r365, %r82;
	shl.b32 	%r367, %r366, 2;
	add.s32 	%r115, %r328, %r367;
	atom.shared.add.u32 	%r368, [%r115], 1;
	shr.u32 	%r369, %r1663, %r1590;
	and.b32  	%r370, %r369, %r82;
	shl.b32 	%r371, %r370, 2;
	add.s32 	%r116, %r328, %r371;
	atom.shared.add.u32 	%r372, [%r116], 1;
	shr.u32 	%r373, %r1664, %r1590;
	and.b32  	%r374, %r373, %r82;
	shl.b32 	%r375, %r374, 2;
	add.s32 	%r117, %r328, %r375;
	atom.shared.add.u32 	%r376, [%r117], 1;
	shr.u32 	%r377, %r1665, %r1590;
	and.b32  	%r378, %r377, %r82;
	shl.b32 	%r379, %r378, 2;
	add.s32 	%r118, %r328, %r379;
	atom.shared.add.u32 	%r380, [%r118], 1;
	shr.u32 	%r381, %r1666, %r1590;
	and.b32  	%r382, %r381, %r82;
	shl.b32 	%r383, %r382, 2;
	add.s32 	%r119, %r328, %r383;
	atom.shared.add.u32 	%r384, [%r119], 1;
	shr.u32 	%r385, %r1667, %r1590;
	and.b32  	%r386, %r385, %r82;
	shl.b32 	%r387, %r386, 2;
	add.s32 	%r120, %r328, %r387;
	atom.shared.add.u32 	%r388, [%r120], 1;
	shr.u32 	%r389, %r1668, %r1590;
	and.b32  	%r390, %r389, %r82;
	shl.b32 	%r391, %r390, 2;
	add.s32 	%r392, %r328, %r391;
	atom.shared.add.u32 	%r393, [%r392], 1;
	shr.u32 	%r394, %r1669, %r1590;
	and.b32  	%r395, %r394, %r82;
	shl.b32 	%r396, %r395, 2;
	add.s32 	%r397, %r328, %r396;
	atom.shared.add.u32 	%r398, [%r397], 1;
	shr.u32 	%r399, %r1670, %r1590;
	and.b32  	%r400, %r399, %r82;
	shl.b32 	%r401, %r400, 2;
	add.s32 	%r402, %r328, %r401;
	atom.shared.add.u32 	%r403, [%r402], 1;
	shr.u32 	%r404, %r1671, %r1590;
	and.b32  	%r405, %r404, %r82;
	shl.b32 	%r406, %r405, 2;
	add.s32 	%r407, %r328, %r406;
	atom.shared.add.u32 	%r408, [%r407], 1;
	bar.sync 	0;
	setp.gt.u32 	%p31, %r1, 255;
	shl.b32 	%r409, %r1, 2;
	add.s32 	%r121, %r327, %r409;
	mov.b32 	%r1680, 0;
	@%p31 bra 	$L__BB8_57;
	ld.shared.u32 	%r410, [%r121];
	mov.b32 	%r411, 0;
	st.shared.u32 	[%r121], %r411;
	ld.shared.u32 	%r412, [%r121+1024];
	st.shared.u32 	[%r121+1024], %r410;
	add.s32 	%r413, %r412, %r410;
	ld.shared.u32 	%r414, [%r121+2048];
	st.shared.u32 	[%r121+2048], %r413;
	add.s32 	%r415, %r414, %r413;
	ld.shared.u32 	%r416, [%r121+3072];
	st.shared.u32 	[%r121+3072], %r415;
	add.s32 	%r417, %r416, %r415;
	ld.shared.u32 	%r418, [%r121+4096];
	st.shared.u32 	[%r121+4096], %r417;
	add.s32 	%r419, %r418, %r417;
	ld.shared.u32 	%r420, [%r121+5120];
	st.shared.u32 	[%r121+5120], %r419;
	add.s32 	%r421, %r420, %r419;
	ld.shared.u32 	%r422, [%r121+6144];
	st.shared.u32 	[%r121+6144], %r421;
	add.s32 	%r423, %r422, %r421;
	ld.shared.u32 	%r424, [%r121+7168];
	st.shared.u32 	[%r121+7168], %r423;
	add.s32 	%r425, %r424, %r423;
	ld.shared.u32 	%r426, [%r121+8192];
	st.shared.u32 	[%r121+8192], %r425;
	add.s32 	%r427, %r426, %r425;
	ld.shared.u32 	%r428, [%r121+9216];
	st.shared.u32 	[%r121+9216], %r427;
	add.s32 	%r429, %r428, %r427;
	ld.shared.u32 	%r430, [%r121+10240];
	st.shared.u32 	[%r121+10240], %r429;
	add.s32 	%r431, %r430, %r429;
	ld.shared.u32 	%r432, [%r121+11264];
	st.shared.u32 	[%r121+11264], %r431;
	add.s32 	%r1680, %r432, %r431;
$L__BB8_57:
	ld.param.u64 	%rd230, [_ZN3cub18CUB_300001_SM_10006detail10radix_sort29DeviceRadixSortOnesweepKernelINS1_5radix10policy_hubIjNS0_8NullTypeEyE10Policy1000ELNS0_9SortOrderE0EjS6_yiiNS1_21identity_decomposer_tEEEvPT5_SC_PT3_PKSD_PT1_PKSH_PT2_PKSL_T4_iiT6__param_0];
	cvta.to.global.u64 	%rd4, %rd230;
	setp.gt.u32 	%p32, %r1, 255;
	@%p32 bra 	$L__BB8_59;
	or.b32  	%r433, %r1680, 1073741824;
	shl.b32 	%r434, %r4, 8;
	add.s32 	%r435, %r434, %r1;
	mul.wide.s32 	%rd31, %r435, 4;
	add.s64 	%rd32, %rd4, %rd31;
	st.volatile.global.u32 	[%rd32], %r433;
$L__BB8_59:
	ld.param.u64 	%rd239, [_ZN3cub18CUB_300001_SM_10006detail10radix_sort29DeviceRadixSortOnesweepKernelINS1_5radix10policy_hubIjNS0_8NullTypeEyE10Policy1000ELNS0_9SortOrderE0EjS6_yiiNS1_21identity_decomposer_tEEEvPT5_SC_PT3_PKSD_PT1_PKSH_PT2_PKSL_T4_iiT6__param_4];
	cvta.to.global.u64 	%rd5, %rd239;
	setp.lt.u32 	%p33, %r1, 256;
	setp.eq.s32 	%p34, %r1680, 7296;
	and.pred  	%p35, %p33, %p34;
	selp.u32 	%r436, 1, 0, %p35;
	{ 
	.reg .pred 	%p1; 
	.reg .pred 	%p2; 
	setp.ne.u32 	%p1, %r436, 0; 
	bar.red.or.pred 	%p2, 0, %p1; 
	selp.u32 	%r437, 1, 0, %p2; 
	}
	setp.eq.s32 	%p36, %r437, 0;
	cvt.u64.u32 	%rd6, %r1;
	@%p36 bra 	$L__BB8_111;
	shl.b32 	%r438, %r1, 3;
	add.s32 	%r440, %r327, %r438;
	add.s32 	%r124, %r440, 29184;
	@%p32 bra 	$L__BB8_68;
	ld.param.u64 	%rd237, [_ZN3cub18CUB_300001_SM_10006detail10radix_sort29DeviceRadixSortOnesweepKernelINS1_5radix10policy_hubIjNS0_8NullTypeEyE10Policy1000ELNS0_9SortOrderE0EjS6_yiiNS1_21identity_decomposer_tEEEvPT5_SC_PT3_PKSD_PT1_PKSH_PT2_PKSL_T4_iiT6__param_3];
	cvta.to.global.u64 	%rd33, %rd237;
	shl.b64 	%rd34, %rd6, 3;
	add.s64 	%rd35, %rd33, %rd34;
	ld.global.u64 	%rd36, [%rd35];
	setp.gt.u32 	%p38, %r1, %r107;
	selp.b64 	%rd37, 7296, 0, %p38;
	sub.s64 	%rd240, %rd36, %rd37;
	st.shared.u64 	[%r124], %rd240;
	setp.lt.s32 	%p39, %r4, 1;
	mov.u32 	%r1684, %r1680;
	@%p39 bra 	$L__BB8_67;
	mov.b32 	%r1682, -1;
	mov.u32 	%r1681, %r4;
	mov.u32 	%r1684, %r1680;
$L__BB8_63:
	add.s32 	%r128, %r1681, -1;
$L__BB8_64:
	membar.cta;
	shl.b32 	%r442, %r128, 8;
	add.s32 	%r443, %r442, %r1;
	mul.wide.s32 	%rd38, %r443, 4;
	add.s64 	%rd39, %rd4, %rd38;
	ld.volatile.global.u32 	%r129, [%rd39];
	setp.eq.s32 	%p40, %r129, 0;
	@%p40 bra 	$L__BB8_64;
	and.b32  	%r444, %r129, 1073741823;
	add.s32 	%r1684, %r444, %r1684;
	setp.gt.s32 	%p41, %r129, -1;
	vote.sync.ballot.b32 	%r1682, %p41, %r1682;
	setp.gt.u32 	%p43, %r1681, 1;
	and.pred  	%p44, %p41, %p43;
	mov.u32 	%r1681, %r128;
	@%p44 bra 	$L__BB8_63;
	ld.shared.u64 	%rd240, [%r124];
$L__BB8_67:
	or.b32  	%r445, %r1684, -2147483648;
	shl.b32 	%r446, %r4, 8;
	add.s32 	%r447, %r446, %r1;
	mul.wide.s32 	%rd40, %r447, 4;
	add.s64 	%rd41, %rd4, %rd40;
	st.volatile.global.u32 	[%rd41], %r445;
	sub.s32 	%r448, %r1684, %r1680;
	cvt.s64.s32 	%rd42, %r448;
	add.s64 	%rd43, %rd240, %rd42;
	st.shared.u64 	[%r124], %rd43;
$L__BB8_68:
	ld.param.u32 	%r1584, [_ZN3cub18CUB_300001_SM_10006detail10radix_sort29DeviceRadixSortOnesweepKernelINS1_5radix10policy_hubIjNS0_8NullTypeEyE10Policy1000ELNS0_9SortOrderE0EjS6_yiiNS1_21identity_decomposer_tEEEvPT5_SC_PT3_PKSD_PT1_PKSH_PT2_PKSL_T4_iiT6__param_8];
	ld.param.u64 	%rd233, [_ZN3cub18CUB_300001_SM_10006detail10radix_sort29DeviceRadixSortOnesweepKernelINS1_5radix10policy_hubIjNS0_8NullTypeEyE10Policy1000ELNS0_9SortOrderE0EjS6_yiiNS1_21identity_decomposer_tEEEvPT5_SC_PT3_PKSD_PT1_PKSH_PT2_PKSL_T4_iiT6__param_2];
	mad.lo.s32 	%r133, %r4, 7296, 7296;
	setp.lt.s32 	%p46, %r133, %r1584;
	setp.eq.s64 	%p47, %rd233, 0;
	or.pred  	%p48, %p47, %p46;
	or.pred  	%p49, %p32, %p48;
	@%p49 bra 	$L__BB8_70;
	ld.param.u64 	%rd234, [_ZN3cub18CUB_300001_SM_10006detail10radix_sort29DeviceRadixSortOnesweepKernelINS1_5radix10policy_hubIjNS0_8NullTypeEyE10Policy1000ELNS0_9SortOrderE0EjS6_yiiNS1_21identity_decomposer_tEEEvPT5_SC_PT3_PKSD_PT1_PKSH_PT2_PKSL_T4_iiT6__param_2];
	ld.shared.u64 	%rd44, [%r124];
	setp.gt.u32 	%p50, %r1, %r107;
	selp.b64 	%rd45, 7296, 0, %p50;
	cvt.s64.s32 	%rd46, %r1680;
	add.s64 	%rd47, %rd45, %rd46;
	add.s64 	%rd48, %rd47, %rd44;
	cvta.to.global.u64 	%rd49, %rd234;
	shl.b64 	%rd50, %rd6, 3;
	add.s64 	%rd51, %rd49, %rd50;
	st.global.u64 	[%rd51], %rd48;
$L__BB8_70:
	ld.param.u32 	%r1585, [_ZN3cub18CUB_300001_SM_10006detail10radix_sort29DeviceRadixSortOnesweepKernelINS1_5radix10policy_hubIjNS0_8NullTypeEyE10Policy1000ELNS0_9SortOrderE0EjS6_yiiNS1_21identity_decomposer_tEEEvPT5_SC_PT3_PKSD_PT1_PKSH_PT2_PKSL_T4_iiT6__param_8];
	setp.gt.s32 	%p51, %r133, %r1585;
	bar.sync 	0;
	shl.b32 	%r449, %r107, 3;
	add.s32 	%r451, %r327, %r449;
	ld.shared.u64 	%rd10, [%r451+29184];
	@%p51 bra 	$L__BB8_72;
	and.b32  	%r452, %r1, 31;
	and.b32  	%r453, %r1, 992;
	mul.lo.s32 	%r454, %r453, 19;
	or.b32  	%r455, %r454, %r452;
	cvt.u64.u32 	%rd52, %r455;
	add.s64 	%rd53, %rd10, %rd52;
	shl.b64 	%rd54, %rd53, 2;
	add.s64 	%rd55, %rd5, %rd54;
	st.global.u32 	[%rd55], %r1653;
	st.global.u32 	[%rd55+128], %r1654;
	st.global.u32 	[%rd55+256], %r1655;
	st.global.u32 	[%rd55+384], %r1656;
	st.global.u32 	[%rd55+512], %r1657;
	st.global.u32 	[%rd55+640], %r1658;
	st.global.u32 	[%rd55+768], %r1659;
	st.global.u32 	[%rd55+896], %r1660;
	st.global.u32 	[%rd55+1024], %r1661;
	st.global.u32 	[%rd55+1152], %r1662;
	st.global.u32 	[%rd55+1280], %r1663;
	st.global.u32 	[%rd55+1408], %r1664;
	st.global.u32 	[%rd55+1536], %r1665;
	st.global.u32 	[%rd55+1664], %r1666;
	st.global.u32 	[%rd55+1792], %r1667;
	st.global.u32 	[%rd55+1920], %r1668;
	st.global.u32 	[%rd55+2048], %r1669;
	st.global.u32 	[%rd55+2176], %r1670;
	st.global.u32 	[%rd55+2304], %r1671;
	bra.uni 	$L__BB8_110;
$L__BB8_72:
	ld.param.u32 	%r1586, [_ZN3cub18CUB_300001_SM_10006detail10radix_sort29DeviceRadixSortOnesweepKernelINS1_5radix10policy_hubIjNS0_8NullTypeEyE10Policy1000ELNS0_9SortOrderE0EjS6_yiiNS1_21identity_decomposer_tEEEvPT5_SC_PT3_PKSD_PT1_PKSH_PT2_PKSL_T4_iiT6__param_8];
	mad.lo.s32 	%r134, %r4, -7296, %r1586;
	and.b32  	%r456, %r1, 31;
	and.b32  	%r457, %r1, 992;
	mul.lo.s32 	%r458, %r457, 19;
	or.b32  	%r135, %r458, %r456;
	setp.ge.s32 	%p52, %r135, %r134;
	cvt.u64.u32 	%rd56, %r135;
	add.s64 	%rd57, %rd10, %rd56;
	shl.b64 	%rd58, %rd57, 2;
	add.s64 	%rd11, %rd5, %rd58;
	@%p52 bra 	$L__BB8_74;
	st.global.u32 	[%rd11], %r1653;
$L__BB8_74:
	add.s32 	%r459, %r135, 32;
	setp.ge.s32 	%p53, %r459, %r134;
	@%p53 bra 	$L__BB8_76;
	st.global.u32 	[%rd11+128], %r1654;
$L__BB8_76:
	add.s32 	%r460, %r135, 64;
	setp.ge.s32 	%p54, %r460, %r134;
	@%p54 bra 	$L__BB8_78;
	st.global.u32 	[%rd11+256], %r1655;
$L__BB8_78:
	add.s32 	%r461, %r135, 96;
	setp.ge.s32 	%p55, %r461, %r134;
	@%p55 bra 	$L__BB8_80;
	st.global.u32 	[%rd11+384], %r1656;
$L__BB8_80:
	add.s32 	%r462, %r135, 128;
	setp.ge.s32 	%p56, %r462, %r134;
	@%p56 bra 	$L__BB8_82;
	st.global.u32 	[%rd11+512], %r1657;
$L__BB8_82:
	add.s32 	%r463, %r135, 160;
	setp.ge.s32 	%p57, %r463, %r134;
	@%p57 bra 	$L__BB8_84;
	st.global.u32 	[%rd11+640], %r1658;
$L__BB8_84:
	add.s32 	%r464, %r135, 192;
	setp.ge.s32 	%p58, %r464, %r134;
	@%p58 bra 	$L__BB8_86;
	st.global.u32 	[%rd11+768], %r1659;
$L__BB8_86:
	add.s32 	%r465, %r135, 224;
	setp.ge.s32 	%p59, %r465, %r134;
	@%p59 bra 	$L__BB8_88;
	st.global.u32 	[%rd11+896], %r1660;
$L__BB8_88:
	add.s32 	%r466, %r135, 256;
	setp.ge.s32 	%p60, %r466, %r134;
	@%p60 bra 	$L__BB8_90;
	st.global.u32 	[%rd11+1024], %r1661;
$L__BB8_90:
	add.s32 	%r467, %r135, 288;
	setp.ge.s32 	%p61, %r467, %r134;
	@%p61 bra 	$L__BB8_92;
	st.global.u32 	[%rd11+1152], %r1662;
$L__BB8_92:
	add.s32 	%r468, %r135, 320;
	setp.ge.s32 	%p62, %r468, %r134;
	@%p62 bra 	$L__BB8_94;
	st.global.u32 	[%rd11+1280], %r1663;
$L__BB8_94:
	add.s32 	%r469, %r135, 352;
	setp.ge.s32 	%p63, %r469, %r134;
	@%p63 bra 	$L__BB8_96;
	st.global.u32 	[%rd11+1408], %r1664;
$L__BB8_96:
	add.s32 	%r470, %r135, 384;
	setp.ge.s32 	%p64, %r470, %r134;
	@%p64 bra 	$L__BB8_98;
	st.global.u32 	[%rd11+1536], %r1665;
$L__BB8_98:
	add.s32 	%r471, %r135, 416;
	setp.ge.s32 	%p65, %r471, %r134;
	@%p65 bra 	$L__BB8_100;
	st.global.u32 	[%rd11+1664], %r1666;
$L__BB8_100:
	add.s32 	%r472, %r135, 448;
	setp.ge.s32 	%p66, %r472, %r134;
	@%p66 bra 	$L__BB8_102;
	st.global.u32 	[%rd11+1792], %r1667;
$L__BB8_102:
	add.s32 	%r473, %r135, 480;
	setp.ge.s32 	%p67, %r473, %r134;
	@%p67 bra 	$L__BB8_104;
	st.global.u32 	[%rd11+1920], %r1668;
$L__BB8_104:
	add.s32 	%r474, %r135, 512;
	setp.ge.s32 	%p68, %r474, %r134;
	@%p68 bra 	$L__BB8_106;
	st.global.u32 	[%rd11+2048], %r1669;
$L__BB8_106:
	add.s32 	%r475, %r135, 544;
	setp.ge.s32 	%p69, %r475, %r134;
	@%p69 bra 	$L__BB8_108;
	st.global.u32 	[%rd11+2176], %r1670;
$L__BB8_108:
	add.s32 	%r476, %r135, 576;
	setp.ge.s32 	%p70, %r476, %r134;
	@%p70 bra 	$L__BB8_110;
	st.global.u32 	[%rd11+2304], %r1671;
$L__BB8_110:
	// begin inline asm
	exit;
	// end inline asm
$L__BB8_111:
	mul.hi.u32 	%r477, %r1, 357913942;
	add.s32 	%r478, %r477, %r1;
	shl.b32 	%r479, %r478, 2;
	add.s32 	%r481, %r327, %r479;
	add.s32 	%r136, %r481, 13328;
	st.shared.u32 	[%r481+13328], %r1680;
	bar.sync 	0;
	setp.gt.u32 	%p71, %r1, 31;
	@%p71 bra 	$L__BB8_113;
	mov.u32 	%r512, _ZZN3cub18CUB_300001_SM_10006detail10radix_sort29DeviceRadixSortOnesweepKernelINS1_5radix10policy_hubIjNS0_8NullTypeEyE10Policy1000ELNS0_9SortOrderE0EjS6_yiiNS1_21identity_decomposer_tEEEvPT5_SC_PT3_PKSD_PT1_PKSH_PT2_PKSL_T4_iiT6_E1s;
	mad.lo.s32 	%r513, %r1, 52, %r512;
	ld.shared.u32 	%r514, [%r513+13328];
	ld.shared.u32 	%r515, [%r513+13332];
	ld.shared.u32 	%r516, [%r513+13336];
	ld.shared.u32 	%r517, [%r513+13340];
	ld.shared.u32 	%r518, [%r513+13344];
	ld.shared.u32 	%r519, [%r513+13348];
	ld.shared.u32 	%r520, [%r513+13352];
	ld.shared.u32 	%r521, [%r513+13356];
	ld.shared.u32 	%r522, [%r513+13360];
	ld.shared.u32 	%r523, [%r513+13364];
	ld.shared.u32 	%r524, [%r513+13368];
	ld.shared.u32 	%r525, [%r513+13372];
	add.s32 	%r526, %r515, %r514;
	add.s32 	%r527, %r526, %r516;
	add.s32 	%r528, %r527, %r517;
	add.s32 	%r529, %r528, %r518;
	add.s32 	%r530, %r529, %r519;
	add.s32 	%r531, %r530, %r520;
	add.s32 	%r532, %r531, %r521;
	add.s32 	%r533, %r532, %r522;
	add.s32 	%r534, %r533, %r523;
	add.s32 	%r535, %r534, %r524;
	add.s32 	%r486, %r535, %r525;
	mov.b32 	%r484, 1;
	mov.b32 	%r509, 0;
	mov.b32 	%r511, -1;
	// begin inline asm
	{  .reg .s32 r0;  .reg .pred p;  shfl.sync.up.b32 r0|p, %r486, %r484, %r509, %r511;  @p add.s32 r0, r0, %r486;  mov.s32 %r482, r0;}
	// end inline asm
	mov.b32 	%r490, 2;
	// begin inline asm
	{  .reg .s32 r0;  .reg .pred p;  shfl.sync.up.b32 r0|p, %r482, %r490, %r509, %r511;  @p add.s32 r0, r0, %r482;  mov.s32 %r488, r0;}
	// end inline asm
	mov.b32 	%r496, 4;
	// begin inline asm
	{  .reg .s32 r0;  .reg .pred p;  shfl.sync.up.b32 r0|p, %r488, %r496, %r509, %r511;  @p add.s32 r0, r0, %r488;  mov.s32 %r494, r0;}
	// end inline asm
	mov.b32 	%r502, 8;
	// begin inline asm
	{  .reg .s32 r0;  .reg .pred p;  shfl.sync.up.b32 r0|p, %r494, %r502, %r509, %r511;  @p add.s32 r0, r0, %r494;  mov.s32 %r500, r0;}
	// end inline asm
	mov.b32 	%r508, 16;
	// begin inline asm
	{  .reg .s32 r0;  .reg .pred p;  shfl.sync.up.b32 r0|p, %r500, %r508, %r509, %r511;  @p add.s32 r0, r0, %r500;  mov.s32 %r506, r0;}
	// end inline asm
	sub.s32 	%r536, %r506, %r486;
	add.s32 	%r537, %r514, %r536;
	add.s32 	%r538, %r515, %r537;
	add.s32 	%r539, %r516, %r538;
	add.s32 	%r540, %r517, %r539;
	add.s32 	%r541, %r518, %r540;
	add.s32 	%r542, %r519, %r541;
	add.s32 	%r543, %r520, %r542;
	add.s32 	%r544, %r521, %r543;
	add.s32 	%r545, %r522, %r544;
	add.s32 	%r546, %r523, %r545;
	add.s32 	%r547, %r524, %r546;
	st.shared.u32 	[%r513+13328], %r536;
	st.shared.u32 	[%r513+13332], %r537;
	st.shared.u32 	[%r513+13336], %r538;
	st.shared.u32 	[%r513+13340], %r539;
	st.shared.u32 	[%r513+13344], %r540;
	st.shared.u32 	[%r513+13348], %r541;
	st.shared.u32 	[%r513+13352], %r542;
	st.shared.u32 	[%r513+13356], %r543;
	st.shared.u32 	[%r513+13360], %r544;
	st.shared.u32 	[%r513+13364], %r545;
	st.shared.u32 	[%r513+13368], %r546;
	st.shared.u32 	[%r513+13372], %r547;
$L__BB8_113:
	setp.gt.u32 	%p72, %r1, 255;
	bar.sync 	0;
	ld.shared.u32 	%r137, [%r136];
	@%p72 bra 	$L__BB8_115;
	ld.shared.u32 	%r548, [%r121];
	add.s32 	%r549, %r548, %r137;
	st.shared.u32 	[%r121], %r549;
	ld.shared.u32 	%r550, [%r121+1024];
	add.s32 	%r551, %r550, %r137;
	st.shared.u32 	[%r121+1024], %r551;
	ld.shared.u32 	%r552, [%r121+2048];
	add.s32 	%r553, %r552, %r137;
	st.shared.u32 	[%r121+2048], %r553;
	ld.shared.u32 	%r554, [%r121+3072];
	add.s32 	%r555, %r554, %r137;
	st.shared.u32 	[%r121+3072], %r555;
	ld.shared.u32 	%r556, [%r121+4096];
	add.s32 	%r557, %r556, %r137;
	st.shared.u32 	[%r121+4096], %r557;
	ld.shared.u32 	%r558, [%r121+5120];
	add.s32 	%r559, %r558, %r137;
	st.shared.u32 	[%r121+5120], %r559;
	ld.shared.u32 	%r560, [%r121+6144];
	add.s32 	%r561, %r560, %r137;
	st.shared.u32 	[%r121+6144], %r561;
	ld.shared.u32 	%r562, [%r121+7168];
	add.s32 	%r563, %r562, %r137;
	st.shared.u32 	[%r121+7168], %r563;
	ld.shared.u32 	%r564, [%r121+8192];
	add.s32 	%r565, %r564, %r137;
	st.shared.u32 	[%r121+8192], %r565;
	ld.shared.u32 	%r566, [%r121+9216];
	add.s32 	%r567, %r566, %r137;
	st.shared.u32 	[%r121+9216], %r567;
	ld.shared.u32 	%r568, [%r121+10240];
	add.s32 	%r569, %r568, %r137;
	st.shared.u32 	[%r121+10240], %r569;
	ld.shared.u32 	%r570, [%r121+11264];
	add.s32 	%r571, %r570, %r137;
	st.shared.u32 	[%r121+11264], %r571;
$L__BB8_115:
	bar.sync 	0;
	// begin inline asm
	mov.u32 %r572, %lanemask_le;
	// end inline asm
	mov.b32 	%r575, 1;
	// begin inline asm
	{
    .reg .pred p;
    and.b32 %r573, %r107, %r575;    setp.ne.u32 p, %r573, 0;
    vote.ballot.sync.b32 %r573, p, 0xffffffff;
    @!p not.b32 %r573, %r573;
}

	// end inline asm
	mov.b32 	%r578, 2;
	// begin inline asm
	{
    .reg .pred p;
    and.b32 %r576, %r107, %r578;    setp.ne.u32 p, %r576, 0;
    vote.ballot.sync.b32 %r576, p, 0xffffffff;
    @!p not.b32 %r576, %r576;
}

	// end inline asm
	and.b32  	%r598, %r576, %r573;
	mov.b32 	%r581, 4;
	// begin inline asm
	{
    .reg .pred p;
    and.b32 %r579, %r107, %r581;    setp.ne.u32 p, %r579, 0;
    vote.ballot.sync.b32 %r579, p, 0xffffffff;
    @!p not.b32 %r579, %r579;
}

	// end inline asm
	and.b32  	%r599, %r579, %r598;
	mov.b32 	%r584, 8;
	// begin inline asm
	{
    .reg .pred p;
    and.b32 %r582, %r107, %r584;    setp.ne.u32 p, %r582, 0;
    vote.ballot.sync.b32 %r582, p, 0xffffffff;
    @!p not.b32 %r582, %r582;
}

	// end inline asm
	and.b32  	%r600, %r582, %r599;
	mov.b32 	%r587, 16;
	// begin inline asm
	{
    .reg .pred p;
    and.b32 %r585, %r107, %r587;    setp.ne.u32 p, %r585, 0;
    vote.ballot.sync.b32 %r585, p, 0xffffffff;
    @!p not.b32 %r585, %r585;
}

	// end inline asm
	and.b32  	%r601, %r585, %r600;
	mov.b32 	%r590, 32;
	// begin inline asm
	{
    .reg .pred p;
    and.b32 %r588, %r107, %r590;    setp.ne.u32 p, %r588, 0;
    vote.ballot.sync.b32 %r588, p, 0xffffffff;
    @!p not.b32 %r588, %r588;
}

	// end inline asm
	and.b32  	%r602, %r588, %r601;
	mov.b32 	%r593, 64;
	// begin inline asm
	{
    .reg .pred p;
    and.b32 %r591, %r107, %r593;    setp.ne.u32 p, %r591, 0;
    vote.ballot.sync.b32 %r591, p, 0xffffffff;
    @!p not.b32 %r591, %r591;
}

	// end inline asm
	and.b32  	%r603, %r591, %r602;
	mov.b32 	%r596, 128;
	// begin inline asm
	{
    .reg .pred p;
    and.b32 %r594, %r107, %r596;    setp.ne.u32 p, %r594, 0;
    vote.ballot.sync.b32 %r594, p, 0xffffffff;
    @!p not.b32 %r594, %r594;
}

	// end inline asm
	and.b32  	%r604, %r594, %r603;
	clz.b32 	%r605, %r604;
	sub.s32 	%r139, 31, %r605;
	and.b32  	%r606, %r572, %r604;
	popc.b32 	%r140, %r606;
	setp.ne.s32 	%p73, %r248, %r139;
	mov.b32 	%r1685, 0;
	@%p73 bra 	$L__BB8_117;
	atom.shared.add.u32 	%r1685, [%r108], %r140;
$L__BB8_117:
	ld.param.u32 	%r1591, [_ZN3cub18CUB_300001_SM_10006detail10radix_sort29DeviceRadixSortOnesweepKernelINS1_5radix10policy_hubIjNS0_8NullTypeEyE10Policy1000ELNS0_9SortOrderE0EjS6_yiiNS1_21identity_decomposer_tEEEvPT5_SC_PT3_PKSD_PT1_PKSH_PT2_PKSL_T4_iiT6__param_9];
	shfl.sync.idx.b32	%r632|%p74, %r1685, %r139, 31, -1;
	add.s32 	%r143, %r140, %r632;
	shr.u32 	%r633, %r1654, %r1591;
	and.b32  	%r629, %r633, %r82;
	mov.b32 	%r609, 1;
	// begin inline asm
	{
    .reg .pred p;
    and.b32 %r607, %r629, %r609;    setp.ne.u32 p, %r607, 0;
    vote.ballot.sync.b32 %r607, p, 0xffffffff;
    @!p not.b32 %r607, %r607;
}

	// end inline asm
	mov.b32 	%r612, 2;
	// begin inline asm
	{
    .reg .pred p;
    and.b32 %r610, %r629, %r612;    setp.ne.u32 p, %r610, 0;
    vote.ballot.sync.b32 %r610, p, 0xffffffff;
    @!p not.b32 %r610, %r610;
}

	// end inline asm
	and.b32  	%r634, %r610, %r607;
	mov.b32 	%r615, 4;
	// begin inline asm
	{
    .reg .pred p;
    and.b32 %r613, %r629, %r615;    setp.ne.u32 p, %r613, 0;
    vote.ballot.sync.b32 %r613, p, 0xffffffff;
    @!p not.b32 %r613, %r613;
}

	// end inline asm
	and.b32  	%r635, %r613, %r634;
	mov.b32 	%r618, 8;
	// begin inline asm
	{
    .reg .pred p;
    and.b32 %r616, %r629, %r618;    setp.ne.u32 p, %r616, 0;
    vote.ballot.sync.b32 %r616, p, 0xffffffff;
    @!p not.b32 %r616, %r616;
}

	// end inline asm
	and.b32  	%r636, %r616, %r635;
	mov.b32 	%r621, 16;
	// begin inline asm
	{
    .reg .pred p;
    and.b32 %r619, %r629, %r621;    setp.ne.u32 p, %r619, 0;
    vote.ballot.sync.b32 %r619, p, 0xffffffff;
    @!p not.b32 %r619, %r619;
}

	// end inline asm
	and.b32  	%r637, %r619, %r636;
	mov.b32 	%r624, 32;
	// begin inline asm
	{
    .reg .pred p;
    and.b32 %r622, %r629, %r624;    setp.ne.u32 p, %r622, 0;
    vote.ballot.sync.b32 %r622, p, 0xffffffff;
    @!p not.b32 %r622, %r622;
}

	// end inline asm
	and.b32  	%r638, %r622, %r637;
	mov.b32 	%r627, 64;
	// begin inline asm
	{
    .reg .pred p;
    and.b32 %r625, %r629, %r627;    setp.ne.u32 p, %r625, 0;
    vote.ballot.sync.b32 %r625, p, 0xffffffff;
    @!p not.b32 %r625, %r625;
}

	// end inline asm
	and.b32  	%r639, %r625, %r638;
	mov.b32 	%r630, 128;
	// begin inline asm
	{
    .reg .pred p;
    and.b32 %r628, %r629, %r630;    setp.ne.u32 p, %r628, 0;
    vote.ballot.sync.b32 %r628, p, 0xffffffff;
    @!p not.b32 %r628, %r628;
}

	// end inline asm
	and.b32  	%r640, %r628, %r639;
	clz.b32 	%r641, %r640;
	sub.s32 	%r144, 31, %r641;
	and.b32  	%r642, %r572, %r640;
	popc.b32 	%r145, %r642;
	setp.ne.s32 	%p75, %r248, %r144;
	mov.b32 	%r1686, 0;
	@%p75 bra 	$L__BB8_119;
	atom.shared.add.u32 	%r1686, [%r109], %r145;
$L__BB8_119:
	ld.param.u32 	%r1592, [_ZN3cub18CUB_300001_SM_10006detail10radix_sort29DeviceRadixSortOnesweepKernelINS1_5radix10policy_hubIjNS0_8NullTypeEyE10Policy1000ELNS0_9SortOrderE0EjS6_yiiNS1_21identity_decomposer_tEEEvPT5_SC_PT3_PKSD_PT1_PKSH_PT2_PKSL_T4_iiT6__param_9];
	shfl.sync.idx.b32	%r668|%p76, %r1686, %r144, 31, -1;
	add.s32 	%r148, %r145, %r668;
	shr.u32 	%r669, %r1655, %r1592;
	and.b32  	%r665, %r669, %r82;
	mov.b32 	%r645, 1;
	// begin inline asm
	{
    .reg .pred p;
    and.b32 %r643, %r665, %r645;    setp.ne.u32 p, %r643, 0;
    vote.ballot.sync.b32 %r643, p, 0xffffffff;
    @!p not.b32 %r643, %r643;
}

	// end inline asm
	mov.b32 	%r648, 2;
	// begin inline asm
	{
    .reg .pred p;
    and.b32 %r646, %r665, %r648;    setp.ne.u32 p, %r646, 0;
    vote.ballot.sync.b32 %r646, p, 0xffffffff;
    @!p not.b32 %r646, %r646;
}

	// end inline asm
	and.b32  	%r670, %r646, %r643;
	mov.b32 	%r651, 4;
	// begin inline asm
	{
    .reg .pred p;
    and.b32 %r649, %r665, %r651;    setp.ne.u32 p, %r649, 0;
    vote.ballot.sync.b32 %r649, p, 0xffffffff;
    @!p not.b32 %r649, %r649;
}

	// end inline asm
	and.b32  	%r671, %r649, %r670;
	mov.b32 	%r654, 8;
	// begin inline asm
	{
    .reg .pred p;
    and.b32 %r652, %r665, %r654;    setp.ne.u32 p, %r652, 0;
    vote.ballot.sync.b32 %r652, p, 0xffffffff;
    @!p not.b32 %r652, %r652;
}

	// end inline asm
	and.b32  	%r672, %r652, %r671;
	mov.b32 	%r657, 16;
	// begin inline asm
	{
    .reg .pred p;
    and.b32 %r655, %r665, %r657;    setp.ne.u32 p, %r655, 0;
    vote.ballot.sync.b32 %r655, p, 0xffffffff;
    @!p not.b32 %r655, %r655;
}

	// end inline asm
	and.b32  	%r673, %r655, %r672;
	mov.b32 	%r660, 32;
	// begin inline asm
	{
    .reg .pred p;
    and.b32 %r658, %r665, %r660;    setp.ne.u32 p, %r658, 0;
    vote.ballot.sync.b32 %r658, p, 0xffffffff;
    @!p not.b32 %r658, %r658;
}

	// end inline asm
	and.b32  	%r674, %r658, %r673;
	mov.b32 	%r663, 64;
	// begin inline asm
	{
    .reg .pred p;
    and.b32 %r661, %r665, %r663;    setp.ne.u32 p, %r661, 0;
    vote.ballot.sync.b32 %r661, p, 0xffffffff;
    @!p not.b32 %r661, %r661;
}

	// end inline asm
	and.b32  	%r675, %r661, %r674;
	mov.b32 	%r666, 128;
	// begin inline asm
	{
    .reg .pred p;
    and.b32 %r664, %r665, %r666;    setp.ne.u32 p, %r664, 0;
    vote.ballot.sync.b32 %r664, p, 0xffffffff;
    @!p not.b32 %r664, %r664;
}

	// end inline asm
	and.b32  	%r676, %r664, %r675;
	clz.b32 	%r677, %r676;
	sub.s32 	%r149, 31, %r677;
	and.b32  	%r678, %r572, %r676;
	popc.b32 	%r150, %r678;
	setp.ne.s32 	%p77, %r248, %r149;
	mov.b32 	%r1687, 0;
	@%p77 bra 	$L__BB8_121;
	atom.shared.add.u32 	%r1687, [%r110], %r150;
$L__BB8_121:
	ld.param.u32 	%r1593, [_ZN3cub18CUB_300001_SM_10006detail10radix_sort29DeviceRadixSortOnesweepKernelINS1_5radix10policy_hubIjNS0_8NullTypeEyE10Policy1000ELNS0_9SortOrderE0EjS6_yiiNS1_21identity_decomposer_tEEEvPT5_SC_PT3_PKSD_PT1_PKSH_PT2_PKSL_T4_iiT6__param_9];
	shfl.sync.idx.b32	%r704|%p78, %r1687, %r149, 31, -1;
	add.s32 	%r153, %r150, %r704;
	shr.u32 	%r705, %r1656, %r1593;
	and.b32  	%r701, %r705, %r82;
	mov.b32 	%r681, 1;
	// begin inline asm
	{
    .reg .pred p;
    and.b32 %r679, %r701, %r681;    setp.ne.u32 p, %r679, 0;
    vote.ballot.sync.b32 %r679, p, 0xffffffff;
    @!p not.b32 %r679, %r679;
}

	// end inline asm
	mov.b32 	%r684, 2;
	// begin inline asm
	{
    .reg .pred p;
    and.b32 %r682, %r701, %r684;    setp.ne.u32 p, %r682, 0;
    vote.ballot.sync.b32 %r682, p, 0xffffffff;
    @!p not.b32 %r682, %r682;
}

	// end inline asm
	and.b32  	%r706, %r682, %r679;
	mov.b32 	%r687, 4;
	// begin inline asm
	{
    .reg .pred p;
    and.b32 %r685, %r701, %r687;    setp.ne.u32 p, %r685, 0;
    vote.ballot.sync.b32 %r685, p, 0xffffffff;
    @!p not.b32 %r685, %r685;
}

	// end inline asm
	and.b32  	%r707, %r685, %r706;
	mov.b32 	%r690, 8;
	// begin inline asm
	{
    .reg .pred p;
    and.b32 %r688, %r701, %r690;    setp.ne.u32 p, %r688, 0;
    vote.ballot.sync.b32 %r688, p, 0xffffffff;
    @!p not.b32 %r688, %r688;
}

	// end inline asm
	and.b32  	%r708, %r688, %r707;
	mov.b32 	%r693, 16;
	// begin inline asm
	{
    .reg .pred p;
    and.b32 %r691, %r701, %r693;    setp.ne.u32 p, %r691, 0;
    vote.ballot.sync.b32 %r691, p, 0xffffffff;
    @!p not.b32 %r691, %r691;
}

	// end inline asm
	and.b32  	%r709, %r691, %r708;
	mov.b32 	%r696, 32;
	// begin inline asm
	{
    .reg .pred p;
    and.b32 %r694, %r701, %r696;    setp.ne.u32 p, %r694, 0;
    vote.ballot.sync.b32 %r694, p, 0xffffffff;
    @!p not.b32 %r694, %r694;
}

	// end inline asm
	and.b32  	%r710, %r694, %r709;
	mov.b32 	%r699, 64;
	// begin inline asm
	{
    .reg .pred p;
    and.b32 %r697, %r701, %r699;    setp.ne.u32 p, %r697, 0;
    vote.ballot.sync.b32 %r697, p, 0xffffffff;
    @!p not.b32 %r697, %r697;
}

	// end inline asm
	and.b32  	%r711, %r697, %r710;
	mov.b32 	%r702, 128;
	// begin inline asm
	{
    .reg .pred p;
    and.b32 %r700, %r701, %r702;    setp.ne.u32 p, %r700, 0;
    vote.ballot.sync.b32 %r700, p, 0xffffffff;
    @!p not.b32 %r700, %r700;
}

	// end inline asm
	and.b32  	%r712, %r700, %r711;
	clz.b32 	%r713, %r712;
	sub.s32 	%r154, 31, %r713;
	and.b32  	%r714, %r572, %r712;
	popc.b32 	%r155, %r714;
	setp.ne.s32 	%p79, %r248, %r154;
	mov.b32 	%r1688, 0;
	@%p79 bra 	$L__BB8_123;
	atom.shared.add.u32 	%r1688, [%r111], %r155;
$L__BB8_123:
	ld.param.u32 	%r1594, [_ZN3cub18CUB_300001_SM_10006detail10radix_sort29DeviceRadixSortOnesweepKernelINS1_5radix10policy_hubIjNS0_8NullTypeEyE10Policy1000ELNS0_9SortOrderE0EjS6_yiiNS1_21identity_decomposer_tEEEvPT5_SC_PT3_PKSD_PT1_PKSH_PT2_PKSL_T4_iiT6__param_9];
	shfl.sync.idx.b32	%r740|%p80, %r1688, %r154, 31, -1;
	add.s32 	%r158, %r155, %r740;
	shr.u32 	%r741, %r1657, %r1594;
	and.b32  	%r737, %r741, %r82;
	mov.b32 	%r717, 1;
	// begin inline asm
	{
    .reg .pred p;
    and.b32 %r715, %r737, %r717;    setp.ne.u32 p, %r715, 0;
    vote.ballot.sync.b32 %r715, p, 0xffffffff;
    @!p not.b32 %r715, %r715;
}

	// end inline asm
	mov.b32 	%r720, 2;
	// begin inline asm
	{
    .reg .pred p;
    and.b32 %r718, %r737, %r720;    setp.ne.u32 p, %r718, 0;
    vote.ballot.sync.b32 %r718, p, 0xffffffff;
    @!p not.b32 %r718, %r718;
}

	// end inline asm
	and.b32  	%r742, %r718, %r715;
	mov.b32 	%r723, 4;
	// begin inline asm
	{
    .reg .pred p;
    and.b32 %r721, %r737, %r723;    setp.ne.u32 p, %r721, 0;
    vote.ballot.sync.b32 %r721, p, 0xffffffff;
    @!p not.b32 %r721, %r721;
}

	// end inline asm
	and.b32  	%r743, %r721, %r742;
	mov.b32 	%r726, 8;
	// begin inline asm
	{
    .reg .pred p;
    and.b32 %r724, %r737, %r726;    setp.ne.u32 p, %r724, 0;
    vote.ballot.sync.b32 %r724, p, 0xffffffff;
    @!p not.b32 %r724, %r724;
}

	// end inline asm
	and.b32  	%r744, %r724, %r743;
	mov.b32 	%r729, 16;
	// begin inline asm
	{
    .reg .pred p;
    and.b32 %r727, %r737, %r729;    setp.ne.u32 p, %r727, 0;
    vote.ballot.sync.b32 %r727, p, 0xffffffff;
    @!p not.b32 %r727, %r727;
}

	// end inline asm
	and.b32  	%r745, %r727, %r744;
	mov.b32 	%r732, 32;
	// begin inline asm
	{
    .reg .pred p;
    and.b32 %r730, %r737, %r732;    setp.ne.u32 p, %r730, 0;
    vote.ballot.sync.b32 %r730, p, 0xffffffff;
    @!p not.b32 %r730, %r730;
}

	// end inline asm
	and.b32  	%r746, %r730, %r745;
	mov.b32 	%r735, 64;
	// begin inline asm
	{
    .reg .pred p;
    and.b32 %r733, %r737, %r735;    setp.ne.u32 p, %r733, 0;
    vote.ballot.sync.b32 %r733, p, 0xffffffff;
    @!p not.b32 %r733, %r733;
}

	// end inline asm
	and.b32  	%r747, %r733, %r746;
	mov.b32 	%r738, 128;
	// begin inline asm
	{
    .reg .pred p;
    and.b32 %r736, %r737, %r738;    setp.ne.u32 p, %r736, 0;
    vote.ballot.sync.b32 %r736, p, 0xffffffff;
    @!p not.b32 %r736, %r736;
}

	// end inline asm
	and.b32  	%r748, %r736, %r747;
	clz.b32 	%r749, %r748;
	sub.s32 	%r159, 31, %r749;
	and.b32  	%r750, %r572, %r748;
	popc.b32 	%r160, %r750;
	setp.ne.s32 	%p81, %r248, %r159;
	mov.b32 	%r1689, 0;
	@%p81 bra 	$L__BB8_125;
	atom.shared.add.u32 	%r1689, [%r112], %r160;
$L__BB8_125:
	ld.param.u32 	%r1595, [_ZN3cub18CUB_300001_SM_10006detail10radix_sort29DeviceRadixSortOnesweepKernelINS1_5radix10policy_hubIjNS0_8NullTypeEyE10Policy1000ELNS0_9SortOrderE0EjS6_yiiNS1_21identity_decomposer_tEEEvPT5_SC_PT3_PKSD_PT1_PKSH_PT2_PKSL_T4_iiT6__param_9];
	shfl.sync.idx.b32	%r776|%p82, %r1689, %r159, 31, -1;
	add.s32 	%r163, %r160, %r776;
	shr.u32 	%r777, %r1658, %r1595;
	and.b32  	%r773, %r777, %r82;
	mov.b32 	%r753, 1;
	// begin inline asm
	{
    .reg .pred p;
    and.b32 %r751, %r773, %r753;    setp.ne.u32 p, %r751, 0;
    vote.ballot.sync.b32 %r751, p, 0xffffffff;
    @!p not.b32 %r751, %r751;
}

	// end inline asm
	mov.b32 	%r756, 2;
	// begin inline asm
	{
    .reg .pred p;
    and.b32 %r754, %r773, %r756;    setp.ne.u32 p, %r754, 0;
    vote.ballot.sync.b32 %r754, p, 0xffffffff;
    @!p not.b32 %r754, %r754;
}

	// end inline asm
	and.b32  	%r778, %r754, %r751;
	mov.b32 	%r759, 4;
	// begin inline asm
	{
    .reg .pred p;
    and.b32 %r757, %r773, %r759;    setp.ne.u32 p, %r757, 0;
    vote.ballot.sync.b32 %r757, p, 0xffffffff;
    @!p not.b32 %r757, %r757;
}

	// end inline asm
	and.b32  	%r779, %r757, %r778;
	mov.b32 	%r762, 8;
	// begin inline asm
	{
    .reg .pred p;
    and.b32 %r760, %r773, %r762;    setp.ne.u32 p, %r760, 0;
    vote.ballot.sync.b32 %r760, p, 0xffffffff;
    @!p not.b32 %r760, %r760;
}

	// end inline asm
	and.b32  	%r780, %r760, %r779;
	mov.b32 	%r765, 16;
	// begin inline asm
	{
    .reg .pred p;
    and.b32 %r763, %r773, %r765;    setp.ne.u32 p, %r763, 0;
    vote.ballot.sync.b32 %r763, p, 0xffffffff;
    @!p not.b32 %r763, %r763;
}

	// end inline asm
	and.b32  	%r781, %r763, %r780;
	mov.b32 	%r768, 32;
	// begin inline asm
	{
    .reg .pred p;
    and.b32 %r766, %r773, %r768;    setp.ne.u32 p, %r766, 0;
    vote.ballot.sync.b32 %r766, p, 0xffffffff;
    @!p not.b32 %r766, %r766;
}

	// end inline asm
	and.b32  	%r782, %r766, %r781;
	mov.b32 	%r771, 64;
	// begin inline asm
	{
    .reg .pred p;
    and.b32 %r769, %r773, %r771;    setp.ne.u32 p, %r769, 0;
    vote.ballot.sync.b32 %r769, p, 0xffffffff;
    @!p not.b32 %r769, %r769;
}

	// end inline asm
	and.b32  	%r783, %r769, %r782;
	mov.b32 	%r774, 128;
	// begin inline asm
	{
    .reg .pred p;
    and.b32 %r772, %r773, %r774;    setp.ne.u32 p, %r772, 0;
    vote.ballot.sync.b32 %r772, p, 0xffffffff;
    @!p not.b32 %r772, %r772;
}

	// end inline asm
	and.b32  	%r784, %r772, %r783;
	clz.b32 	%r785, %r784;
	sub.s32 	%r164, 31, %r785;
	and.b32  	%r786, %r572, %r784;
	popc.b32 	%r165, %r786;
	setp.ne.s32 	%p83, %r248, %r164;
	mov.b32 	%r1690, 0;
	@%p83 bra 	$L__BB8_127;
	atom.shared.add.u32 	%r1690, [%r113], %r165;
$L__BB8_127:
	ld.param.u32 	%r1596, [_ZN3cub18CUB_300001_SM_10006detail10radix_sort29DeviceRadixSortOnesweepKernelINS1_5radix10policy_hubIjNS0_8NullTypeEyE10Policy1000ELNS0_9SortOrderE0EjS6_yiiNS1_21identity_decomposer_tEEEvPT5_SC_PT3_PKSD_PT1_PKSH_PT2_PKSL_T4_iiT6__param_9];
	shfl.sync.idx.b32	%r812|%p84, %r1690, %r164, 31, -1;
	add.s32 	%r168, %r165, %r812;
	shr.u32 	%r813, %r1659, %r1596;
	and.b32  	%r809, %r813, %r82;
	mov.b32 	%r789, 1;
	// begin inline asm
	{
    .reg .pred p;
    and.b32 %r787, %r809, %r789;    setp.ne.u32 p, %r787, 0;
    vote.ballot.sync.b32 %r787, p, 0xffffffff;
    @!p not.b32 %r787, %r787;
}

	// end inline asm
	mov.b32 	%r792, 2;
	// begin inline asm
	{
    .reg .pred p;
    and.b32 %r790, %r809, %r792;    setp.ne.u32 p, %r790, 0;
    vote.ballot.sync.b32 %r790, p, 0xffffffff;
    @!p not.b32 %r790, %r790;
}

	// end inline asm
	and.b32  	%r814, %r790, %r787;
	mov.b32 	%r795, 4;
	// begin inline asm
	{
    .reg .pred p;
    and.b32 %r793, %r809, %r795;    setp.ne.u32 p, %r793, 0;
    vote.ballot.sync.b32 %r793, p, 0xffffffff;
    @!p not.b32 %r793, %r793;
}

	// end inline asm
	and.b32  	%r815, %r793, %r814;
	mov.b32 	%r798, 8;
	// begin inline asm
	{
    .reg .pred p;
    and.b32 %r796, %r809, %r798;    setp.ne.u32 p, %r796, 0;
    vote.ballot.sync.b32 %r796, p, 0xffffffff;
    @!p not.b32 %r796, %r796;
}

	// end inline asm
	and.b32  	%r816, %r796, %r815;
	mov.b32 	%r801, 16;
	// begin inline asm
	{
    .reg .pred p;
    and.b32 %r799, %r809, %r801;    setp.ne.u32 p, %r799, 0;
    vote.ballot.sync.b32 %r799, p, 0xffffffff;
    @!p not.b32 %r799, %r799;
}

	// end inline asm
	and.b32  	%r817, %r799, %r816;
	mov.b32 	%r804, 32;
	// begin inline asm
	{
    .reg .pred p;
    and.b32 %r802, %r809, %r804;    setp.ne.u32 p, %r802, 0;
    vote.ballot.sync.b32 %r802, p, 0xffffffff;
    @!p not.b32 %r802, %r802;
}

	// end inline asm
	and.b32  	%r818, %r802, %r817;
	mov.b32 	%r807, 64;
	// begin inline asm
	{
    .reg .pred p;
    and.b32 %r805, %r809, %r807;    setp.ne.u32 p, %r805, 0;
    vote.ballot.sync.b32 %r805, p, 0xffffffff;
    @!p not.b32 %r805, %r805;
}

	// end inline asm
	and.b32  	%r819, %r805, %r818;
	mov.b32 	%r810, 128;
	// begin inline asm
	{
    .reg .pred p;
    and.b32 %r808, %r809, %r810;    setp.ne.u32 p, %r808, 0;
    vote.ballot.sync.b32 %r808, p, 0xffffffff;
    @!p not.b32 %r808, %r808;
}

	// end inline asm
	and.b32  	%r820, %r808, %r819;
	clz.b32 	%r821, %r820;
	sub.s32 	%r169, 31, %r821;
	and.b32  	%r822, %r572, %r820;
	popc.b32 	%r170, %r822;
	setp.ne.s32 	%p85, %r248, %r169;
	mov.b32 	%r1691, 0;
	@%p85 bra 	$L__BB8_129;
	atom.shared.add.u32 	%r1691, [%r114], %r170;
$L__BB8_129:
	ld.param.u32 	%r1597, [_ZN3cub18CUB_300001_SM_10006detail10radix_sort29DeviceRadixSortOnesweepKernelINS1_5radix10policy_hubIjNS0_8NullTypeEyE10Policy1000ELNS0_9SortOrderE0EjS6_yiiNS1_21identity_decomposer_tEEEvPT5_SC_PT3_PKSD_PT1_PKSH_PT2_PKSL_T4_iiT6__param_9];
	shfl.sync.idx.b32	%r848|%p86, %r1691, %r169, 31, -1;
	add.s32 	%r173, %r170, %r848;
	shr.u32 	%r849, %r1660, %r1597;
	and.b32  	%r845, %r849, %r82;
	mov.b32 	%r825, 1;
	// begin inline asm
	{
    .reg .pred p;
    and.b32 %r823, %r845, %r825;    setp.ne.u32 p, %r823, 0;
    vote.ballot.sync.b32 %r823, p, 0xffffffff;
    @!p not.b32 %r823, %r823;
}

	// end inline asm
	mov.b32 	%r828, 2;
	// begin inline asm
	{
    .reg .pred p;
    and.b32 %r826, %r845, %r828;    setp.ne.u32 p, %r826, 0;
    vote.ballot.sync.b32 %r826, p, 0xffffffff;
    @!p not.b32 %r826, %r826;
}

	// end inline asm
	and.b32  	%r850, %r826, %r823;
	mov.b32 	%r831, 4;
	// begin inline asm
	{
    .reg .pred p;
    and.b32 %r829, %r845, %r831;    setp.ne.u32 p, %r829, 0;
    vote.ballot.sync.b32 %r829, p, 0xffffffff;
    @!p not.b32 %r829, %r829;
}

	// end inline asm
	and.b32  	%r851, %r829, %r850;
	mov.b32 	%r834, 8;
	// begin inline asm
	{
    .reg .pred p;
    and.b32 %r832, %r845, %r834;    setp.ne.u32 p, %r832, 0;
    vote.ballot.sync.b32 %r832, p, 0xffffffff;
    @!p not.b32 %r832, %r832;
}

	// end inline asm
	and.b32  	%r852, %r832, %r851;
	mov.b32 	%r837, 16;
	// begin inline asm
	{
    .reg .pred p;
    and.b32 %r835, %r845, %r837;    setp.ne.u32 p, %r835, 0;
    vote.ballot.sync.b32 %r835, p, 0xffffffff;
    @!p not.b32 %r835, %r835;
}

	// end inline asm
	and.b32  	%r853, %r835, %r852;
	mov.b32 	%r840, 32;
	// begin inline asm
	{
    .reg .pred p;
    and.b32 %r838, %r845, %r840;    setp.ne.u32 p, %r838, 0;
    vote.ballot.sync.b32 %r838, p, 0xffffffff;
    @!p not.b32 %r838, %r838;
}

	// end inline asm
	and.b32  	%r854, %r838, %r853;
	mov.b32 	%r843, 64;
	// begin inline asm
	{
    .reg .pred p;
    and.b32 %r841, %r845, %r843;    setp.ne.u32 p, %r841, 0;
    vote.ballot.sync.b32 %r841, p, 0xffffffff;
    @!p not.b32 %r841, %r841;
}

	// end inline asm
	and.b32  	%r855, %r841, %r854;
	mov.b32 	%r846, 128;
	// begin inline asm
	{
    .reg .pred p;
    and.b32 %r844, %r845, %r846;    setp.ne.u32 p, %r844, 0;
    vote.ballot.sync.b32 %r844, p, 0xffffffff;
    @!p not.b32 %r844, %r844;
}

	// end inline asm
	and.b32  	%r856, %r844, %r855;
	clz.b32 	%r857, %r856;
	sub.s32 	%r174, 31, %r857;
	and.b32  	%r858, %r572, %r856;
	popc.b32 	%r175, %r858;
	setp.ne.s32 	%p87, %r248, %r174;
	mov.b32 	%r1692, 0;
	@%p87 bra 	$L__BB8_131;
	ld.param.u32 	%r1598, [_ZN3cub18CUB_300001_SM_10006detail10radix_sort29DeviceRadixSortOnesweepKernelINS1_5radix10policy_hubIjNS0_8NullTypeEyE10Policy1000ELNS0_9SortOrderE0EjS6_yiiNS1_21identity_decomposer_tEEEvPT5_SC_PT3_PKSD_PT1_PKSH_PT2_PKSL_T4_iiT6__param_9];
	shl.b32 	%r859, %r1, 5;
	and.b32  	%r860, %r859, 31744;
	mov.u32 	%r861, _ZZN3cub18CUB_300001_SM_10006detail10radix_sort29DeviceRadixSortOnesweepKernelINS1_5radix10policy_hubIjNS0_8NullTypeEyE10Policy1000ELNS0_9SortOrderE0EjS6_yiiNS1_21identity_decomposer_tEEEvPT5_SC_PT3_PKSD_PT1_PKSH_PT2_PKSL_T4_iiT6_E1s;
	add.s32 	%r862, %r861, %r860;
	shr.u32 	%r863, %r1660, %r1598;
	and.b32  	%r864, %r863, %r82;
	shl.b32 	%r865, %r864, 2;
	add.s32 	%r866, %r862, %r865;
	atom.shared.add.u32 	%r1692, [%r866], %r175;
$L__BB8_131:
	ld.param.u32 	%r1599, [_ZN3cub18CUB_300001_SM_10006detail10radix_sort29DeviceRadixSortOnesweepKernelINS1_5radix10policy_hubIjNS0_8NullTypeEyE10Policy1000ELNS0_9SortOrderE0EjS6_yiiNS1_21identity_decomposer_tEEEvPT5_SC_PT3_PKSD_PT1_PKSH_PT2_PKSL_T4_iiT6__param_9];
	shfl.sync.idx.b32	%r892|%p88, %r1692, %r174, 31, -1;
	add.s32 	%r178, %r175, %r892;
	shr.u32 	%r893, %r1661, %r1599;
	and.b32  	%r889, %r893, %r82;
	mov.b32 	%r869, 1;
	// begin inline asm
	{
    .reg .pred p;
    and.b32 %r867, %r889, %r869;    setp.ne.u32 p, %r867, 0;
    vote.ballot.sync.b32 %r867, p, 0xffffffff;
    @!p not.b32 %r867, %r867;
}

	// end inline asm
	mov.b32 	%r872, 2;
	// begin inline asm
	{
    .reg .pred p;
    and.b32 %r870, %r889, %r872;    setp.ne.u32 p, %r870, 0;
    vote.ballot.sync.b32 %r870, p, 0xffffffff;
    @!p not.b32 %r870, %r870;
}

	// end inline asm
	and.b32  	%r894, %r870, %r867;
	mov.b32 	%r875, 4;
	// begin inline asm
	{
    .reg .pred p;
    and.b32 %r873, %r889, %r875;    setp.ne.u32 p, %r873, 0;
    vote.ballot.sync.b32 %r873, p, 0xffffffff;
    @!p not.b32 %r873, %r873;
}

	// end inline asm
	and.b32  	%r895, %r873, %r894;
	mov.b32 	%r878, 8;
	// begin inline asm
	{
    .reg .pred p;
    and.b32 %r876, %r889, %r878;    setp.ne.u32 p, %r876, 0;
    vote.ballot.sync.b32 %r876, p, 0xffffffff;
    @!p not.b32 %r876, %r876;
}

	// end inline asm
	and.b32  	%r896, %r876, %r895;
	mov.b32 	%r881, 16;
	// begin inline asm
	{
    .reg .pred p;
    and.b32 %r879, %r889, %r881;    setp.ne.u32 p, %r879, 0;
    vote.ballot.sync.b32 %r879, p, 0xffffffff;
    @!p not.b32 %r879, %r879;
}

	// end inline asm
	and.b32  	%r897, %r879, %r896;
	mov.b32 	%r884, 32;
	// begin inline asm
	{
    .reg .pred p;
    and.b32 %r882, %r889, %r884;    setp.ne.u32 p, %r882, 0;
    vote.ballot.sync.b32 %r882, p, 0xffffffff;
    @!p not.b32 %r882, %r882;
}

	// end inline asm
	and.b32  	%r898, %r882, %r897;
	mov.b32 	%r887, 64;
	// begin inline asm
	{
    .reg .pred p;
    and.b32 %r885, %r889, %r887;    setp.ne.u32 p, %r885, 0;
    vote.ballot.sync.b32 %r885, p, 0xffffffff;
    @!p not.b32 %r885, %r885;
}

	// end inline asm
	and.b32  	%r899, %r885, %r898;
	mov.b32 	%r890, 128;
	// begin inline asm
	{
    .reg .pred p;
    and.b32 %r888, %r889, %r890;    setp.ne.u32 p, %r888, 0;
    vote.ballot.sync.b32 %r888, p, 0xffffffff;
    @!p not.b32 %r888, %r888;
}

	// end inline asm
	and.b32  	%r900, %r888, %r899;
	clz.b32 	%r901, %r900;
	sub.s32 	%r179, 31, %r901;
	and.b32  	%r902, %r572, %r900;
	popc.b32 	%r180, %r902;
	setp.ne.s32 	%p89, %r248, %r179;
	mov.b32 	%r1693, 0;
	@%p89 bra 	$L__BB8_133;
	ld.param.u32 	%r1600, [_ZN3cub18CUB_300001_SM_10006detail10radix_sort29DeviceRadixSortOnesweepKernelINS1_5radix10policy_hubIjNS0_8NullTypeEyE10Policy1000ELNS0_9SortOrderE0EjS6_yiiNS1_21identity_decomposer_tEEEvPT5_SC_PT3_PKSD_PT1_PKSH_PT2_PKSL_T4_iiT6__param_9];
	shl.b32 	%r903, %r1, 5;
	and.b32  	%r904, %r903, 31744;
	mov.u32 	%r905, _ZZN3cub18CUB_300001_SM_10006detail10radix_sort29DeviceRadixSortOnesweepKernelINS1_5radix10policy_hubIjNS0_8NullTypeEyE10Policy1000ELNS0_9SortOrderE0EjS6_yiiNS1_21identity_decomposer_tEEEvPT5_SC_PT3_PKSD_PT1_PKSH_PT2_PKSL_T4_iiT6_E1s;
	add.s32 	%r906, %r905, %r904;
	shr.u32 	%r907, %r1661, %r1600;
	and.b32  	%r908, %r907, %r82;
	shl.b32 	%r909, %r908, 2;
	add.s32 	%r910, %r906, %r909;
	atom.shared.add.u32 	%r1693, [%r910], %r180;
$L__BB8_133:
	ld.param.u32 	%r1601, [_ZN3cub18CUB_300001_SM_10006detail10radix_sort29DeviceRadixSortOnesweepKernelINS1_5radix10policy_hubIjNS0_8NullTypeEyE10Policy1000ELNS0_9SortOrderE0EjS6_yiiNS1_21identity_decomposer_tEEEvPT5_SC_PT3_PKSD_PT1_PKSH_PT2_PKSL_T4_iiT6__param_9];
	shfl.sync.idx.b32	%r936|%p90, %r1693, %r179, 31, -1;
	add.s32 	%r183, %r180, %r936;
	shr.u32 	%r937, %r1662, %r1601;
	and.b32  	%r933, %r937, %r82;
	mov.b32 	%r913, 1;
	// begin inline asm
	{
    .reg .pred p;
    and.b32 %r911, %r933, %r913;    setp.ne.u32 p, %r911, 0;
    vote.ballot.sync.b32 %r911, p, 0xffffffff;
    @!p not.b32 %r911, %r911;
}

	// end inline asm
	mov.b32 	%r916, 2;
	// begin inline asm
	{
    .reg .pred p;
    and.b32 %r914, %r933, %r916;    setp.ne.u32 p, %r914, 0;
    vote.ballot.sync.b32 %r914, p, 0xffffffff;
    @!p not.b32 %r914, %r914;
}

	// end inline asm
	and.b32  	%r938, %r914, %r911;
	mov.b32 	%r919, 4;
	// begin inline asm
	{
    .reg .pred p;
    and.b32 %r917, %r933, %r919;    setp.ne.u32 p, %r917, 0;
    vote.ballot.sync.b32 %r917, p, 0xffffffff;
    @!p not.b32 %r917, %r917;
}

	// end inline asm
	and.b32  	%r939, %r917, %r938;
	mov.b32 	%r922, 8;
	// begin inline asm
	{
    .reg .pred p;
    and.b32 %r920, %r933, %r922;    setp.ne.u32 p, %r920, 0;
    vote.ballot.sync.b32 %r920, p, 0xffffffff;
    @!p not.b32 %r920, %r920;
}

	// end inline asm
	and.b32  	%r940, %r920, %r939;
	mov.b32 	%r925, 16;
	// begin inline asm
	{
    .reg .pred p;
    and.b32 %r923, %r933, %r925;    setp.ne.u32 p, %r923, 0;
    vote.ballot.sync.b32 %r923, p, 0xffffffff;
    @!p not.b32 %r923, %r923;
}

	// end inline asm
	and.b32  	%r941, %r923, %r940;
	mov.b32 	%r928, 32;
	// begin inline asm
	{
    .reg .pred p;
    and.b32 %r926, %r933, %r928;    setp.ne.u32 p, %r926, 0;
    vote.ballot.sync.b32 %r926, p, 0xffffffff;
    @!p not.b32 %r926, %r926;
}

	// end inline asm
	and.b32  	%r942, %r926, %r941;
	mov.b32 	%r931, 64;
	// begin inline asm
	{
    .reg .pred p;
    and.b32 %r929, %r933, %r931;    setp.ne.u32 p, %r929, 0;
    vote.ballot.sync.b32 %r929, p, 0xffffffff;
    @!p not.b32 %r929, %r929;
}

	// end inline asm
	and.b32  	%r943, %r929, %r942;
	mov.b32 	%r934, 128;
	// begin inline asm
	{
    .reg .pred p;
    and.b32 %r932, %r933, %r934;    setp.ne.u32 p, %r932, 0;
    vote.ballot.sync.b32 %r932, p, 0xffffffff;
    @!p not.b32 %r932, %r932;
}

	// end inline asm
	and.b32  	%r944, %r932, %r943;
	clz.b32 	%r945, %r944;
	sub.s32 	%r184, 31, %r945;
	and.b32  	%r946, %r572, %r944;
	popc.b32 	%r185, %r946;
	setp.ne.s32 	%p91, %r248, %r184;
	mov.b32 	%r1694, 0;
	@%p91 bra 	$L__BB8_135;
	atom.shared.add.u32 	%r1694, [%r115], %r185;
$L__BB8_135:
	ld.param.u32 	%r1602, [_ZN3cub18CUB_300001_SM_10006detail10radix_sort29DeviceRadixSortOnesweepKernelINS1_5radix10policy_hubIjNS0_8NullTypeEyE10Policy1000ELNS0_9SortOrderE0EjS6_yiiNS1_21identity_decomposer_tEEEvPT5_SC_PT3_PKSD_PT1_PKSH_PT2_PKSL_T4_iiT6__param_9];
	shfl.sync.idx.b32	%r972|%p92, %r1694, %r184, 31, -1;
	add.s32 	%r188, %r185, %r972;
	shr.u32 	%r973, %r1663, %r1602;
	and.b32  	%r969, %r973, %r82;
	mov.b32 	%r949, 1;
	// begin inline asm
	{
    .reg .pred p;
    and.b32 %r947, %r969, %r949;    setp.ne.u32 p, %r947, 0;
    vote.ballot.sync.b32 %r947, p, 0xffffffff;
    @!p not.b32 %r947, %r947;
}

	// end inline asm
	mov.b32 	%r952, 2;
	// begin inline asm
	{
    .reg .pred p;
    and.b32 %r950, %r969, %r952;    setp.ne.u32 p, %r950, 0;
    vote.ballot.sync.b32 %r950, p, 0xffffffff;
    @!p not.b32 %r950, %r950;
}

	// end inline asm
	and.b32  	%r974, %r950, %r947;
	mov.b32 	%r955, 4;
	// begin inline asm
	{
    .reg .pred p;
    and.b32 %r953, %r969, %r955;    setp.ne.u32 p, %r953, 0;
    vote.ballot.sync.b32 %r953, p, 0xffffffff;
    @!p not.b32 %r953, %r953;
}

	// end inline asm
	and.b32  	%r975, %r953, %r974;
	mov.b32 	%r958, 8;
	// begin inline asm
	{
    .reg .pred p;
    and.b32 %r956, %r969, %r958;    setp.ne.u32 p, %r956, 0;
    vote.ballot.sync.b32 %r956, p, 0xffffffff;
    @!p not.b32 %r956, %r956;
}

	// end inline asm
	and.b32  	%r976, %r956, %r975;
	mov.b32 	%r961, 16;
	// begin inline asm
	{
    .reg .pred p;
    and.b32 %r959, %r969, %r961;    setp.ne.u32 p, %r959, 0;
    vote.ballot.sync.b32 %r959, p, 0xffffffff;
    @!p not.b32 %r959, %r959;
}

	// end inline asm
	and.b32  	%r977, %r959, %r976;
	mov.b32 	%r964, 32;
	// begin inline asm
	{
    .reg .pred p;
    and.b32 %r962, %r969, %r964;    setp.ne.u32 p, %r962, 0;
    vote.ballot.sync.b32 %r962, p, 0xffffffff;
    @!p not.b32 %r962, %r962;
}

	// end inline asm
	and.b32  	%r978, %r962, %r977;
	mov.b32 	%r967, 64;
	// begin inline asm
	{
    .reg .pred p;
    and.b32 %r965, %r969, %r967;    setp.ne.u32 p, %r965, 0;
    vote.ballot.sync.b32 %r965, p, 0xffffffff;
    @!p not.b32 %r965, %r965;
}

	// end inline asm
	and.b32  	%r979, %r965, %r978;
	mov.b32 	%r970, 128;
	// begin inline asm
	{
    .reg .pred p;
    and.b32 %r968, %r969, %r970;    setp.ne.u32 p, %r968, 0;
    vote.ballot.sync.b32 %r968, p, 0xffffffff;
    @!p not.b32 %r968, %r968;
}

	// end inline asm
	and.b32  	%r980, %r968, %r979;
	clz.b32 	%r981, %r980;
	sub.s32 	%r189, 31, %r981;
	and.b32  	%r982, %r572, %r980;
	popc.b32 	%r190, %r982;
	setp.ne.s32 	%p93, %r248, %r189;
	mov.b32 	%r1695, 0;
	@%p93 bra 	$L__BB8_137;
	atom.shared.add.u32 	%r1695, [%r116], %r190;
$L__BB8_137:
	ld.param.u32 	%r1603, [_ZN3cub18CUB_300001_SM_10006detail10radix_sort29DeviceRadixSortOnesweepKernelINS1_5radix10policy_hubIjNS0_8NullTypeEyE10Policy1000ELNS0_9SortOrderE0EjS6_yiiNS1_21identity_decomposer_tEEEvPT5_SC_PT3_PKSD_PT1_PKSH_PT2_PKSL_T4_iiT6__param_9];
	shfl.sync.idx.b32	%r1008|%p94, %r1695, %r189, 31, -1;
	add.s32 	%r193, %r190, %r1008;
	shr.u32 	%r1009, %r1664, %r1603;
	and.b32  	%r1005, %r1009, %r82;
	mov.b32 	%r985, 1;
	// begin inline asm
	{
    .reg .pred p;
    and.b32 %r983, %r1005, %r985;    setp.ne.u32 p, %r983, 0;
    vote.ballot.sync.b32 %r983, p, 0xffffffff;
    @!p not.b32 %r983, %r983;
}

	// end inline asm
	mov.b32 	%r988, 2;
	// begin inline asm
	{
    .reg .pred p;
    and.b32 %r986, %r1005, %r988;    setp.ne.u32 p, %r986, 0;
    vote.ballot.sync.b32 %r986, p, 0xffffffff;
    @!p not.b32 %r986, %r986;
}

	// end inline asm
	and.b32  	%r1010, %r986, %r983;
	mov.b32 	%r991, 4;
	// begin inline asm
	{
    .reg .pred p;
    and.b32 %r989, %r1005, %r991;    setp.ne.u32 p, %r989, 0;
    vote.ballot.sync.b32 %r989, p, 0xffffffff;
    @!p not.b32 %r989, %r989;
}

	// end inline asm
	and.b32  	%r1011, %r989, %r1010;
	mov.b32 	%r994, 8;
	// begin inline asm
	{
    .reg .pred p;
    and.b32 %r992, %r1005, %r994;    setp.ne.u32 p, %r992, 0;
    vote.ballot.sync.b32 %r992, p, 0xffffffff;
    @!p not.b32 %r992, %r992;
}

	// end inline asm
	and.b32  	%r1012, %r992, %r1011;
	mov.b32 	%r997, 16;
	// begin inline asm
	{
    .reg .pred p;
    and.b32 %r995, %r1005, %r997;    setp.ne.u32 p, %r995, 0;
    vote.ballot.sync.b32 %r995, p, 0xffffffff;
    @!p not.b32 %r995, %r995;
}

	// end inline asm
	and.b32  	%r1013, %r995, %r1012;
	mov.b32 	%r1000, 32;
	// begin inline asm
	{
    .reg .pred p;
    and.b32 %r998, %r1005, %r1000;    setp.ne.u32 p, %r998, 0;
    vote.ballot.sync.b32 %r998, p, 0xffffffff;
    @!p not.b32 %r998, %r998;
}

	// end inline asm
	and.b32  	%r1014, %r998, %r1013;
	mov.b32 	%r1003, 64;
	// begin inline asm
	{
    .reg .pred p;
    and.b32 %r1001, %r1005, %r1003;    setp.ne.u32 p, %r1001, 0;
    vote.ballot.sync.b32 %r1001, p, 0xffffffff;
    @!p not.b32 %r1001, %r1001;
}

	// end inline asm
	and.b32  	%r1015, %r1001, %r1014;
	mov.b32 	%r1006, 128;
	// begin inline asm
	{
    .reg .pred p;
    and.b32 %r1004, %r1005, %r1006;    setp.ne.u32 p, %r1004, 0;
    vote.ballot.sync.b32 %r1004, p, 0xffffffff;
    @!p not.b32 %r1004, %r1004;
}

	// end inline asm
	and.b32  	%r1016, %r1004, %r1015;
	clz.b32 	%r1017, %r1016;
	sub.s32 	%r194, 31, %r1017;
	and.b32  	%r1018, %r572, %r1016;
	popc.b32 	%r195, %r1018;
	setp.ne.s32 	%p95, %r248, %r194;
	mov.b32 	%r1696, 0;
	@%p95 bra 	$L__BB8_139;
	atom.shared.add.u32 	%r1696, [%r117], %r195;
$L__BB8_139:
	ld.param.u32 	%r1604, [_ZN3cub18CUB_300001_SM_10006detail10radix_sort29DeviceRadixSortOnesweepKernelINS1_5radix10policy_hubIjNS0_8NullTypeEyE10Policy1000ELNS0_9SortOrderE0EjS6_yiiNS1_21identity_decomposer_tEEEvPT5_SC_PT3_PKSD_PT1_PKSH_PT2_PKSL_T4_iiT6__param_9];
	shfl.sync.idx.b32	%r1044|%p96, %r1696, %r194, 31, -1;
	add.s32 	%r198, %r195, %r1044;
	shr.u32 	%r1045, %r1665, %r1604;
	and.b32  	%r1041, %r1045, %r82;
	mov.b32 	%r1021, 1;
	// begin inline asm
	{
    .reg .pred p;
    and.b32 %r1019, %r1041, %r1021;    setp.ne.u32 p, %r1019, 0;
    vote.ballot.sync.b32 %r1019, p, 0xffffffff;
    @!p not.b32 %r1019, %r1019;
}

	// end inline asm
	mov.b32 	%r1024, 2;
	// begin inline asm
	{
    .reg .pred p;
    and.b32 %r1022, %r1041, %r1024;    setp.ne.u32 p, %r1022, 0;
    vote.ballot.sync.b32 %r1022, p, 0xffffffff;
    @!p not.b32 %r1022, %r1022;
}

	// end inline asm
	and.b32  	%r1046, %r1022, %r1019;
	mov.b32 	%r1027, 4;
	// begin inline asm
	{
    .reg .pred p;
    and.b32 %r1025, %r1041, %r1027;    setp.ne.u32 p, %r1025, 0;
    vote.ballot.sync.b32 %r1025, p, 0xffffffff;
    @!p not.b32 %r1025, %r1025;
}

	// end inline asm
	and.b32  	%r1047, %r1025, %r1046;
	mov.b32 	%r1030, 8;
	// begin inline asm
	{
    .reg .pred p;
    and.b32 %r1028, %r1041, %r1030;    setp.ne.u32 p, %r1028, 0;
    vote.ballot.sync.b32 %r1028, p, 0xffffffff;
    @!p not.b32 %r1028, %r1028;
}

	// end inline asm
	and.b32  	%r1048, %r1028, %r1047;
	mov.b32 	%r1033, 16;
	// begin inline asm
	{
    .reg .pred p;
    and.b32 %r1031, %r1041, %r1033;    setp.ne.u32 p, %r1031, 0;
    vote.ballot.sync.b32 %r1031, p, 0xffffffff;
    @!p not.b32 %r1031, %r1031;
}

	// end inline asm
	and.b32  	%r1049, %r1031, %r1048;
	mov.b32 	%r1036, 32;
	// begin inline asm
	{
    .reg .pred p;
    and.b32 %r1034, %r1041, %r1036;    setp.ne.u32 p, %r1034, 0;
    vote.ballot.sync.b32 %r1034, p, 0xffffffff;
    @!p not.b32 %r1034, %r1034;
}

	// end inline asm
	and.b32  	%r1050, %r1034, %r1049;
	mov.b32 	%r1039, 64;
	// begin inline asm
	{
    .reg .pred p;
    and.b32 %r1037, %r1041, %r1039;    setp.ne.u32 p, %r1037, 0;
    vote.ballot.sync.b32 %r1037, p, 0xffffffff;
    @!p not.b32 %r1037, %r1037;
}

	// end inline asm
	and.b32  	%r1051, %r1037, %r1050;
	mov.b32 	%r1042, 128;
	// begin inline asm
	{
    .reg .pred p;
    and.b32 %r1040, %r1041, %r1042;    setp.ne.u32 p, %r1040, 0;
    vote.ballot.sync.b32 %r1040, p, 0xffffffff;
    @!p not.b32 %r1040, %r1040;
}

	// end inline asm
	and.b32  	%r1052, %r1040, %r1051;
	clz.b32 	%r1053, %r1052;
	sub.s32 	%r199, 31, %r1053;
	and.b32  	%r1054, %r572, %r1052;
	popc.b32 	%r200, %r1054;
	setp.ne.s32 	%p97, %r248, %r199;
	mov.b32 	%r1697, 0;
	@%p97 bra 	$L__BB8_141;
	atom.shared.add.u32 	%r1697, [%r118], %r200;
$L__BB8_141:
	ld.param.u32 	%r1605, [_ZN3cub18CUB_300001_SM_10006detail10radix_sort29DeviceRadixSortOnesweepKernelINS1_5radix10policy_hubIjNS0_8NullTypeEyE10Policy1000ELNS0_9SortOrderE0EjS6_yiiNS1_21identity_decomposer_tEEEvPT5_SC_PT3_PKSD_PT1_PKSH_PT2_PKSL_T4_iiT6__param_9];
	shfl.sync.idx.b32	%r1080|%p98, %r1697, %r199, 31, -1;
	add.s32 	%r203, %r200, %r1080;
	shr.u32 	%r1081, %r1666, %r1605;
	and.b32  	%r1077, %r1081, %r82;
	mov.b32 	%r1057, 1;
	// begin inline asm
	{
    .reg .pred p;
    and.b32 %r1055, %r1077, %r1057;    setp.ne.u32 p, %r1055, 0;
    vote.ballot.sync.b32 %r1055, p, 0xffffffff;
    @!p not.b32 %r1055, %r1055;
}

	// end inline asm
	mov.b32 	%r1060, 2;
	// begin inline asm
	{
    .reg .pred p;
    and.b32 %r1058, %r1077, %r1060;    setp.ne.u32 p, %r1058, 0;
    vote.ballot.sync.b32 %r1058, p, 0xffffffff;
    @!p not.b32 %r1058, %r1058;
}

	// end inline asm
	and.b32  	%r1082, %r1058, %r1055;
	mov.b32 	%r1063, 4;
	// begin inline asm
	{
    .reg .pred p;
    and.b32 %r1061, %r1077, %r1063;    setp.ne.u32 p, %r1061, 0;
    vote.ballot.sync.b32 %r1061, p, 0xffffffff;
    @!p not.b32 %r1061, %r1061;
}

	// end inline asm
	and.b32  	%r1083, %r1061, %r1082;
	mov.b32 	%r1066, 8;
	// begin inline asm
	{
    .reg .pred p;
    and.b32 %r1064, %r1077, %r1066;    setp.ne.u32 p, %r1064, 0;
    vote.ballot.sync.b32 %r1064, p, 0xffffffff;
    @!p not.b32 %r1064, %r1064;
}

	// end inline asm
	and.b32  	%r1084, %r1064, %r1083;
	mov.b32 	%r1069, 16;
	// begin inline asm
	{
    .reg .pred p;
    and.b32 %r1067, %r1077, %r1069;    setp.ne.u32 p, %r1067, 0;
    vote.ballot.sync.b32 %r1067, p, 0xffffffff;
    @!p not.b32 %r1067, %r1067;
}

	// end inline asm
	and.b32  	%r1085, %r1067, %r1084;
	mov.b32 	%r1072, 32;
	// begin inline asm
	{
    .reg .pred p;
    and.b32 %r1070, %r1077, %r1072;    setp.ne.u32 p, %r1070, 0;
    vote.ballot.sync.b32 %r1070, p, 0xffffffff;
    @!p not.b32 %r1070, %r1070;
}

	// end inline asm
	and.b32  	%r1086, %r1070, %r1085;
	mov.b32 	%r1075, 64;
	// begin inline asm
	{
    .reg .pred p;
    and.b32 %r1073, %r1077, %r1075;    setp.ne.u32 p, %r1073, 0;
    vote.ballot.sync.b32 %r1073, p, 0xffffffff;
    @!p not.b32 %r1073, %r1073;
}

	// end inline asm
	and.b32  	%r1087, %r1073, %r1086;
	mov.b32 	%r1078, 128;
	// begin inline asm
	{
    .reg .pred p;
    and.b32 %r1076, %r1077, %r1078;    setp.ne.u32 p, %r1076, 0;
    vote.ballot.sync.b32 %r1076, p, 0xffffffff;
    @!p not.b32 %r1076, %r1076;
}

	// end inline asm
	and.b32  	%r1088, %r1076, %r1087;
	clz.b32 	%r1089, %r1088;
	sub.s32 	%r204, 31, %r1089;
	and.b32  	%r1090, %r572, %r1088;
	popc.b32 	%r205, %r1090;
	setp.ne.s32 	%p99, %r248, %r204;
	mov.b32 	%r1698, 0;
	@%p99 bra 	$L__BB8_143;
	atom.shared.add.u32 	%r1698, [%r119], %r205;
$L__BB8_143:
	ld.param.u32 	%r1606, [_ZN3cub18CUB_300001_SM_10006detail10radix_sort29DeviceRadixSortOnesweepKernelINS1_5radix10policy_hubIjNS0_8NullTypeEyE10Policy1000ELNS0_9SortOrderE0EjS6_yiiNS1_21identity_decomposer_tEEEvPT5_SC_PT3_PKSD_PT1_PKSH_PT2_PKSL_T4_iiT6__param_9];
	shfl.sync.idx.b32	%r1116|%p100, %r1698, %r204, 31, -1;
	add.s32 	%r208, %r205, %r1116;
	shr.u32 	%r1117, %r1667, %r1606;
	and.b32  	%r1113, %r1117, %r82;
	mov.b32 	%r1093, 1;
	// begin inline asm
	{
    .reg .pred p;
    and.b32 %r1091, %r1113, %r1093;    setp.ne.u32 p, %r1091, 0;
    vote.ballot.sync.b32 %r1091, p, 0xffffffff;
    @!p not.b32 %r1091, %r1091;
}

	// end inline asm
	mov.b32 	%r1096, 2;
	// begin inline asm
	{
    .reg .pred p;
    and.b32 %r1094, %r1113, %r1096;    setp.ne.u32 p, %r1094, 0;
    vote.ballot.sync.b32 %r1094, p, 0xffffffff;
    @!p not.b32 %r1094, %r1094;
}

	// end inline asm
	and.b32  	%r1118, %r1094, %r1091;
	mov.b32 	%r1099, 4;
	// begin inline asm
	{
    .reg .pred p;
    and.b32 %r1097, %r1113, %r1099;    setp.ne.u32 p, %r1097, 0;
    vote.ballot.sync.b32 %r1097, p, 0xffffffff;
    @!p not.b32 %r1097, %r1097;
}

	// end inline asm
	and.b32  	%r1119, %r1097, %r1118;
	mov.b32 	%r1102, 8;
	// begin inline asm
	{
    .reg .pred p;
    and.b32 %r1100, %r1113, %r1102;    setp.ne.u32 p, %r1100, 0;
    vote.ballot.sync.b32 %r1100, p, 0xffffffff;
    @!p not.b32 %r1100, %r1100;
}

	// end inline asm
	and.b32  	%r1120, %r1100, %r1119;
	mov.b32 	%r1105, 16;
	// begin inline asm
	{
    .reg .pred p;
    and.b32 %r1103, %r1113, %r1105;    setp.ne.u32 p, %r1103, 0;
    vote.ballot.sync.b32 %r1103, p, 0xffffffff;
    @!p not.b32 %r1103, %r1103;
}

	// end inline asm
	and.b32  	%r1121, %r1103, %r1120;
	mov.b32 	%r1108, 32;
	// begin inline asm
	{
    .reg .pred p;
    and.b32 %r1106, %r1113, %r1108;    setp.ne.u32 p, %r1106, 0;
    vote.ballot.sync.b32 %r1106, p, 0xffffffff;
    @!p not.b32 %r1106, %r1106;
}

	// end inline asm
	and.b32  	%r1122, %r1106, %r1121;
	mov.b32 	%r1111, 64;
	// begin inline asm
	{
    .reg .pred p;
    and.b32 %r1109, %r1113, %r1111;    setp.ne.u32 p, %r1109, 0;
    vote.ballot.sync.b32 %r1109, p, 0xffffffff;
    @!p not.b32 %r1109, %r1109;
}

	// end inline asm
	and.b32  	%r1123, %r1109, %r1122;
	mov.b32 	%r1114, 128;
	// begin inline asm
	{
    .reg .pred p;
    and.b32 %r1112, %r1113, %r1114;    setp.ne.u32 p, %r1112, 0;
    vote.ballot.sync.b32 %r1112, p, 0xffffffff;
    @!p not.b32 %r1112, %r1112;
}

	// end inline asm
	and.b32  	%r1124, %r1112, %r1123;
	clz.b32 	%r1125, %r1124;
	sub.s32 	%r209, 31, %r1125;
	and.b32  	%r1126, %r572, %r1124;
	popc.b32 	%r210, %r1126;
	setp.ne.s32 	%p101, %r248, %r209;
	mov.b32 	%r1699, 0;
	@%p101 bra 	$L__BB8_145;
	atom.shared.add.u32 	%r1699, [%r120], %r210;
$L__BB8_145:
	ld.param.u32 	%r1607, [_ZN3cub18CUB_300001_SM_10006detail10radix_sort29DeviceRadixSortOnesweepKernelINS1_5radix10policy_hubIjNS0_8NullTypeEyE10Policy1000ELNS0_9SortOrderE0EjS6_yiiNS1_21identity_decomposer_tEEEvPT5_SC_PT3_PKSD_PT1_PKSH_PT2_PKSL_T4_iiT6__param_9];
	shfl.sync.idx.b32	%r1152|%p102, %r1699, %r209, 31, -1;
	add.s32 	%r213, %r210, %r1152;
	shr.u32 	%r1153, %r1668, %r1607;
	and.b32  	%r1149, %r1153, %r82;
	mov.b32 	%r1129, 1;
	// begin inline asm
	{
    .reg .pred p;
    and.b32 %r1127, %r1149, %r1129;    setp.ne.u32 p, %r1127, 0;
    vote.ballot.sync.b32 %r1127, p, 0xffffffff;
    @!p not.b32 %r1127, %r1127;
}

	// end inline asm
	mov.b32 	%r1132, 2;
	// begin inline asm
	{
    .reg .pred p;
    and.b32 %r1130, %r1149, %r1132;    setp.ne.u32 p, %r1130, 0;
    vote.ballot.sync.b32 %r1130, p, 0xffffffff;
    @!p not.b32 %r1130, %r1130;
}

	// end inline asm
	and.b32  	%r1154, %r1130, %r1127;
	mov.b32 	%r1135, 4;
	// begin inline asm
	{
    .reg .pred p;
    and.b32 %r1133, %r1149, %r1135;    setp.ne.u32 p, %r1133, 0;
    vote.ballot.sync.b32 %r1133, p, 0xffffffff;
    @!p not.b32 %r1133, %r1133;
}

	// end inline asm
	and.b32  	%r1155, %r1133, %r1154;
	mov.b32 	%r1138, 8;
	// begin inline asm
	{
    .reg .pred p;
    and.b32 %r1136, %r1149, %r1138;    setp.ne.u32 p, %r1136, 0;
    vote.ballot.sync.b32 %r1136, p, 0xffffffff;
    @!p not.b32 %r1136, %r1136;
}

	// end inline asm
	and.b32  	%r1156, %r1136, %r1155;
	mov.b32 	%r1141, 16;
	// begin inline asm
	{
    .reg .pred p;
    and.b32 %r1139, %r1149, %r1141;    setp.ne.u32 p, %r1139, 0;
    vote.ballot.sync.b32 %r1139, p, 0xffffffff;
    @!p not.b32 %r1139, %r1139;
}

	// end inline asm
	and.b32  	%r1157, %r1139, %r1156;
	mov.b32 	%r1144, 32;
	// begin inline asm
	{
    .reg .pred p;
    and.b32 %r1142, %r1149, %r1144;    setp.ne.u32 p, %r1142, 0;
    vote.ballot.sync.b32 %r1142, p, 0xffffffff;
    @!p not.b32 %r1142, %r1142;
}

	// end inline asm
	and.b32  	%r1158, %r1142, %r1157;
	mov.b32 	%r1147, 64;
	// begin inline asm
	{
    .reg .pred p;
    and.b32 %r1145, %r1149, %r1147;    setp.ne.u32 p, %r1145, 0;
    vote.ballot.sync.b32 %r1145, p, 0xffffffff;
    @!p not.b32 %r1145, %r1145;
}

	// end inline asm
	and.b32  	%r1159, %r1145, %r1158;
	mov.b32 	%r1150, 128;
	// begin inline asm
	{
    .reg .pred p;
    and.b32 %r1148, %r1149, %r1150;    setp.ne.u32 p, %r1148, 0;
    vote.ballot.sync.b32 %r1148, p, 0xffffffff;
    @!p not.b32 %r1148, %r1148;
}

	// end inline asm
	and.b32  	%r1160, %r1148, %r1159;
	clz.b32 	%r1161, %r1160;
	sub.s32 	%r214, 31, %r1161;
	and.b32  	%r1162, %r572, %r1160;
	popc.b32 	%r215, %r1162;
	setp.ne.s32 	%p103, %r248, %r214;
	mov.b32 	%r1700, 0;
	@%p103 bra 	$L__BB8_147;
	ld.param.u32 	%r1608, [_ZN3cub18CUB_300001_SM_10006detail10radix_sort29DeviceRadixSortOnesweepKernelINS1_5radix10policy_hubIjNS0_8NullTypeEyE10Policy1000ELNS0_9SortOrderE0EjS6_yiiNS1_21identity_decomposer_tEEEvPT5_SC_PT3_PKSD_PT1_PKSH_PT2_PKSL_T4_iiT6__param_9];
	shl.b32 	%r1163, %r1, 5;
	and.b32  	%r1164, %r1163, 31744;
	mov.u32 	%r1165, _ZZN3cub18CUB_300001_SM_10006detail10radix_sort29DeviceRadixSortOnesweepKernelINS1_5radix10policy_hubIjNS0_8NullTypeEyE10Policy1000ELNS0_9SortOrderE0EjS6_yiiNS1_21identity_decomposer_tEEEvPT5_SC_PT3_PKSD_PT1_PKSH_PT2_PKSL_T4_iiT6_E1s;
	add.s32 	%r1166, %r1165, %r1164;
	shr.u32 	%r1167, %r1668, %r1608;
	and.b32  	%r1168, %r1167, %r82;
	shl.b32 	%r1169, %r1168, 2;
	add.s32 	%r1170, %r1166, %r1169;
	atom.shared.add.u32 	%r1700, [%r1170], %r215;
$L__BB8_147:
	ld.param.u32 	%r1609, [_ZN3cub18CUB_300001_SM_10006detail10radix_sort29DeviceRadixSortOnesweepKernelINS1_5radix10policy_hubIjNS0_8NullTypeEyE10Policy1000ELNS0_9SortOrderE0EjS6_yiiNS1_21identity_decomposer_tEEEvPT5_SC_PT3_PKSD_PT1_PKSH_PT2_PKSL_T4_iiT6__param_9];
	shfl.sync.idx.b32	%r1196|%p104, %r1700, %r214, 31, -1;
	add.s32 	%r218, %r215, %r1196;
	shr.u32 	%r1197, %r1669, %r1609;
	and.b32  	%r1193, %r1197, %r82;
	mov.b32 	%r1173, 1;
	// begin inline asm
	{
    .reg .pred p;
    and.b32 %r1171, %r1193, %r1173;    setp.ne.u32 p, %r1171, 0;
    vote.ballot.sync.b32 %r1171, p, 0xffffffff;
    @!p not.b32 %r1171, %r1171;
}

	// end inline asm
	mov.b32 	%r1176, 2;
	// begin inline asm
	{
    .reg .pred p;
    and.b32 %r1174, %r1193, %r1176;    setp.ne.u32 p, %r1174, 0;
    vote.ballot.sync.b32 %r1174, p, 0xffffffff;
    @!p not.b32 %r1174, %r1174;
}

	// end inline asm
	and.b32  	%r1198, %r1174, %r1171;
	mov.b32 	%r1179, 4;
	// begin inline asm
	{
    .reg .pred p;
    and.b32 %r1177, %r1193, %r1179;    setp.ne.u32 p, %r1177, 0;
    vote.ballot.sync.b32 %r1177, p, 0xffffffff;
    @!p not.b32 %r1177, %r1177;
}

	// end inline asm
	and.b32  	%r1199, %r1177, %r1198;
	mov.b32 	%r1182, 8;
	// begin inline asm
	{
    .reg .pred p;
    and.b32 %r1180, %r1193, %r1182;    setp.ne.u32 p, %r1180, 0;
    vote.ballot.sync.b32 %r1180, p, 0xffffffff;
    @!p not.b32 %r1180, %r1180;
}

	// end inline asm
	and.b32  	%r1200, %r1180, %r1199;
	mov.b32 	%r1185, 16;
	// begin inline asm
	{
    .reg .pred p;
    and.b32 %r1183, %r1193, %r1185;    setp.ne.u32 p, %r1183, 0;
    vote.ballot.sync.b32 %r1183, p, 0xffffffff;
    @!p not.b32 %r1183, %r1183;
}

	// end inline asm
	and.b32  	%r1201, %r1183, %r1200;
	mov.b32 	%r1188, 32;
	// begin inline asm
	{
    .reg .pred p;
    and.b32 %r1186, %r1193, %r1188;    setp.ne.u32 p, %r1186, 0;
    vote.ballot.sync.b32 %r1186, p, 0xffffffff;
    @!p not.b32 %r1186, %r1186;
}

	// end inline asm
	and.b32  	%r1202, %r1186, %r1201;
	mov.b32 	%r1191, 64;
	// begin inline asm
	{
    .reg .pred p;
    and.b32 %r1189, %r1193, %r1191;    setp.ne.u32 p, %r1189, 0;
    vote.ballot.sync.b32 %r1189, p, 0xffffffff;
    @!p not.b32 %r1189, %r1189;
}

	// end inline asm
	and.b32  	%r1203, %r1189, %r1202;
	mov.b32 	%r1194, 128;
	// begin inline asm
	{
    .reg .pred p;
    and.b32 %r1192, %r1193, %r1194;    setp.ne.u32 p, %r1192, 0;
    vote.ballot.sync.b32 %r1192, p, 0xffffffff;
    @!p not.b32 %r1192, %r1192;
}

	// end inline asm
	and.b32  	%r1204, %r1192, %r1203;
	clz.b32 	%r1205, %r1204;
	sub.s32 	%r219, 31, %r1205;
	and.b32  	%r1206, %r572, %r1204;
	popc.b32 	%r220, %r1206;
	setp.ne.s32 	%p105, %r248, %r219;
	mov.b32 	%r1701, 0;
	@%p105 bra 	$L__BB8_149;
	ld.param.u32 	%r1610, [_ZN3cub18CUB_300001_SM_10006detail10radix_sort29DeviceRadixSortOnesweepKernelINS1_5radix10policy_hubIjNS0_8NullTypeEyE10Policy1000ELNS0_9SortOrderE0EjS6_yiiNS1_21identity_decomposer_tEEEvPT5_SC_PT3_PKSD_PT1_PKSH_PT2_PKSL_T4_iiT6__param_9];
	shl.b32 	%r1207, %r1, 5;
	and.b32  	%r1208, %r1207, 31744;
	mov.u32 	%r1209, _ZZN3cub18CUB_300001_SM_10006detail10radix_sort29DeviceRadixSortOnesweepKernelINS1_5radix10policy_hubIjNS0_8NullTypeEyE10Policy1000ELNS0_9SortOrderE0EjS6_yiiNS1_21identity_decomposer_tEEEvPT5_SC_PT3_PKSD_PT1_PKSH_PT2_PKSL_T4_iiT6_E1s;
	add.s32 	%r1210, %r1209, %r1208;
	shr.u32 	%r1211, %r1669, %r1610;
	and.b32  	%r1212, %r1211, %r82;
	shl.b32 	%r1213, %r1212, 2;
	add.s32 	%r1214, %r1210, %r1213;
	atom.shared.add.u32 	%r1701, [%r1214], %r220;
$L__BB8_149:
	ld.param.u32 	%r1611, [_ZN3cub18CUB_300001_SM_10006detail10radix_sort29DeviceRadixSortOnesweepKernelINS1_5radix10policy_hubIjNS0_8NullTypeEyE10Policy1000ELNS0_9SortOrderE0EjS6_yiiNS1_21identity_decomposer_tEEEvPT5_SC_PT3_PKSD_PT1_PKSH_PT2_PKSL_T4_iiT6__param_9];
	shfl.sync.idx.b32	%r1240|%p106, %r1701, %r219, 31, -1;
	add.s32 	%r223, %r220, %r1240;
	shr.u32 	%r1241, %r1670, %r1611;
	and.b32  	%r1237, %r1241, %r82;
	mov.b32 	%r1217, 1;
	// begin inline asm
	{
    .reg .pred p;
    and.b32 %r1215, %r1237, %r1217;    setp.ne.u32 p, %r1215, 0;
    vote.ballot.sync.b32 %r1215, p, 0xffffffff;
    @!p not.b32 %r1215, %r1215;
}

	// end inline asm
	mov.b32 	%r1220, 2;
	// begin inline asm
	{
    .reg .pred p;
    and.b32 %r1218, %r1237, %r1220;    setp.ne.u32 p, %r1218, 0;
    vote.ballot.sync.b32 %r1218, p, 0xffffffff;
    @!p not.b32 %r1218, %r1218;
}

	// end inline asm
	and.b32  	%r1242, %r1218, %r1215;
	mov.b32 	%r1223, 4;
	// begin inline asm
	{
    .reg .pred p;
    and.b32 %r1221, %r1237, %r1223;    setp.ne.u32 p, %r1221, 0;
    vote.ballot.sync.b32 %r1221, p, 0xffffffff;
    @!p not.b32 %r1221, %r1221;
}

	// end inline asm
	and.b32  	%r1243, %r1221, %r1242;
	mov.b32 	%r1226, 8;
	// begin inline asm
	{
    .reg .pred p;
    and.b32 %r1224, %r1237, %r1226;    setp.ne.u32 p, %r1224, 0;
    vote.ballot.sync.b32 %r1224, p, 0xffffffff;
    @!p not.b32 %r1224, %r1224;
}

	// end inline asm
	and.b32  	%r1244, %r1224, %r1243;
	mov.b32 	%r1229, 16;
	// begin inline asm
	{
    .reg .pred p;
    and.b32 %r1227, %r1237, %r1229;    setp.ne.u32 p, %r1227, 0;
    vote.ballot.sync.b32 %r1227, p, 0xffffffff;
    @!p not.b32 %r1227, %r1227;
}

	// end inline asm
	and.b32  	%r1245, %r1227, %r1244;
	mov.b32 	%r1232, 32;
	// begin inline asm
	{
    .reg .pred p;
    and.b32 %r1230, %r1237, %r1232;    setp.ne.u32 p, %r1230, 0;
    vote.ballot.sync.b32 %r1230, p, 0xffffffff;
    @!p not.b32 %r1230, %r1230;
}

	// end inline asm
	and.b32  	%r1246, %r1230, %r1245;
	mov.b32 	%r1235, 64;
	// begin inline asm
	{
    .reg .pred p;
    and.b32 %r1233, %r1237, %r1235;    setp.ne.u32 p, %r1233, 0;
    vote.ballot.sync.b32 %r1233, p, 0xffffffff;
    @!p not.b32 %r1233, %r1233;
}

	// end inline asm
	and.b32  	%r1247, %r1233, %r1246;
	mov.b32 	%r1238, 128;
	// begin inline asm
	{
    .reg .pred p;
    and.b32 %r1236, %r1237, %r1238;    setp.ne.u32 p, %r1236, 0;
    vote.ballot.sync.b32 %r1236, p, 0xffffffff;
    @!p not.b32 %r1236, %r1236;
}

	// end inline asm
	and.b32  	%r1248, %r1236, %r1247;
	clz.b32 	%r1249, %r1248;
	sub.s32 	%r224, 31, %r1249;
	and.b32  	%r1250, %r572, %r1248;
	popc.b32 	%r225, %r1250;
	setp.ne.s32 	%p107, %r248, %r224;
	mov.b32 	%r1702, 0;
	@%p107 bra 	$L__BB8_151;
	ld.param.u32 	%r1612, [_ZN3cub18CUB_300001_SM_10006detail10radix_sort29DeviceRadixSortOnesweepKernelINS1_5radix10policy_hubIjNS0_8NullTypeEyE10Policy1000ELNS0_9SortOrderE0EjS6_yiiNS1_21identity_decomposer_tEEEvPT5_SC_PT3_PKSD_PT1_PKSH_PT2_PKSL_T4_iiT6__param_9];
	shl.b32 	%r1251, %r1, 5;
	and.b32  	%r1252, %r1251, 31744;
	mov.u32 	%r1253, _ZZN3cub18CUB_300001_SM_10006detail10radix_sort29DeviceRadixSortOnesweepKernelINS1_5radix10policy_hubIjNS0_8NullTypeEyE10Policy1000ELNS0_9SortOrderE0EjS6_yiiNS1_21identity_decomposer_tEEEvPT5_SC_PT3_PKSD_PT1_PKSH_PT2_PKSL_T4_iiT6_E1s;
	add.s32 	%r1254, %r1253, %r1252;
	shr.u32 	%r1255, %r1670, %r1612;
	and.b32  	%r1256, %r1255, %r82;
	shl.b32 	%r1257, %r1256, 2;
	add.s32 	%r1258, %r1254, %r1257;
	atom.shared.add.u32 	%r1702, [%r1258], %r225;
$L__BB8_151:
	ld.param.u32 	%r1613, [_ZN3cub18CUB_300001_SM_10006detail10radix_sort29DeviceRadixSortOnesweepKernelINS1_5radix10policy_hubIjNS0_8NullTypeEyE10Policy1000ELNS0_9SortOrderE0EjS6_yiiNS1_21identity_decomposer_tEEEvPT5_SC_PT3_PKSD_PT1_PKSH_PT2_PKSL_T4_iiT6__param_9];
	shfl.sync.idx.b32	%r1284|%p108, %r1702, %r224, 31, -1;
	add.s32 	%r228, %r225, %r1284;
	shr.u32 	%r1285, %r1671, %r1613;
	and.b32  	%r1281, %r1285, %r82;
	mov.b32 	%r1261, 1;
	// begin inline asm
	{
    .reg .pred p;
    and.b32 %r1259, %r1281, %r1261;    setp.ne.u32 p, %r1259, 0;
    vote.ballot.sync.b32 %r1259, p, 0xffffffff;
    @!p not.b32 %r1259, %r1259;
}

	// end inline asm
	mov.b32 	%r1264, 2;
	// begin inline asm
	{
    .reg .pred p;
    and.b32 %r1262, %r1281, %r1264;    setp.ne.u32 p, %r1262, 0;
    vote.ballot.sync.b32 %r1262, p, 0xffffffff;
    @!p not.b32 %r1262, %r1262;
}

	// end inline asm
	and.b32  	%r1286, %r1262, %r1259;
	mov.b32 	%r1267, 4;
	// begin inline asm
	{
    .reg .pred p;
    and.b32 %r1265, %r1281, %r1267;    setp.ne.u32 p, %r1265, 0;
    vote.ballot.sync.b32 %r1265, p, 0xffffffff;
    @!p not.b32 %r1265, %r1265;
}

	// end inline asm
	and.b32  	%r1287, %r1265, %r1286;
	mov.b32 	%r1270, 8;
	// begin inline asm
	{
    .reg .pred p;
    and.b32 %r1268, %r1281, %r1270;    setp.ne.u32 p, %r1268, 0;
    vote.ballot.sync.b32 %r1268, p, 0xffffffff;
    @!p not.b32 %r1268, %r1268;
}

	// end inline asm
	and.b32  	%r1288, %r1268, %r1287;
	mov.b32 	%r1273, 16;
	// begin inline asm
	{
    .reg .pred p;
    and.b32 %r1271, %r1281, %r1273;    setp.ne.u32 p, %r1271, 0;
    vote.ballot.sync.b32 %r1271, p, 0xffffffff;
    @!p not.b32 %r1271, %r1271;
}

	// end inline asm
	and.b32  	%r1289, %r1271, %r1288;
	mov.b32 	%r1276, 32;
	// begin inline asm
	{
    .reg .pred p;
    and.b32 %r1274, %r1281, %r1276;    setp.ne.u32 p, %r1274, 0;
    vote.ballot.sync.b32 %r1274, p, 0xffffffff;
    @!p not.b32 %r1274, %r1274;
}

	// end inline asm
	and.b32  	%r1290, %r1274, %r1289;
	mov.b32 	%r1279, 64;
	// begin inline asm
	{
    .reg .pred p;
    and.b32 %r1277, %r1281, %r1279;    setp.ne.u32 p, %r1277, 0;
    vote.ballot.sync.b32 %r1277, p, 0xffffffff;
    @!p not.b32 %r1277, %r1277;
}

	// end inline asm
	and.b32  	%r1291, %r1277, %r1290;
	mov.b32 	%r1282, 128;
	// begin inline asm
	{
    .reg .pred p;
    and.b32 %r1280, %r1281, %r1282;    setp.ne.u32 p, %r1280, 0;
    vote.ballot.sync.b32 %r1280, p, 0xffffffff;
    @!p not.b32 %r1280, %r1280;
}

	// end inline asm
	and.b32  	%r1292, %r1280, %r1291;
	clz.b32 	%r1293, %r1292;
	sub.s32 	%r229, 31, %r1293;
	and.b32  	%r1294, %r572, %r1292;
	popc.b32 	%r230, %r1294;
	setp.ne.s32 	%p109, %r248, %r229;
	mov.b32 	%r1703, 0;
	@%p109 bra 	$L__BB8_153;
	ld.param.u32 	%r1614, [_ZN3cub18CUB_300001_SM_10006detail10radix_sort29DeviceRadixSortOnesweepKernelINS1_5radix10policy_hubIjNS0_8NullTypeEyE10Policy1000ELNS0_9SortOrderE0EjS6_yiiNS1_21identity_decomposer_tEEEvPT5_SC_PT3_PKSD_PT1_PKSH_PT2_PKSL_T4_iiT6__param_9];
	shl.b32 	%r1295, %r1, 5;
	and.b32  	%r1296, %r1295, 31744;
	mov.u32 	%r1297, _ZZN3cub18CUB_300001_SM_10006detail10radix_sort29DeviceRadixSortOnesweepKernelINS1_5radix10policy_hubIjNS0_8NullTypeEyE10Policy1000ELNS0_9SortOrderE0EjS6_yiiNS1_21identity_decomposer_tEEEvPT5_SC_PT3_PKSD_PT1_PKSH_PT2_PKSL_T4_iiT6_E1s;
	add.s32 	%r1298, %r1297, %r1296;
	shr.u32 	%r1299, %r1671, %r1614;
	and.b32  	%r1300, %r1299, %r82;
	shl.b32 	%r1301, %r1300, 2;
	add.s32 	%r1302, %r1298, %r1301;
	atom.shared.add.u32 	%r1703, [%r1302], %r230;
$L__BB8_153:
	shfl.sync.idx.b32	%r1303|%p111, %r1703, %r229, 31, -1;
	add.s32 	%r1304, %r230, %r1303;
	bar.sync 	0;
	shl.b32 	%r1305, %r143, 2;
	mov.u32 	%r1306, _ZZN3cub18CUB_300001_SM_10006detail10radix_sort29DeviceRadixSortOnesweepKernelINS1_5radix10policy_hubIjNS0_8NullTypeEyE10Policy1000ELNS0_9SortOrderE0EjS6_yiiNS1_21identity_decomposer_tEEEvPT5_SC_PT3_PKSD_PT1_PKSH_PT2_PKSL_T4_iiT6_E1s;
	add.s32 	%r1307, %r1306, %r1305;
	st.shared.u32 	[%r1307+-4], %r1653;
	shl.b32 	%r1308, %r148, 2;
	add.s32 	%r1309, %r1306, %r1308;
	st.shared.u32 	[%r1309+-4], %r1654;
	shl.b32 	%r1310, %r153, 2;
	add.s32 	%r1311, %r1306, %r1310;
	st.shared.u32 	[%r1311+-4], %r1655;
	shl.b32 	%r1312, %r158, 2;
	add.s32 	%r1313, %r1306, %r1312;
	st.shared.u32 	[%r1313+-4], %r1656;
	shl.b32 	%r1314, %r163, 2;
	add.s32 	%r1315, %r1306, %r1314;
	st.shared.u32 	[%r1315+-4], %r1657;
	shl.b32 	%r1316, %r168, 2;
	add.s32 	%r1317, %r1306, %r1316;
	st.shared.u32 	[%r1317+-4], %r1658;
	shl.b32 	%r1318, %r173, 2;
	add.s32 	%r1319, %r1306, %r1318;
	st.shared.u32 	[%r1319+-4], %r1659;
	shl.b32 	%r1320, %r178, 2;
	add.s32 	%r1321, %r1306, %r1320;
	st.shared.u32 	[%r1321+-4], %r1660;
	shl.b32 	%r1322, %r183, 2;
	add.s32 	%r1323, %r1306, %r1322;
	st.shared.u32 	[%r1323+-4], %r1661;
	shl.b32 	%r1324, %r188, 2;
	add.s32 	%r1325, %r1306, %r1324;
	st.shared.u32 	[%r1325+-4], %r1662;
	shl.b32 	%r1326, %r193, 2;
	add.s32 	%r1327, %r1306, %r1326;
	st.shared.u32 	[%r1327+-4], %r1663;
	shl.b32 	%r1328, %r198, 2;
	add.s32 	%r1329, %r1306, %r1328;
	st.shared.u32 	[%r1329+-4], %r1664;
	shl.b32 	%r1330, %r203, 2;
	add.s32 	%r1331, %r1306, %r1330;
	st.shared.u32 	[%r1331+-4], %r1665;
	shl.b32 	%r1332, %r208, 2;
	add.s32 	%r1333, %r1306, %r1332;
	st.shared.u32 	[%r1333+-4], %r1666;
	shl.b32 	%r1334, %r213, 2;
	add.s32 	%r1335, %r1306, %r1334;
	st.shared.u32 	[%r1335+-4], %r1667;
	shl.b32 	%r1336, %r218, 2;
	add.s32 	%r1337, %r1306, %r1336;
	st.shared.u32 	[%r1337+-4], %r1668;
	shl.b32 	%r1338, %r223, 2;
	add.s32 	%r1339, %r1306, %r1338;
	st.shared.u32 	[%r1339+-4], %r1669;
	shl.b32 	%r1340, %r228, 2;
	add.s32 	%r1341, %r1306, %r1340;
	st.shared.u32 	[%r1341+-4], %r1670;
	shl.b32 	%r1342, %r1304, 2;
	add.s32 	%r1343, %r1306, %r1342;
	st.shared.u32 	[%r1343+-4], %r1671;
	shl.b32 	%r1344, %r1, 3;
	add.s32 	%r1345, %r1306, %r1344;
	add.s32 	%r233, %r1345, 29184;
	@%p72 bra 	$L__BB8_161;
	ld.param.u64 	%rd238, [_ZN3cub18CUB_300001_SM_10006detail10radix_sort29DeviceRadixSortOnesweepKernelINS1_5radix10policy_hubIjNS0_8NullTypeEyE10Policy1000ELNS0_9SortOrderE0EjS6_yiiNS1_21identity_decomposer_tEEEvPT5_SC_PT3_PKSD_PT1_PKSH_PT2_PKSL_T4_iiT6__param_3];
	cvta.to.global.u64 	%rd59, %rd238;
	shl.b64 	%rd60, %rd6, 3;
	add.s64 	%rd61, %rd59, %rd60;
	ld.global.u64 	%rd62, [%rd61];
	cvt.s64.s32 	%rd63, %r137;
	sub.s64 	%rd241, %rd62, %rd63;
	st.shared.u64 	[%r233], %rd241;
	setp.lt.s32 	%p112, %r4, 1;
	mov.u32 	%r1707, %r1680;
	@%p112 bra 	$L__BB8_160;
	mov.b32 	%r1705, -1;
	mov.u32 	%r1704, %r4;
	mov.u32 	%r1707, %r1680;
$L__BB8_156:
	ld.param.u64 	%rd231, [_ZN3cub18CUB_300001_SM_10006detail10radix_sort29DeviceRadixSortOnesweepKernelINS1_5radix10policy_hubIjNS0_8NullTypeEyE10Policy1000ELNS0_9SortOrderE0EjS6_yiiNS1_21identity_decomposer_tEEEvPT5_SC_PT3_PKSD_PT1_PKSH_PT2_PKSL_T4_iiT6__param_0];
	add.s32 	%r237, %r1704, -1;
	shl.b32 	%r1347, %r237, 8;
	add.s32 	%r1348, %r1347, %r1;
	cvta.to.global.u64 	%rd64, %rd231;
	mul.wide.s32 	%rd65, %r1348, 4;
	add.s64 	%rd13, %rd64, %rd65;
$L__BB8_157:
	membar.cta;
	ld.volatile.global.u32 	%r238, [%rd13];
	setp.eq.s32 	%p113, %r238, 0;
	@%p113 bra 	$L__BB8_157;
	and.b32  	%r1349, %r238, 1073741823;
	add.s32 	%r1707, %r1349, %r1707;
	setp.gt.s32 	%p114, %r238, -1;
	vote.sync.ballot.b32 	%r1705, %p114, %r1705;
	setp.gt.u32 	%p116, %r1704, 1;
	and.pred  	%p117, %p114, %p116;
	mov.u32 	%r1704, %r237;
	@%p117 bra 	$L__BB8_156;
	ld.shared.u64 	%rd241, [%r233];
$L__BB8_160:
	ld.param.u64 	%rd232, [_ZN3cub18CUB_300001_SM_10006detail10radix_sort29DeviceRadixSortOnesweepKernelINS1_5radix10policy_hubIjNS0_8NullTypeEyE10Policy1000ELNS0_9SortOrderE0EjS6_yiiNS1_21identity_decomposer_tEEEvPT5_SC_PT3_PKSD_PT1_PKSH_PT2_PKSL_T4_iiT6__param_0];
	or.b32  	%r1350, %r1707, -2147483648;
	cvta.to.global.u64 	%rd66, %rd232;
	shl.b32 	%r1351, %r4, 8;
	add.s32 	%r1352, %r1351, %r1;
	mul.wide.s32 	%rd67, %r1352, 4;
	add.s64 	%rd68, %rd66, %rd67;
	st.volatile.global.u32 	[%rd68], %r1350;
	sub.s32 	%r1353, %r1707, %r1680;
	cvt.s64.s32 	%rd69, %r1353;
	add.s64 	%rd70, %rd241, %rd69;
	st.shared.u64 	[%r233], %rd70;
$L__BB8_161:
	ld.param.u32 	%r1587, [_ZN3cub18CUB_300001_SM_10006detail10radix_sort29DeviceRadixSortOnesweepKernelINS1_5radix10policy_hubIjNS0_8NullTypeEyE10Policy1000ELNS0_9SortOrderE0EjS6_yiiNS1_21identity_decomposer_tEEEvPT5_SC_PT3_PKSD_PT1_PKSH_PT2_PKSL_T4_iiT6__param_8];
	ld.param.u64 	%rd235, [_ZN3cub18CUB_300001_SM_10006detail10radix_sort29DeviceRadixSortOnesweepKernelINS1_5radix10policy_hubIjNS0_8NullTypeEyE10Policy1000ELNS0_9SortOrderE0EjS6_yiiNS1_21identity_decomposer_tEEEvPT5_SC_PT3_PKSD_PT1_PKSH_PT2_PKSL_T4_iiT6__param_2];
	setp.gt.u32 	%p118, %r1, 255;
	mad.lo.s32 	%r242, %r4, 7296, 7296;
	setp.lt.s32 	%p119, %r242, %r1587;
	setp.eq.s64 	%p120, %rd235, 0;
	or.pred  	%p121, %p120, %p119;
	or.pred  	%p122, %p118, %p121;
	@%p122 bra 	$L__BB8_163;
	ld.param.u64 	%rd236, [_ZN3cub18CUB_300001_SM_10006detail10radix_sort29DeviceRadixSortOnesweepKernelINS1_5radix10policy_hubIjNS0_8NullTypeEyE10Policy1000ELNS0_9SortOrderE0EjS6_yiiNS1_21identity_decomposer_tEEEvPT5_SC_PT3_PKSD_PT1_PKSH_PT2_PKSL_T4_iiT6__param_2];
	ld.shared.u64 	%rd71, [%r233];
	cvt.s64.s32 	%rd72, %r1680;
	cvt.s64.s32 	%rd73, %r137;
	add.s64 	%rd74, %rd73, %rd72;
	add.s64 	%rd75, %rd74, %rd71;
	cvta.to.global.u64 	%rd76, %rd236;
	shl.b64 	%rd77, %rd6, 3;
	add.s64 	%rd78, %rd76, %rd77;
	st.global.u64 	[%rd78], %rd75;
$L__BB8_163:
	ld.param.u32 	%r1588, [_ZN3cub18CUB_300001_SM_10006detail10radix_sort29DeviceRadixSortOnesweepKernelINS1_5radix10policy_hubIjNS0_8NullTypeEyE10Policy1000ELNS0_9SortOrderE0EjS6_yiiNS1_21identity_decomposer_tEEEvPT5_SC_PT3_PKSD_PT1_PKSH_PT2_PKSL_T4_iiT6__param_8];
	setp.gt.s32 	%p123, %r242, %r1588;
	bar.sync 	0;
	@%p123 bra 	$L__BB8_165;
	ld.param.u32 	%r1615, [_ZN3cub18CUB_300001_SM_10006detail10radix_sort29DeviceRadixSortOnesweepKernelINS1_5radix10policy_hubIjNS0_8NullTypeEyE10Policy1000ELNS0_9SortOrderE0EjS6_yiiNS1_21identity_decomposer_tEEEvPT5_SC_PT3_PKSD_PT1_PKSH_PT2_PKSL_T4_iiT6__param_9];
	ld.shared.u32 	%r1354, [%r121];
	shr.u32 	%r1355, %r1354, %r1615;
	and.b32  	%r1356, %r1355, %r82;
	shl.b32 	%r1357, %r1356, 3;
	add.s32 	%r1359, %r1306, 29184;
	add.s32 	%r1360, %r1359, %r1357;
	ld.shared.u64 	%rd79, [%r1360];
	add.s64 	%rd80, %rd79, %rd6;
	shl.b64 	%rd81, %rd80, 2;
	add.s64 	%rd82, %rd5, %rd81;
	st.global.u32 	[%rd82], %r1354;
	bar.warp.sync 	-1;
	ld.shared.u32 	%r1361, [%r121+1536];
	shr.u32 	%r1362, %r1361, %r1615;
	and.b32  	%r1363, %r1362, %r82;
	shl.b32 	%r1364, %r1363, 3;
	add.s32 	%r1365, %r1359, %r1364;
	ld.shared.u64 	%rd83, [%r1365];
	add.s64 	%rd84, %rd83, %rd6;
	shl.b64 	%rd85, %rd84, 2;
	add.s64 	%rd86, %rd5, %rd85;
	st.global.u32 	[%rd86+1536], %r1361;
	bar.warp.sync 	-1;
	ld.shared.u32 	%r1366, [%r121+3072];
	shr.u32 	%r1367, %r1366, %r1615;
	and.b32  	%r1368, %r1367, %r82;
	shl.b32 	%r1369, %r1368, 3;
	add.s32 	%r1370, %r1359, %r1369;
	ld.shared.u64 	%rd87, [%r1370];
	add.s64 	%rd88, %rd87, %rd6;
	shl.b64 	%rd89, %rd88, 2;
	add.s64 	%rd90, %rd5, %rd89;
	st.global.u32 	[%rd90+3072], %r1366;
	bar.warp.sync 	-1;
	ld.shared.u32 	%r1371, [%r121+4608];
	shr.u32 	%r1372, %r1371, %r1615;
	and.b32  	%r1373, %r1372, %r82;
	shl.b32 	%r1374, %r1373, 3;
	add.s32 	%r1375, %r1359, %r1374;
	ld.shared.u64 	%rd91, [%r1375];
	add.s64 	%rd92, %rd91, %rd6;
	shl.b64 	%rd93, %rd92, 2;
	add.s64 	%rd94, %rd5, %rd93;
	st.global.u32 	[%rd94+4608], %r1371;
	bar.warp.sync 	-1;
	ld.shared.u32 	%r1376, [%r121+6144];
	shr.u32 	%r1377, %r1376, %r1615;
	and.b32  	%r1378, %r1377, %r82;
	shl.b32 	%r1379, %r1378, 3;
	add.s32 	%r1380, %r1359, %r1379;
	ld.shared.u64 	%rd95, [%r1380];
	add.s64 	%rd96, %rd95, %rd6;
	shl.b64 	%rd97, %rd96, 2;
	add.s64 	%rd98, %rd5, %rd97;
	st.global.u32 	[%rd98+6144], %r1376;
	bar.warp.sync 	-1;
	ld.shared.u32 	%r1381, [%r121+7680];
	shr.u32 	%r1382, %r1381, %r1615;
	and.b32  	%r1383, %r1382, %r82;
	shl.b32 	%r1384, %r1383, 3;
	add.s32 	%r1385, %r1359, %r1384;
	ld.shared.u64 	%rd99, [%r1385];
	add.s64 	%rd100, %rd99, %rd6;
	shl.b64 	%rd101, %rd100, 2;
	add.s64 	%rd102, %rd5, %rd101;
	st.global.u32 	[%rd102+7680], %r1381;
	bar.warp.sync 	-1;
	ld.shared.u32 	%r1386, [%r121+9216];
	shr.u32 	%r1387, %r1386, %r1615;
	and.b32  	%r1388, %r1387, %r82;
	shl.b32 	%r1389, %r1388, 3;
	add.s32 	%r1390, %r1359, %r1389;
	ld.shared.u64 	%rd103, [%r1390];
	add.s64 	%rd104, %rd103, %rd6;
	shl.b64 	%rd105, %rd104, 2;
	add.s64 	%rd106, %rd5, %rd105;
	st.global.u32 	[%rd106+9216], %r1386;
	bar.warp.sync 	-1;
	ld.shared.u32 	%r1391, [%r121+10752];
	shr.u32 	%r1392, %r1391, %r1615;
	and.b32  	%r1393, %r1392, %r82;
	shl.b32 	%r1394, %r1393, 3;
	add.s32 	%r1395, %r1359, %r1394;
	ld.shared.u64 	%rd107, [%r1395];
	add.s64 	%rd108, %rd107, %rd6;
	shl.b64 	%rd109, %rd108, 2;
	add.s64 	%rd110, %rd5, %rd109;
	st.global.u32 	[%rd110+10752], %r1391;
	bar.warp.sync 	-1;
	ld.shared.u32 	%r1396, [%r121+12288];
	shr.u32 	%r1397, %r1396, %r1615;
	and.b32  	%r1398, %r1397, %r82;
	shl.b32 	%r1399, %r1398, 3;
	add.s32 	%r1400, %r1359, %r1399;
	ld.shared.u64 	%rd111, [%r1400];
	add.s64 	%rd112, %rd111, %rd6;
	shl.b64 	%rd113, %rd112, 2;
	add.s64 	%rd114, %rd5, %rd113;
	st.global.u32 	[%rd114+12288], %r1396;
	bar.warp.sync 	-1;
	ld.shared.u32 	%r1401, [%r121+13824];
	shr.u32 	%r1402, %r1401, %r1615;
	and.b32  	%r1403, %r1402, %r82;
	shl.b32 	%r1404, %r1403, 3;
	add.s32 	%r1405, %r1359, %r1404;
	ld.shared.u64 	%rd115, [%r1405];
	add.s64 	%rd116, %rd115, %rd6;
	shl.b64 	%rd117, %rd116, 2;
	add.s64 	%rd118, %rd5, %rd117;
	st.global.u32 	[%rd118+13824], %r1401;
	bar.warp.sync 	-1;
	ld.shared.u32 	%r1406, [%r121+15360];
	shr.u32 	%r1407, %r1406, %r1615;
	and.b32  	%r1408, %r1407, %r82;
	shl.b32 	%r1409, %r1408, 3;
	add.s32 	%r1410, %r1359, %r1409;
	ld.shared.u64 	%rd119, [%r1410];
	add.s64 	%rd120, %rd119, %rd6;
	shl.b64 	%rd121, %rd120, 2;
	add.s64 	%rd122, %rd5, %rd121;
	st.global.u32 	[%rd122+15360], %r1406;
	bar.warp.sync 	-1;
	ld.shared.u32 	%r1411, [%r121+16896];
	shr.u32 	%r1412, %r1411, %r1615;
	and.b32  	%r1413, %r1412, %r82;
	shl.b32 	%r1414, %r1413, 3;
	add.s32 	%r1415, %r1359, %r1414;
	ld.shared.u64 	%rd123, [%r1415];
	add.s64 	%rd124, %rd123, %rd6;
	shl.b64 	%rd125, %rd124, 2;
	add.s64 	%rd126, %rd5, %rd125;
	st.global.u32 	[%rd126+16896], %r1411;
	bar.warp.sync 	-1;
	ld.shared.u32 	%r1416, [%r121+18432];
	shr.u32 	%r1417, %r1416, %r1615;
	and.b32  	%r1418, %r1417, %r82;
	shl.b32 	%r1419, %r1418, 3;
	add.s32 	%r1420, %r1359, %r1419;
	ld.shared.u64 	%rd127, [%r1420];
	add.s64 	%rd128, %rd127, %rd6;
	shl.b64 	%rd129, %rd128, 2;
	add.s64 	%rd130, %rd5, %rd129;
	st.global.u32 	[%rd130+18432], %r1416;
	bar.warp.sync 	-1;
	ld.shared.u32 	%r1421, [%r121+19968];
	shr.u32 	%r1422, %r1421, %r1615;
	and.b32  	%r1423, %r1422, %r82;
	shl.b32 	%r1424, %r1423, 3;
	add.s32 	%r1425, %r1359, %r1424;
	ld.shared.u64 	%rd131, [%r1425];
	add.s64 	%rd132, %rd131, %rd6;
	shl.b64 	%rd133, %rd132, 2;
	add.s64 	%rd134, %rd5, %rd133;
	st.global.u32 	[%rd134+19968], %r1421;
	bar.warp.sync 	-1;
	ld.shared.u32 	%r1426, [%r121+21504];
	shr.u32 	%r1427, %r1426, %r1615;
	and.b32  	%r1428, %r1427, %r82;
	shl.b32 	%r1429, %r1428, 3;
	add.s32 	%r1430, %r1359, %r1429;
	ld.shared.u64 	%rd135, [%r1430];
	add.s64 	%rd136, %rd135, %rd6;
	shl.b64 	%rd137, %rd136, 2;
	add.s64 	%rd138, %rd5, %rd137;
	st.global.u32 	[%rd138+21504], %r1426;
	bar.warp.sync 	-1;
	ld.shared.u32 	%r1431, [%r121+23040];
	shr.u32 	%r1432, %r1431, %r1615;
	and.b32  	%r1433, %r1432, %r82;
	shl.b32 	%r1434, %r1433, 3;
	add.s32 	%r1435, %r1359, %r1434;
	ld.shared.u64 	%rd139, [%r1435];
	add.s64 	%rd140, %rd139, %rd6;
	shl.b64 	%rd141, %rd140, 2;
	add.s64 	%rd142, %rd5, %rd141;
	st.global.u32 	[%rd142+23040], %r1431;
	bar.warp.sync 	-1;
	ld.shared.u32 	%r1436, [%r121+24576];
	shr.u32 	%r1437, %r1436, %r1615;
	and.b32  	%r1438, %r1437, %r82;
	shl.b32 	%r1439, %r1438, 3;
	add.s32 	%r1440, %r1359, %r1439;
	ld.shared.u64 	%rd143, [%r1440];
	add.s64 	%rd144, %rd143, %rd6;
	shl.b64 	%rd145, %rd144, 2;
	add.s64 	%rd146, %rd5, %rd145;
	st.global.u32 	[%rd146+24576], %r1436;
	bar.warp.sync 	-1;
	ld.shared.u32 	%r1441, [%r121+26112];
	shr.u32 	%r1442, %r1441, %r1615;
	and.b32  	%r1443, %r1442, %r82;
	shl.b32 	%r1444, %r1443, 3;
	add.s32 	%r1445, %r1359, %r1444;
	ld.shared.u64 	%rd147, [%r1445];
	add.s64 	%rd148, %rd147, %rd6;
	shl.b64 	%rd149, %rd148, 2;
	add.s64 	%rd150, %rd5, %rd149;
	st.global.u32 	[%rd150+26112], %r1441;
	bar.warp.sync 	-1;
	ld.shared.u32 	%r1446, [%r121+27648];
	shr.u32 	%r1447, %r1446, %r1615;
	and.b32  	%r1448, %r1447, %r82;
	shl.b32 	%r1449, %r1448, 3;
	add.s32 	%r1450, %r1359, %r1449;
	ld.shared.u64 	%rd151, [%r1450];
	add.s64 	%rd152, %rd151, %rd6;
	shl.b64 	%rd153, %rd152, 2;
	add.s64 	%rd154, %rd5, %rd153;
	st.global.u32 	[%rd154+27648], %r1446;
	bar.warp.sync 	-1;
	bra.uni 	$L__BB8_204;
$L__BB8_165:
	ld.param.u32 	%r1589, [_ZN3cub18CUB_300001_SM_10006detail10radix_sort29DeviceRadixSortOnesweepKernelINS1_5radix10policy_hubIjNS0_8NullTypeEyE10Policy1000ELNS0_9SortOrderE0EjS6_yiiNS1_21identity_decomposer_tEEEvPT5_SC_PT3_PKSD_PT1_PKSH_PT2_PKSL_T4_iiT6__param_8];
	mad.lo.s32 	%r243, %r4, -7296, %r1589;
	setp.ge.s32 	%p124, %r1, %r243;
	@%p124 bra 	$L__BB8_167;
	ld.param.u32 	%r1616, [_ZN3cub18CUB_300001_SM_10006detail10radix_sort29DeviceRadixSortOnesweepKernelINS1_5radix10policy_hubIjNS0_8NullTypeEyE10Policy1000ELNS0_9SortOrderE0EjS6_yiiNS1_21identity_decomposer_tEEEvPT5_SC_PT3_PKSD_PT1_PKSH_PT2_PKSL_T4_iiT6__param_9];
	ld.shared.u32 	%r1451, [%r121];
	shr.u32 	%r1452, %r1451, %r1616;
	and.b32  	%r1453, %r1452, %r82;
	shl.b32 	%r1454, %r1453, 3;
	add.s32 	%r1456, %r1306, %r1454;
	ld.shared.u64 	%rd155, [%r1456+29184];
	add.s64 	%rd156, %rd155, %rd6;
	shl.b64 	%rd157, %rd156, 2;
	add.s64 	%rd158, %rd5, %rd157;
	st.global.u32 	[%rd158], %r1451;
$L__BB8_167:
	bar.warp.sync 	-1;
	add.s32 	%r1457, %r1, 384;
	setp.ge.s32 	%p125, %r1457, %r243;
	@%p125 bra 	$L__BB8_169;
	ld.param.u32 	%r1617, [_ZN3cub18CUB_300001_SM_10006detail10radix_sort29DeviceRadixSortOnesweepKernelINS1_5radix10policy_hubIjNS0_8NullTypeEyE10Policy1000ELNS0_9SortOrderE0EjS6_yiiNS1_21identity_decomposer_tEEEvPT5_SC_PT3_PKSD_PT1_PKSH_PT2_PKSL_T4_iiT6__param_9];
	ld.shared.u32 	%r1458, [%r121+1536];
	shr.u32 	%r1459, %r1458, %r1617;
	and.b32  	%r1460, %r1459, %r82;
	shl.b32 	%r1461, %r1460, 3;
	add.s32 	%r1463, %r1306, %r1461;
	ld.shared.u64 	%rd159, [%r1463+29184];
	add.s64 	%rd160, %rd159, %rd6;
	shl.b64 	%rd161, %rd160, 2;
	add.s64 	%rd162, %rd5, %rd161;
	st.global.u32 	[%rd162+1536], %r1458;
$L__BB8_169:
	bar.warp.sync 	-1;
	add.s32 	%r1464, %r1, 768;
	setp.ge.s32 	%p126, %r1464, %r243;
	@%p126 bra 	$L__BB8_171;
	ld.param.u32 	%r1618, [_ZN3cub18CUB_300001_SM_10006detail10radix_sort29DeviceRadixSortOnesweepKernelINS1_5radix10policy_hubIjNS0_8NullTypeEyE10Policy1000ELNS0_9SortOrderE0EjS6_yiiNS1_21identity_decomposer_tEEEvPT5_SC_PT3_PKSD_PT1_PKSH_PT2_PKSL_T4_iiT6__param_9];
	ld.shared.u32 	%r1465, [%r121+3072];
	shr.u32 	%r1466, %r1465, %r1618;
	and.b32  	%r1467, %r1466, %r82;
	shl.b32 	%r1468, %r1467, 3;
	add.s32 	%r1470, %r1306, %r1468;
	ld.shared.u64 	%rd163, [%r1470+29184];
	add.s64 	%rd164, %rd163, %rd6;
	shl.b64 	%rd165, %rd164, 2;
	add.s64 	%rd166, %rd5, %rd165;
	st.global.u32 	[%rd166+3072], %r1465;
$L__BB8_171:
	bar.warp.sync 	-1;
	add.s32 	%r1471, %r1, 1152;
	setp.ge.s32 	%p127, %r1471, %r243;
	@%p127 bra 	$L__BB8_173;
	ld.param.u32 	%r1619, [_ZN3cub18CUB_300001_SM_10006detail10radix_sort29DeviceRadixSortOnesweepKernelINS1_5radix10policy_hubIjNS0_8NullTypeEyE10Policy1000ELNS0_9SortOrderE0EjS6_yiiNS1_21identity_decomposer_tEEEvPT5_SC_PT3_PKSD_PT1_PKSH_PT2_PKSL_T4_iiT6__param_9];
	ld.shared.u32 	%r1472, [%r121+4608];
	shr.u32 	%r1473, %r1472, %r1619;
	and.b32  	%r1474, %r1473, %r82;
	shl.b32 	%r1475, %r1474, 3;
	add.s32 	%r1477, %r1306, %r1475;
	ld.shared.u64 	%rd167, [%r1477+29184];
	add.s64 	%rd168, %rd167, %rd6;
	shl.b64 	%rd169, %rd168, 2;
	add.s64 	%rd170, %rd5, %rd169;
	st.global.u32 	[%rd170+4608], %r1472;
$L__BB8_173:
	bar.warp.sync 	-1;
	add.s32 	%r1478, %r1, 1536;
	setp.ge.s32 	%p128, %r1478, %r243;
	@%p128 bra 	$L__BB8_175;
	ld.param.u32 	%r1620, [_ZN3cub18CUB_300001_SM_10006detail10radix_sort29DeviceRadixSortOnesweepKernelINS1_5radix10policy_hubIjNS0_8NullTypeEyE10Policy1000ELNS0_9SortOrderE0EjS6_yiiNS1_21identity_decomposer_tEEEvPT5_SC_PT3_PKSD_PT1_PKSH_PT2_PKSL_T4_iiT6__param_9];
	ld.shared.u32 	%r1479, [%r121+6144];
	shr.u32 	%r1480, %r1479, %r1620;
	and.b32  	%r1481, %r1480, %r82;
	shl.b32 	%r1482, %r1481, 3;
	add.s32 	%r1484, %r1306, %r1482;
	ld.shared.u64 	%rd171, [%r1484+29184];
	add.s64 	%rd172, %rd171, %rd6;
	shl.b64 	%rd173, %rd172, 2;
	add.s64 	%rd174, %rd5, %rd173;
	st.global.u32 	[%rd174+6144], %r1479;
$L__BB8_175:
	bar.warp.sync 	-1;
	add.s32 	%r1485, %r1, 1920;
	setp.ge.s32 	%p129, %r1485, %r243;
	@%p129 bra 	$L__BB8_177;
	ld.param.u32 	%r1621, [_ZN3cub18CUB_300001_SM_10006detail10radix_sort29DeviceRadixSortOnesweepKernelINS1_5radix10policy_hubIjNS0_8NullTypeEyE10Policy1000ELNS0_9SortOrderE0EjS6_yiiNS1_21identity_decomposer_tEEEvPT5_SC_PT3_PKSD_PT1_PKSH_PT2_PKSL_T4_iiT6__param_9];
	ld.shared.u32 	%r1486, [%r121+7680];
	shr.u32 	%r1487, %r1486, %r1621;
	and.b32  	%r1488, %r1487, %r82;
	shl.b32 	%r1489, %r1488, 3;
	add.s32 	%r1491, %r1306, %r1489;
	ld.shared.u64 	%rd175, [%r1491+29184];
	add.s64 	%rd176, %rd175, %rd6;
	shl.b64 	%rd177, %rd176, 2;
	add.s64 	%rd178, %rd5, %rd177;
	st.global.u32 	[%rd178+7680], %r1486;
$L__BB8_177:
	bar.warp.sync 	-1;
	add.s32 	%r1492, %r1, 2304;
	setp.ge.s32 	%p130, %r1492, %r243;
	@%p130 bra 	$L__BB8_179;
	ld.param.u32 	%r1622, [_ZN3cub18CUB_300001_SM_10006detail10radix_sort29DeviceRadixSortOnesweepKernelINS1_5radix10policy_hubIjNS0_8NullTypeEyE10Policy1000ELNS0_9SortOrderE0EjS6_yiiNS1_21identity_decomposer_tEEEvPT5_SC_PT3_PKSD_PT1_PKSH_PT2_PKSL_T4_iiT6__param_9];
	ld.shared.u32 	%r1493, [%r121+9216];
	shr.u32 	%r1494, %r1493, %r1622;
	and.b32  	%r1495, %r1494, %r82;
	shl.b32 	%r1496, %r1495, 3;
	add.s32 	%r1498, %r1306, %r1496;
	ld.shared.u64 	%rd179, [%r1498+29184];
	add.s64 	%rd180, %rd179, %rd6;
	shl.b64 	%rd181, %rd180, 2;
	add.s64 	%rd182, %rd5, %rd181;
	st.global.u32 	[%rd182+9216], %r1493;
$L__BB8_179:
	bar.warp.sync 	-1;
	add.s32 	%r1499, %r1, 2688;
	setp.ge.s32 	%p131, %r1499, %r243;
	@%p131 bra 	$L__BB8_181;
	ld.param.u32 	%r1623, [_ZN3cub18CUB_300001_SM_10006detail10radix_sort29DeviceRadixSortOnesweepKernelINS1_5radix10policy_hubIjNS0_8NullTypeEyE10Policy1000ELNS0_9SortOrderE0EjS6_yiiNS1_21identity_decomposer_tEEEvPT5_SC_PT3_PKSD_PT1_PKSH_PT2_PKSL_T4_iiT6__param_9];
	ld.shared.u32 	%r1500, [%r121+10752];
	shr.u32 	%r1501, %r1500, %r1623;
	and.b32  	%r1502, %r1501, %r82;
	shl.b32 	%r1503, %r1502, 3;
	add.s32 	%r1505, %r1306, %r1503;
	ld.shared.u64 	%rd183, [%r1505+29184];
	add.s64 	%rd184, %rd183, %rd6;
	shl.b64 	%rd185, %rd184, 2;
	add.s64 	%rd186, %rd5, %rd185;
	st.global.u32 	[%rd186+10752], %r1500;
$L__BB8_181:
	bar.warp.sync 	-1;
	or.b32  	%r1506, %r1, 3072;
	setp.ge.s32 	%p132, %r1506, %r243;
	@%p132 bra 	$L__BB8_183;
	ld.param.u32 	%r1624, [_ZN3cub18CUB_300001_SM_10006detail10radix_sort29DeviceRadixSortOnesweepKernelINS1_5radix10policy_hubIjNS0_8NullTypeEyE10Policy1000ELNS0_9SortOrderE0EjS6_yiiNS1_21identity_decomposer_tEEEvPT5_SC_PT3_PKSD_PT1_PKSH_PT2_PKSL_T4_iiT6__param_9];
	ld.shared.u32 	%r1507, [%r121+12288];
	shr.u32 	%r1508, %r1507, %r1624;
	and.b32  	%r1509, %r1508, %r82;
	shl.b32 	%r1510, %r1509, 3;
	add.s32 	%r1512, %r1306, %r1510;
	ld.shared.u64 	%rd187, [%r1512+29184];
	add.s64 	%rd188, %rd187, %rd6;
	shl.b64 	%rd189, %rd188, 2;
	add.s64 	%rd190, %rd5, %rd189;
	st.global.u32 	[%rd190+12288], %r1507;
$L__BB8_183:
	bar.warp.sync 	-1;
	add.s32 	%r1513, %r1, 3456;
	setp.ge.s32 	%p133, %r1513, %r243;
	@%p133 bra 	$L__BB8_185;
	ld.param.u32 	%r1625, [_ZN3cub18CUB_300001_SM_10006detail10radix_sort29DeviceRadixSortOnesweepKernelINS1_5radix10policy_hubIjNS0_8NullTypeEyE10Policy1000ELNS0_9SortOrderE0EjS6_yiiNS1_21identity_decomposer_tEEEvPT5_SC_PT3_PKSD_PT1_PKSH_PT2_PKSL_T4_iiT6__param_9];
	ld.shared.u32 	%r1514, [%r121+13824];
	shr.u32 	%r1515, %r1514, %r1625;
	and.b32  	%r1516, %r1515, %r82;
	shl.b32 	%r1517, %r1516, 3;
	add.s32 	%r1519, %r1306, %r1517;
	ld.shared.u64 	%rd191, [%r1519+29184];
	add.s64 	%rd192, %rd191, %rd6;
	shl.b64 	%rd193, %rd192, 2;
	add.s64 	%rd194, %rd5, %rd193;
	st.global.u32 	[%rd194+13824], %r1514;
$L__BB8_185:
	bar.warp.sync 	-1;
	add.s32 	%r1520, %r1, 3840;
	setp.ge.s32 	%p134, %r1520, %r243;
	@%p134 bra 	$L__BB8_187;
	ld.param.u32 	%r1626, [_ZN3cub18CUB_300001_SM_10006detail10radix_sort29DeviceRadixSortOnesweepKernelINS1_5radix10policy_hubIjNS0_8NullTypeEyE10Policy1000ELNS0_9SortOrderE0EjS6_yiiNS1_21identity_decomposer_tEEEvPT5_SC_PT3_PKSD_PT1_PKSH_PT2_PKSL_T4_iiT6__param_9];
	ld.shared.u32 	%r1521, [%r121+15360];
	shr.u32 	%r1522, %r1521, %r1626;
	and.b32  	%r1523, %r1522, %r82;
	shl.b32 	%r1524, %r1523, 3;
	add.s32 	%r1526, %r1306, %r1524;
	ld.shared.u64 	%rd195, [%r1526+29184];
	add.s64 	%rd196, %rd195, %rd6;
	shl.b64 	%rd197, %rd196, 2;
	add.s64 	%rd198, %rd5, %rd197;
	st.global.u32 	[%rd198+15360], %r1521;
$L__BB8_187:
	bar.warp.sync 	-1;
	add.s32 	%r1527, %r1, 4224;
	setp.ge.s32 	%p135, %r1527, %r243;
	@%p135 bra 	$L__BB8_189;
	ld.param.u32 	%r1627, [_ZN3cub18CUB_300001_SM_10006detail10radix_sort29DeviceRadixSortOnesweepKernelINS1_5radix10policy_hubIjNS0_8NullTypeEyE10Policy1000ELNS0_9SortOrderE0EjS6_yiiNS1_21identity_decomposer_tEEEvPT5_SC_PT3_PKSD_PT1_PKSH_PT2_PKSL_T4_iiT6__param_9];
	ld.shared.u32 	%r1528, [%r121+16896];
	shr.u32 	%r1529, %r1528, %r1627;
	and.b32  	%r1530, %r1529, %r82;
	shl.b32 	%r1531, %r1530, 3;
	add.s32 	%r1533, %r1306, %r1531;
	ld.shared.u64 	%rd199, [%r1533+29184];
	add.s64 	%rd200, %rd199, %rd6;
	shl.b64 	%rd201, %rd200, 2;
	add.s64 	%rd202, %rd5, %rd201;
	st.global.u32 	[%rd202+16896], %r1528;
$L__BB8_189:
	bar.warp.sync 	-1;
	add.s32 	%r1534, %r1, 4608;
	setp.ge.s32 	%p136, %r1534, %r243;
	@%p136 bra 	$L__BB8_191;
	ld.param.u32 	%r1628, [_ZN3cub18CUB_300001_SM_10006detail10radix_sort29DeviceRadixSortOnesweepKernelINS1_5radix10policy_hubIjNS0_8NullTypeEyE10Policy1000ELNS0_9SortOrderE0EjS6_yiiNS1_21identity_decomposer_tEEEvPT5_SC_PT3_PKSD_PT1_PKSH_PT2_PKSL_T4_iiT6__param_9];
	ld.shared.u32 	%r1535, [%r121+18432];
	shr.u32 	%r1536, %r1535, %r1628;
	and.b32  	%r1537, %r1536, %r82;
	shl.b32 	%r1538, %r1537, 3;
	add.s32 	%r1540, %r1306, %r1538;
	ld.shared.u64 	%rd203, [%r1540+29184];
	add.s64 	%rd204, %rd203, %rd6;
	shl.b64 	%rd205, %rd204, 2;
	add.s64 	%rd206, %rd5, %rd205;
	st.global.u32 	[%rd206+18432], %r1535;
$L__BB8_191:
	bar.warp.sync 	-1;
	add.s32 	%r1541, %r1, 4992;
	setp.ge.s32 	%p137, %r1541, %r243;
	@%p137 bra 	$L__BB8_193;
	ld.param.u32 	%r1629, [_ZN3cub18CUB_300001_SM_10006detail10radix_sort29DeviceRadixSortOnesweepKernelINS1_5radix10policy_hubIjNS0_8NullTypeEyE10Policy1000ELNS0_9SortOrderE0EjS6_yiiNS1_21identity_decomposer_tEEEvPT5_SC_PT3_PKSD_PT1_PKSH_PT2_PKSL_T4_iiT6__param_9];
	ld.shared.u32 	%r1542, [%r121+19968];
	shr.u32 	%r1543, %r1542, %r1629;
	and.b32  	%r1544, %r1543, %r82;
	shl.b32 	%r1545, %r1544, 3;
	add.s32 	%r1547, %r1306, %r1545;
	ld.shared.u64 	%rd207, [%r1547+29184];
	add.s64 	%rd208, %rd207, %rd6;
	shl.b64 	%rd209, %rd208, 2;
	add.s64 	%rd210, %rd5, %rd209;
	st.global.u32 	[%rd210+19968], %r1542;
$L__BB8_193:
	bar.warp.sync 	-1;
	add.s32 	%r1548, %r1, 5376;
	setp.ge.s32 	%p138, %r1548, %r243;
	@%p138 bra 	$L__BB8_195;
	ld.param.u32 	%r1630, [_ZN3cub18CUB_300001_SM_10006detail10radix_sort29DeviceRadixSortOnesweepKernelINS1_5radix10policy_hubIjNS0_8NullTypeEyE10Policy1000ELNS0_9SortOrderE0EjS6_yiiNS1_21identity_decomposer_tEEEvPT5_SC_PT3_PKSD_PT1_PKSH_PT2_PKSL_T4_iiT6__param_9];
	ld.shared.u32 	%r1549, [%r121+21504];
	shr.u32 	%r1550, %r1549, %r1630;
	and.b32  	%r1551, %r1550, %r82;
	shl.b32 	%r1552, %r1551, 3;
	add.s32 	%r1554, %r1306, %r1552;
	ld.shared.u64 	%rd211, [%r1554+29184];
	add.s64 	%rd212, %rd211, %rd6;
	shl.b64 	%rd213, %rd212, 2;
	add.s64 	%rd214, %rd5, %rd213;
	st.global.u32 	[%rd214+21504], %r1549;
$L__BB8_195:
	bar.warp.sync 	-1;
	add.s32 	%r1555, %r1, 5760;
	setp.ge.s32 	%p139, %r1555, %r243;
	@%p139 bra 	$L__BB8_197;
	ld.param.u32 	%r1631, [_ZN3cub18CUB_300001_SM_10006detail10radix_sort29DeviceRadixSortOnesweepKernelINS1_5radix10policy_hubIjNS0_8NullTypeEyE10Policy1000ELNS0_9SortOrderE0EjS6_yiiNS1_21identity_decomposer_tEEEvPT5_SC_PT3_PKSD_PT1_PKSH_PT2_PKSL_T4_iiT6__param_9];
	ld.shared.u32 	%r1556, [%r121+23040];
	shr.u32 	%r1557, %r1556, %r1631;
	and.b32  	%r1558, %r1557, %r82;
	shl.b32 	%r1559, %r1558, 3;
	add.s32 	%r1561, %r1306, %r1559;
	ld.shared.u64 	%rd215, [%r1561+29184];
	add.s64 	%rd216, %rd215, %rd6;
	shl.b64 	%rd217, %rd216, 2;
	add.s64 	%rd218, %rd5, %rd217;
	st.global.u32 	[%rd218+23040], %r1556;
$L__BB8_197:
	bar.warp.sync 	-1;
	or.b32  	%r1562, %r1, 6144;
	setp.ge.s32 	%p140, %r1562, %r243;
	@%p140 bra 	$L__BB8_199;
	ld.param.u32 	%r1632, [_ZN3cub18CUB_300001_SM_10006detail10radix_sort29DeviceRadixSortOnesweepKernelINS1_5radix10policy_hubIjNS0_8NullTypeEyE10Policy1000ELNS0_9SortOrderE0EjS6_yiiNS1_21identity_decomposer_tEEEvPT5_SC_PT3_PKSD_PT1_PKSH_PT2_PKSL_T4_iiT6__param_9];
	ld.shared.u32 	%r1563, [%r121+24576];
	shr.u32 	%r1564, %r1563, %r1632;
	and.b32  	%r1565, %r1564, %r82;
	shl.b32 	%r1566, %r1565, 3;
	add.s32 	%r1568, %r1306, %r1566;
	ld.shared.u64 	%rd219, [%r1568+29184];
	add.s64 	%rd220, %rd219, %rd6;
	shl.b64 	%rd221, %rd220, 2;
	add.s64 	%rd222, %rd5, %rd221;
	st.global.u32 	[%rd222+24576], %r1563;
$L__BB8_199:
	bar.warp.sync 	-1;
	add.s32 	%r1569, %r1, 6528;
	setp.ge.s32 	%p141, %r1569, %r243;
	@%p141 bra 	$L__BB8_201;
	ld.param.u32 	%r1633, [_ZN3cub18CUB_300001_SM_10006detail10radix_sort29DeviceRadixSortOnesweepKernelINS1_5radix10policy_hubIjNS0_8NullTypeEyE10Policy1000ELNS0_9SortOrderE0EjS6_yiiNS1_21identity_decomposer_tEEEvPT5_SC_PT3_PKSD_PT1_PKSH_PT2_PKSL_T4_iiT6__param_9];
	ld.shared.u32 	%r1570, [%r121+26112];
	shr.u32 	%r1571, %r1570, %r1633;
	and.b32  	%r1572, %r1571, %r82;
	shl.b32 	%r1573, %r1572, 3;
	add.s32 	%r1575, %r1306, %r1573;
	ld.shared.u64 	%rd223, [%r1575+29184];
	add.s64 	%rd224, %rd223, %rd6;
	shl.b64 	%rd225, %rd224, 2;
	add.s64 	%rd226, %rd5, %rd225;
	st.global.u32 	[%rd226+26112], %r1570;
$L__BB8_201:
	ld.param.u32 	%r1634, [_ZN3cub18CUB_300001_SM_10006detail10radix_sort29DeviceRadixSortOnesweepKernelINS1_5radix10policy_hubIjNS0_8NullTypeEyE10Policy1000ELNS0_9SortOrderE0EjS6_yiiNS1_21identity_decomposer_tEEEvPT5_SC_PT3_PKSD_PT1_PKSH_PT2_PKSL_T4_iiT6__param_9];
	bar.warp.sync 	-1;
	add.s32 	%r1576, %r1, 6912;
	ld.shared.u32 	%r244, [%r121+27648];
	shr.u32 	%r1577, %r244, %r1634;
	and.b32  	%r1578, %r1577, %r82;
	shl.b32 	%r1579, %r1578, 3;
	add.s32 	%r1581, %r1306, %r1579;
	ld.shared.u64 	%rd227, [%r1581+29184];
	add.s64 	%rd16, %rd227, %rd6;
	setp.ge.s32 	%p142, %r1576, %r243;
	@%p142 bra 	$L__BB8_203;
	shl.b64 	%rd228, %rd16, 2;
	add.s64 	%rd229, %rd5, %rd228;
	st.global.u32 	[%rd229+27648], %r244;
$L__BB8_203:
	bar.warp.sync 	-1;
$L__BB8_204:
	ret;

}


// ===== COMPILED SASS (sm_100) =====

	.target	sm_100

	.elftype	@"ET_EXEC"


//--------------------- .note.nv.tkinfo           --------------------------
	.section	.note.nv.tkinfo,"",@"SHT_NOTE"
	.sectionflags	@"SHF_NOTE_NV_TKINFO"
	.tkinfo
        /*0018*/ 	.word	0x00000002
        /*0030*/ 	.string	""
        /*0030*/ 	.string	"ptxas"
        /*0030*/ 	.string	"Cuda compilation tools, release 13.0, V13.0.88"
        /*0030*/ 	.string	"Build cuda_13.0.r13.0/compiler.36424714_0"
        /*0030*/ 	.string	"-arch sm_100 -m 64 "



//--------------------- .note.nv.cuinfo           --------------------------
	.section	.note.nv.cuinfo,"",@"SHT_NOTE"
	.sectionflags	@"SHF_NOTE_NV_CUINFO"
        /*0018*/ 	.short	0x0002
        /*001a*/ 	.short	0x0064
        /*001c*/ 	.short	0x0082
	.zero		2


//--------------------- .nv.info                  --------------------------
	.section	.nv.info,"",@"SHT_CUDA_INFO"
	.align	4


	//----- nvinfo : EIATTR_REGCOUNT
	.align		4
        /*0000*/ 	.byte	0x04, 0x2f
        /*0002*/ 	.short	(.L_46 - .L_45)
	.align		4
.L_45:
        /*0004*/ 	.word	index@(_Z16computeLocalHistPjiPiii)
        /*0008*/ 	.word	0x0000000c


	//----- nvinfo : EIATTR_FRAME_SIZE
	.align		4
.L_46:
        /*000c*/ 	.byte	0x04, 0x11
        /*000e*/ 	.short	(.L_48 - .L_47)
	.align		4
.L_47:
        /*0010*/ 	.word	index@(_Z16computeLocalHistPjiPiii)
        /*0014*/ 	.word	0x00000000


	//----- nvinfo : EIATTR_REGCOUNT
	.align		4
.L_48:
        /*0018*/ 	.byte	0x04, 0x2f
        /*001a*/ 	.short	(.L_50 - .L_49)
	.align		4
.L_49:
        /*001c*/ 	.word	index@(_Z13scanBlkKernelPiiS_S_)
        /*0020*/ 	.word	0x0000000c


	//----- nvinfo : EIATTR_FRAME_SIZE
	.align		4
.L_50:
        /*0024*/ 	.byte	0x04, 0x11
        /*0026*/ 	.short	(.L_52 - .L_51)
	.align		4
.L_51:
        /*0028*/ 	.word	index@(_Z13scanBlkKernelPiiS_S_)
        /*002c*/ 	.word	0x00000000


	//----- nvinfo : EIATTR_REGCOUNT
	.align		4
.L_52:
        /*0030*/ 	.byte	0x04, 0x2f
        /*0032*/ 	.short	(.L_54 - .L_53)
	.align		4
.L_53:
        /*0034*/ 	.word	index@(_Z13radixSort1bitPjiS_iii)
        /*0038*/ 	.word	0x0000001a


	//----- nvinfo : EIATTR_FRAME_SIZE
	.align		4
.L_54:
        /*003c*/ 	.byte	0x04, 0x11
        /*003e*/ 	.short	(.L_56 - .L_55)
	.align		4
.L_55:
        /*0040*/ 	.word	index@(_Z13radixSort1bitPjiS_iii)
        /*0044*/ 	.word	0x00000000


	//----- nvinfo : EIATTR_REGCOUNT
	.align		4
.L_56:
        /*0048*/ 	.byte	0x04, 0x2f
        /*004a*/ 	.short	(.L_58 - .L_57)
	.align		4
.L_57:
        /*004c*/ 	.word	index@(_Z10addSumScanPiiS_)
        /*0050*/ 	.word	0x0000000c


	//----- nvinfo : EIATTR_FRAME_SIZE
	.align		4
.L_58:
        /*0054*/ 	.byte	0x04, 0x11
        /*0056*/ 	.short	(.L_60 - .L_59)
	.align		4
.L_59:
        /*0058*/ 	.word	index@(_Z10addSumScanPiiS_)
        /*005c*/ 	.word	0x00000000


	//----- nvinfo : EIATTR_REGCOUNT
	.align		4
.L_60:
        /*0060*/ 	.byte	0x04, 0x2f
        /*0062*/ 	.short	(.L_62 - .L_61)
	.align		4
.L_61:
        /*0064*/ 	.word	index@(_ZN3cub18CUB_300001_SM_10006detail11EmptyKernelIvEEvv)
        /*0068*/ 	.word	0x00000004


	//----- nvinfo : EIATTR_FRAME_SIZE
	.align		4
.L_62:
        /*006c*/ 	.byte	0x04, 0x11
        /*006e*/ 	.short	(.L_64 - .L_63)
	.align		4
.L_63:
        /*0070*/ 	.word	index@(_ZN3cub18CUB_300001_SM_10006detail11EmptyKernelIvEEvv)
        /*0074*/ 	.word	0x00000000


	//----- nvinfo : EIATTR_REGCOUNT
	.align		4
.L_64:
        /*0078*/ 	.byte	0x04, 0x2f
        /*007a*/ 	.short	(.L_66 - .L_65)
	.align		4
.L_65:
        /*007c*/ 	.word	index@(_ZN3cub18CUB_300001_SM_10006detail10radix_sort31DeviceRadixSortSingleTileKernelINS1_5radix10policy_hubIjNS0_8NullTypeEyE10Policy1000ELNS0_9SortOrderE0EjS6_yNS1_21identity_decomposer_tEEEvPKT1_PSB_PKT2_PSF_T3_iiT4_)
        /*0080*/ 	.word	0x0000007f


	//----- nvinfo : EIATTR_FRAME_SIZE
	.align		4
.L_66:
        /*0084*/ 	.byte	0x04, 0x11
        /*0086*/ 	.short	(.L_68 - .L_67)
	.align		4
.L_67:
        /*0088*/ 	.word	index@(_ZN3cub18CUB_300001_SM_10006detail10radix_sort31DeviceRadixSortSingleTileKernelINS1_5radix10policy_hubIjNS0_8NullTypeEyE10Policy1000ELNS0_9SortOrderE0EjS6_yNS1_21identity_decomposer_tEEEvPKT1_PSB_PKT2_PSF_T3_iiT4_)
        /*008c*/ 	.word	0x00000000


	//----- nvinfo : EIATTR_REGCOUNT
	.align		4
.L_68:
        /*0090*/ 	.byte	0x04, 0x2f
        /*0092*/ 	.short	(.L_70 - .L_69)
	.align		4
.L_69:
        /*0094*/ 	.word	index@(_ZN3cub18CUB_300001_SM_10006detail10radix_sort30DeviceRadixSortHistogramKernelINS1_5radix10policy_hubIjNS0_8NullTypeEyE10Policy1000ELNS0_9SortOrderE0EjyNS1_21identity_decomposer_tEEEvPT2_PKT1_SB_iiT3_)
        /*0098*/ 	.word	0x00000020


	//----- nvinfo : EIATTR_FRAME_SIZE
	.align		4
.L_70:
        /*009c*/ 	.byte	0x04, 0x11
        /*009e*/ 	.short	(.L_72 - .L_71)
	.align		4
.L_71:
        /*00a0*/ 	.word	index@(_ZN3cub18CUB_300001_SM_10006detail10radix_sort30DeviceRadixSortHistogramKernelINS1_5radix10policy_hubIjNS0_8NullTypeEyE10Policy1000ELNS0_9SortOrderE0EjyNS1_21identity_decomposer_tEEEvPT2_PKT1_SB_iiT3_)
        /*00a4*/ 	.word	0x00000000


	//----- nvinfo : EIATTR_REGCOUNT
	.align		4
.L_72:
        /*00a8*/ 	.byte	0x04, 0x2f
        /*00aa*/ 	.short	(.L_74 - .L_73)
	.align		4
.L_73:
        /*00ac*/ 	.word	index@(_ZN3cub18CUB_300001_SM_10006detail10radix_sort33DeviceRadixSortExclusiveSumKernelINS1_5radix10policy_hubIjNS0_8NullTypeEyE10Policy1000EyEEvPT0_)
        /*00b0*/ 	.word	0x00000020


	//----- nvinfo : EIATTR_FRAME_SIZE
	.align		4
.L_74:
        /*00b4*/ 	.byte	0x04, 0x11
        /*00b6*/ 	.short	(.L_76 - .L_75)
	.align		4
.L_75:
        /*00b8*/ 	.word	index@(_ZN3cub18CUB_300001_SM_10006detail10radix_sort33DeviceRadixSortExclusiveSumKernelINS1_5radix10policy_hubIjNS0_8NullTypeEyE10Policy1000EyEEvPT0_)
        /*00bc*/ 	.word	0x00000000


	//----- nvinfo : EIATTR_REGCOUNT
	.align		4
.L_76:
        /*00c0*/ 	.byte	0x04, 0x2f
        /*00c2*/ 	.short	(.L_78 - .L_77)
	.align		4
.L_77:
        /*00c4*/ 	.word	index@(_ZN3cub18CUB_300001_SM_10006detail10radix_sort29DeviceRadixSortOnesweepKernelINS1_5radix10policy_hubIjNS0_8NullTypeEyE10Policy1000ELNS0_9SortOrderE0EjS6_yiiNS1_21identity_decomposer_tEEEvPT5_SC_PT3_PKSD_PT1_PKSH_PT2_PKSL_T4_iiT6_)
        /*00c8*/ 	.word	0x00000050


	//----- nvinfo : EIATTR_FRAME_SIZE
	.align		4
.L_78:
        /*00cc*/ 	.byte	0x04, 0x11
        /*00ce*/ 	.short	(.L_80 - .L_79)
	.align		4
.L_79:
        /*00d0*/ 	.word	index@(_ZN3cub18CUB_300001_SM_10006detail10radix_sort29DeviceRadixSortOnesweepKernelINS1_5radix10policy_hubIjNS0_8NullTypeEyE10Policy1000ELNS0_9SortOrderE0EjS6_yiiNS1_21identity_decomposer_tEEEvPT5_SC_PT3_PKSD_PT1_PKSH_PT2_PKSL_T4_iiT6_)
        /*00d4*/ 	.word	0x00000010


	//----- nvinfo : EIATTR_MIN_STACK_SIZE
	.align		4
.L_80:
        /*00d8*/ 	.byte	0x04, 0x12
        /*00da*/ 	.short	(.L_82 - .L_81)
	.align		4
.L_81:
        /*00dc*/ 	.word	index@(_ZN3cub18CUB_300001_SM_10006detail10radix_sort29DeviceRadixSortOnesweepKernelINS1_5radix10policy_hubIjNS0_8NullTypeEyE10Policy1000ELNS0_9SortOrderE0EjS6_yiiNS1_21identity_decomposer_tEEEvPT5_SC_PT3_PKSD_PT1_PKSH_PT2_PKSL_T4_iiT6_)
        /*00e0*/ 	.word	0x00000010


	//----- nvinfo : EIATTR_MIN_STACK_SIZE
	.align		4
.L_82:
        /*00e4*/ 	.byte	0x04, 0x12
        /*00e6*/ 	.short	(.L_84 - .L_83)
	.align		4
.L_83:
        /*00e8*/ 	.word	index@(_ZN3cub18CUB_300001_SM_10006detail10radix_sort33DeviceRadixSortExclusiveSumKernelINS1_5radix10policy_hubIjNS0_8NullTypeEyE10Policy1000EyEEvPT0_)
        /*00ec*/ 	.word	0x00000000


	//----- nvinfo : EIATTR_MIN_STACK_SIZE
	.align		4
.L_84:
        /*00f0*/ 	.byte	0x04, 0x12
        /*00f2*/ 	.short	(.L_86 - .L_85)
	.align		4
.L_85:
        /*00f4*/ 	.word	index@(_ZN3cub18CUB_300001_SM_10006detail10radix_sort30DeviceRadixSortHistogramKernelINS1_5radix10policy_hubIjNS0_8NullTypeEyE10Policy1000ELNS0_9SortOrderE0EjyNS1_21identity_decomposer_tEEEvPT2_PKT1_SB_iiT3_)
        /*00f8*/ 	.word	0x00000000


	//----- nvinfo : EIATTR_MIN_STACK_SIZE
	.align		4
.L_86:
        /*00fc*/ 	.byte	0x04, 0x12
        /*00fe*/ 	.short	(.L_88 - .L_87)
	.align		4
.L_87:
        /*0100*/ 	.word	index@(_ZN3cub18CUB_300001_SM_10006detail10radix_sort31DeviceRadixSortSingleTileKernelINS1_5radix10policy_hubIjNS0_8NullTypeEyE10Policy1000ELNS0_9SortOrderE0EjS6_yNS1_21identity_decomposer_tEEEvPKT1_PSB_PKT2_PSF_T3_iiT4_)
        /*0104*/ 	.word	0x00000000


	//----- nvinfo : EIATTR_MIN_STACK_SIZE
	.align		4
.L_88:
        /*0108*/ 	.byte	0x04, 0x12
        /*010a*/ 	.short	(.L_90 - .L_89)
	.align		4
.L_89:
        /*010c*/ 	.word	index@(_ZN3cub18CUB_300001_SM_10006detail11EmptyKernelIvEEvv)
        /*0110*/ 	.word	0x00000000


	//----- nvinfo : EIATTR_MIN_STACK_SIZE
	.align		4
.L_90:
        /*0114*/ 	.byte	0x04, 0x12
        /*0116*/ 	.short	(.L_92 - .L_91)
	.align		4
.L_91:
        /*0118*/ 	.word	index@(_Z10addSumScanPiiS_)
        /*011c*/ 	.word	0x00000000


	//----- nvinfo : EIATTR_MIN_STACK_SIZE
	.align		4
.L_92:
        /*0120*/ 	.byte	0x04, 0x12
        /*0122*/ 	.short	(.L_94 - .L_93)
	.align		4
.L_93:
        /*0124*/ 	.word	index@(_Z13radixSort1bitPjiS_iii)
        /*0128*/ 	.word	0x00000000


	//----- nvinfo : EIATTR_MIN_STACK_SIZE
	.align		4
.L_94:
        /*012c*/ 	.byte	0x04, 0x12
        /*012e*/ 	.short	(.L_96 - .L_95)
	.align		4
.L_95:
        /*0130*/ 	.word	index@(_Z13scanBlkKernelPiiS_S_)
        /*0134*/ 	.word	0x00000000


	//----- nvinfo : EIATTR_MIN_STACK_SIZE
	.align		4
.L_96:
        /*0138*/ 	.byte	0x04, 0x12
        /*013a*/ 	.short	(.L_98 - .L_97)
	.align		4
.L_97:
        /*013c*/ 	.word	index@(_Z16computeLocalHistPjiPiii)
        /*0140*/ 	.word	0x00000000
.L_98:


//--------------------- .nv.compat                --------------------------
	.section	.nv.compat,"",@"SHT_CUDA_COMPAT_INFO"
	.align	4
        /*0000*/ 	.byte	0x02, 0x09, 0x00, 0x00, 0x02, 0x02, 0x01, 0x00, 0x02, 0x05, 0x05, 0x00, 0x03, 0x07, 0x01, 0x01
        /*0010*/ 	.byte	0x02, 0x03, 0x00, 0x00, 0x02, 0x06, 0x01, 0x00, 0x04, 0x0b, 0x08, 0x00, 0x09, 0x00, 0x00, 0x00
        /*0020*/ 	.byte	0x00, 0x00, 0x00, 0x00


//--------------------- .nv.info._ZN3cub18CUB_300001_SM_10006detail10radix_sort29DeviceRadixSortOnesweepKernelINS1_5radix10policy_hubIjNS0_8NullTypeEyE10Policy1000ELNS0_9SortOrderE0EjS6_yiiNS1_21identity_decomposer_tEEEvPT5_SC_PT3_PKSD_PT1_PKSH_PT2_PKSL_T4_iiT6_ --------------------------
	.section	.nv.info._ZN3cub18CUB_300001_SM_10006detail10radix_sort29DeviceRadixSortOnesweepKernelINS1_5radix10policy_hubIjNS0_8NullTypeEyE10Policy1000ELNS0_9SortOrderE0EjS6_yiiNS1_21identity_decomposer_tEEEvPT5_SC_PT3_PKSD_PT1_PKSH_PT2_PKSL_T4_iiT6_,"",@"SHT_CUDA_INFO"
	.sectionflags	@""
	.align	4


	//----- nvinfo : EIATTR_CUDA_API_VERSION
	.align		4
        /*0000*/ 	.byte	0x04, 0x37
        /*0002*/ 	.short	(.L_100 - .L_99)
.L_99:
        /*0004*/ 	.word	0x00000082


	//----- nvinfo : EIATTR_KPARAM_INFO
	.align		4
.L_100:
        /*0008*/ 	.byte	0x04, 0x17
        /*000a*/ 	.short	(.L_102 - .L_101)
.L_101:
        /*000c*/ 	.word	0x00000000
        /*0010*/ 	.short	0x000b
        /*0012*/ 	.short	0x004c
        /*0014*/ 	.byte	0x00, 0xf0, 0x05, 0x00


	//----- nvinfo : EIATTR_KPARAM_INFO
	.align		4
.L_102:
        /*0018*/ 	.byte	0x04, 0x17
        /*001a*/ 	.short	(.L_104 - .L_103)
.L_103:
        /*001c*/ 	.word	0x00000000
        /*0020*/ 	.short	0x000a
        /*0022*/ 	.short	0x0048
        /*0024*/ 	.byte	0x00, 0xf0, 0x11, 0x00


	//----- nvinfo : EIATTR_KPARAM_INFO
	.align		4
.L_104:
        /*0028*/ 	.byte	0x04, 0x17
        /*002a*/ 	.short	(.L_106 - .L_105)
.L_105:
        /*002c*/ 	.word	0x00000000
        /*0030*/ 	.short	0x0009
        /*0032*/ 	.short	0x0044
        /*0034*/ 	.byte	0x00, 0xf0, 0x11, 0x00


	//----- nvinfo : EIATTR_KPARAM_INFO
	.align		4
.L_106:
        /*0038*/ 	.byte	0x04, 0x17
        /*003a*/ 	.short	(.L_108 - .L_107)
.L_107:
        /*003c*/ 	.word	0x00000000
        /*0040*/ 	.short	0x0008
        /*0042*/ 	.short	0x0040
        /*0044*/ 	.byte	0x00, 0xf0, 0x11, 0x00


	//----- nvinfo : EIATTR_KPARAM_INFO
	.align		4
.L_108:
        /*0048*/ 	.byte	0x04, 0x17
        /*004a*/ 	.short	(.L_110 - .L_109)
.L_109:
        /*004c*/ 	.word	0x00000000
        /*0050*/ 	.short	0x0007
        /*0052*/ 	.short	0x0038
        /*0054*/ 	.byte	0x00, 0xf5, 0x21, 0x00


	//----- nvinfo : EIATTR_KPARAM_INFO
	.align		4
.L_110:
        /*0058*/ 	.byte	0x04, 0x17
        /*005a*/ 	.short	(.L_112 - .L_111)
.L_111:
        /*005c*/ 	.word	0x00000000
        /*0060*/ 	.short	0x0006
        /*0062*/ 	.short	0x0030
        /*0064*/ 	.byte	0x00, 0xf5, 0x21, 0x00


	//----- nvinfo : EIATTR_KPARAM_INFO
	.align		4
.L_112:
        /*0068*/ 	.byte	0x04, 0x17
        /*006a*/ 	.short	(.L_114 - .L_113)
.L_113:
        /*006c*/ 	.word	0x00000000
        /*0070*/ 	.short	0x0005
        /*0072*/ 	.short	0x0028
        /*0074*/ 	.byte	0x00, 0xf5, 0x21, 0x00


	//----- nvinfo : EIATTR_KPARAM_INFO
	.align		4
.L_114:
        /*0078*/ 	.byte	0x04, 0x17
        /*007a*/ 	.short	(.L_116 - .L_115)
.L_115:
        /*007c*/ 	.word	0x00000000
        /*0080*/ 	.short	0x0004
        /*0082*/ 	.short	0x0020
        /*0084*/ 	.byte	0x00, 0xf5, 0x21, 0x00


	//----- nvinfo : EIATTR_KPARAM_INFO
	.align		4
.L_116:
        /*0088*/ 	.byte	0x04, 0x17
        /*008a*/ 	.short	(.L_118 - .L_117)
.L_117:
        /*008c*/ 	.word	0x00000000
        /*0090*/ 	.short	0x0003
        /*0092*/ 	.short	0x0018
        /*0094*/ 	.byte	0x00, 0xf5, 0x21, 0x00


	//----- nvinfo : EIATTR_KPARAM_INFO
	.align		4
.L_118:
        /*0098*/ 	.byte	0x04, 0x17
        /*009a*/ 	.short	(.L_120 - .L_119)
.L_119:
        /*009c*/ 	.word	0x00000000
        /*00a0*/ 	.short	0x0002
        /*00a2*/ 	.short	0x0010
        /*00a4*/ 	.byte	0x00, 0xf5, 0x21, 0x00


	//----- nvinfo : EIATTR_KPARAM_INFO
	.align		4
.L_120:
        /*00a8*/ 	.byte	0x04, 0x17
        /*00aa*/ 	.short	(.L_122 - .L_121)
.L_121:
        /*00ac*/ 	.word	0x00000000
        /*00b0*/ 	.short	0x0001
        /*00b2*/ 	.short	0x0008
        /*00b4*/ 	.byte	0x00, 0xf5, 0x21, 0x00


	//----- nvinfo : EIATTR_KPARAM_INFO
	.align		4
.L_122:
        /*00b8*/ 	.byte	0x04, 0x17
        /*00ba*/ 	.short	(.L_124 - .L_123)
.L_123:
        /*00bc*/ 	.word	0x00000000
        /*00c0*/ 	.short	0x0000
        /*00c2*/ 	.short	0x0000
        /*00c4*/ 	.byte	0x00, 0xf5, 0x21, 0x00


	//----- nvinfo : EIATTR_SPARSE_MMA_MASK
	.align		4
.L_124:
        /*00c8*/ 	.byte	0x03, 0x50
        /*00ca*/ 	.short	0x0000


	//----- nvinfo : EIATTR_MAXREG_COUNT
	.align		4
        /*00cc*/ 	.byte	0x03, 0x1b
        /*00ce*/ 	.short	0x00a8


	//----- nvinfo : EIATTR_NUM_BARRIERS
	.align		4
        /*00d0*/ 	.byte	0x02, 0x4c
        /*00d2*/ 	.byte	0x01
	.zero		1


	//----- nvinfo : EIATTR_ANNOTATIONS
	.align		4
        /*00d4*/ 	.byte	0x04, 0x55
        /*00d6*/ 	.short	(.L_126 - .L_125)


	//   ....[0]....
.L_125:
        /*00d8*/ 	.word	0x00000001
        /*00dc*/ 	.byte	0x40, 0x0e, 0x00, 0x00, 0x01, 0x00, 0x00, 0x00, 0x20, 0x10, 0x00, 0x00, 0x01, 0x00, 0x00, 0x00
        /*00ec*/ 	.byte	0xa0, 0x10, 0x00, 0x00, 0x01, 0x00, 0x00, 0x00, 0x00, 0x25, 0x00, 0x00, 0x01, 0x00, 0x00, 0x00
        /*00fc*/ 	.byte	0xc0, 0x39, 0x00, 0x00, 0x01, 0x00, 0x00, 0x00, 0x00, 0x3c, 0x00, 0x00, 0x01, 0x00, 0x00, 0x00
        /*010c*/ 	.byte	0x20, 0x52, 0x00, 0x00


	//----- nvinfo : EIATTR_MERCURY_ISA_VERSION
	.align		4
.L_126:
        /*0110*/ 	.byte	0x03, 0x5f
        /*0112*/ 	.short	0x0101


	//----- nvinfo : EIATTR_COOP_GROUP_MASK_REGIDS
	.align		4
        /*0114*/ 	.byte	0x04, 0x29
        /*0116*/ 	.short	(.L_128 - .L_127)


	//   ....[0]....
.L_127:
        /*0118*/ 	.word	0xffffffff


	//   ....[1]....
        /*011c*/ 	.word	0x05000000


	//   ....[2]....
        /*0120*/ 	.word	0xffffffff


	//   ....[3]....
        /*0124*/ 	.word	0xffffffff


	//   ....[4]....
        /*0128*/ 	.word	0xffffffff


	//   ....[5]....
        /*012c*/ 	.word	0xffffffff


	//   ....[6]....
        /*0130*/ 	.word	0xffffffff


	//   ....[7]....
        /*0134*/ 	.word	0xffffffff


	//   ....[8]....
        /*0138*/ 	.word	0xffffffff


	//   ....[9]....
        /*013c*/ 	.word	0xffffffff


	//   ....[10]....
        /*0140*/ 	.word	0xffffffff


	//   ....[11]....
        /*0144*/ 	.word	0xffffffff


	//   ....[12]....
        /*0148*/ 	.word	0xffffffff


	//   ....[13]....
        /*014c*/ 	.word	0xffffffff


	//   ....[14]....
        /*0150*/ 	.word	0xffffffff


	//   ....[15]....
        /*0154*/ 	.word	0xffffffff


	//   ....[16]....
        /*0158*/ 	.word	0xffffffff


	//   ....[17]....
        /*015c*/ 	.word	0xffffffff


	//   ....[18]....
        /*0160*/ 	.word	0xffffffff


	//   ....[19]....
        /*0164*/ 	.word	0xffffffff


	//   ....[20]....
        /*0168*/ 	.word	0xffffffff


	//   ....[21]....
        /*016c*/ 	.word	0xffffffff


	//   ....[22]....
        /*0170*/ 	.word	0xffffffff


	//   ....[23]....
        /*0174*/ 	.word	0xffffffff


	//   ....[24]....
        /*0178*/ 	.word	0xffffffff


	//   ....[25]....
        /*017c*/ 	.word	0xffffffff


	//   ....[26]....
        /*0180*/ 	.word	0xffffffff


	//   ....[27]....
        /*0184*/ 	.word	0xffffffff


	//   ....[28]....
        /*0188*/ 	.word	0xffffffff


	//   ....[29]....
        /*018c*/ 	.word	0xffffffff


	//   ....[30]....
        /*0190*/ 	.word	0xffffffff


	//   ....[31]....
        /*0194*/ 	.word	0xffffffff


	//   ....[32]....
        /*0198*/ 	.word	0xffffffff


	//   ....[33]....
        /*019c*/ 	.word	0xffffffff


	//   ....[34]....
        /*01a0*/ 	.word	0xffffffff


	//   ....[35]....
        /*01a4*/ 	.word	0xffffffff


	//   ....[36]....
        /*01a8*/ 	.word	0xffffffff


	//   ....[37]....
        /*01ac*/ 	.word	0xffffffff


	//   ....[38]....
        /*01b0*/ 	.word	0xffffffff


	//   ....[39]....
        /*01b4*/ 	.word	0xffffffff


	//   ....[40]....
        /*01b8*/ 	.word	0xffffffff


	//   ....[41]....
        /*01bc*/ 	.word	0xffffffff


	//   ....[42]....
        /*01c0*/ 	.word	0xffffffff


	//   ....[43]....
        /*01c4*/ 	.word	0xffffffff


	//   ....[44]....
        /*01c8*/ 	.word	0xffffffff


	//   ....[45]....
        /*01cc*/ 	.word	0xffffffff


	//   ....[46]....
        /*01d0*/ 	.word	0xffffffff


	//   ....[47]....
        /*01d4*/ 	.word	0xffffffff


	//   ....[48]....
        /*01d8*/ 	.word	0xffffffff


	//   ....[49]....
        /*01dc*/ 	.word	0xffffffff


	//   ....[50]....
        /*01e0*/ 	.word	0xffffffff


	//   ....[51]....
        /*01e4*/ 	.word	0xffffffff


	//   ....[52]....
        /*01e8*/ 	.word	0xffffffff


	//   ....[53]....
        /*01ec*/ 	.word	0xffffffff


	//   ....[54]....
        /*01f0*/ 	.word	0xffffffff


	//   ....[55]....
        /*01f4*/ 	.word	0xffffffff


	//   ....[56]....
        /*01f8*/ 	.word	0xffffffff


	//   ....[57]....
        /*01fc*/ 	.word	0xffffffff


	//   ....[58]....
        /*0200*/ 	.word	0xffffffff


	//   ....[59]....
        /*0204*/ 	.word	0xffffffff


	//   ....[60]....
        /*0208*/ 	.word	0xffffffff


	//   ....[61]....
        /*020c*/ 	.word	0xffffffff


	//   ....[62]....
        /*0210*/ 	.word	0xffffffff


	//   ....[63]....
        /*0214*/ 	.word	0xffffffff


	//   ....[64]....
        /*0218*/ 	.word	0xffffffff


	//   ....[65]....
        /*021c*/ 	.word	0xffffffff


	//   ....[66]....
        /*0220*/ 	.word	0xffffffff


	//   ....[67]....
        /*0224*/ 	.word	0xffffffff


	//   ....[68]....
        /*0228*/ 	.word	0xffffffff


	//   ....[69]....
        /*022c*/ 	.word	0xffffffff


	//   ....[70]....
        /*0230*/ 	.word	0xffffffff


	//   ....[71]....
        /*0234*/ 	.word	0xffffffff


	//   ....[72]....
        /*0238*/ 	.word	0xffffffff


	//   ....[73]....
        /*023c*/ 	.word	0xffffffff


	//   ....[74]....
        /*0240*/ 	.word	0xffffffff


	//   ....[75]....
        /*0244*/ 	.word	0xffffffff


	//   ....[76]....
        /*0248*/ 	.word	0xffffffff


	//   ....[77]....
        /*024c*/ 	.word	0xffffffff


	//   ....[78]....
        /*0250*/ 	.word	0xffffffff


	//   ....[79]....
        /*0254*/ 	.word	0xffffffff


	//   ....[80]....
        /*0258*/ 	.word	0xffffffff


	//   ....[81]....
        /*025c*/ 	.word	0xffffffff


	//   ....[82]....
        /*0260*/ 	.word	0xffffffff


	//   ....[83]....
        /*0264*/ 	.word	0xffffffff


	//   ....[84]....
        /*0268*/ 	.word	0xffffffff


	//   ....[85]....
        /*026c*/ 	.word	0xffffffff


	//   ....[86]....
        /*0270*/ 	.word	0xffffffff


	//   ....[87]....
        /*0274*/ 	.word	0xffffffff


	//   ....[88]....
        /*0278*/ 	.word	0xffffffff


	//   ....[89]....
        /*027c*/ 	.word	0xffffffff


	//   ....[90]....
        /*0280*/ 	.word	0xffffffff


	//   ....[91]....
        /*0284*/ 	.word	0xffffffff


	//   ....[92]....
        /*0288*/ 	.word	0xffffffff


	//   ....[93]....
        /*028c*/ 	.word	0xffffffff


	//   ....[94]....
        /*0290*/ 	.word	0xffffffff


	//   ....[95]....
        /*0294*/ 	.word	0xffffffff


	//   ....[96]....
        /*0298*/ 	.word	0xffffffff


	//   ....[97]....
        /*029c*/ 	.word	0xffffffff


	//   ....[98]....
        /*02a0*/ 	.word	0xffffffff


	//   ....[99]....
        /*02a4*/ 	.word	0xffffffff


	//   ....[100]....
        /*02a8*/ 	.word	0xffffffff


	//   ....[101]....
        /*02ac*/ 	.word	0xffffffff


	//   ....[102]....
        /*02b0*/ 	.word	0xffffffff


	//   ....[103]....
        /*02b4*/ 	.word	0xffffffff


	//   ....[104]....
        /*02b8*/ 	.word	0xffffffff


	//   ....[105]....
        /*02bc*/ 	.word	0xffffffff


	//   ....[106]....
        /*02c0*/ 	.word	0xffffffff


	//   ....[107]....
        /*02c4*/ 	.word	0xffffffff


	//   ....[108]....
        /*02c8*/ 	.word	0xffffffff


	//   ....[109]....
        /*02cc*/ 	.word	0xffffffff


	//   ....[110]....
        /*02d0*/ 	.word	0xffffffff


	//   ....[111]....
        /*02d4*/ 	.word	0xffffffff


	//   ....[112]....
        /*02d8*/ 	.word	0xffffffff


	//   ....[113]....
        /*02dc*/ 	.word	0xffffffff


	//   ....[114]....
        /*02e0*/ 	.word	0xffffffff


	//   ....[115]....
        /*02e4*/ 	.word	0xffffffff


	//   ....[116]....
        /*02e8*/ 	.word	0xffffffff


	//   ....[117]....
        /*02ec*/ 	.word	0xffffffff


	//   ....[118]....
        /*02f0*/ 	.word	0xffffffff


	//   ....[119]....
        /*02f4*/ 	.word	0xffffffff


	//   ....[120]....
        /*02f8*/ 	.word	0xffffffff


	//   ....[121]....
        /*02fc*/ 	.word	0xffffffff


	//   ....[122]....
        /*0300*/ 	.word	0xffffffff


	//   ....[123]....
        /*0304*/ 	.word	0xffffffff


	//   ....[124]....
        /*0308*/ 	.word	0xffffffff


	//   ....[125]....
        /*030c*/ 	.word	0xffffffff


	//   ....[126]....
        /*0310*/ 	.word	0xffffffff


	//   ....[127]....
        /*0314*/ 	.word	0xffffffff


	//   ....[128]....
        /*0318*/ 	.word	0xffffffff


	//   ....[129]....
        /*031c*/ 	.word	0xffffffff


	//   ....[130]....
        /*0320*/ 	.word	0xffffffff


	//   ....[131]....
        /*0324*/ 	.word	0xffffffff


	//   ....[132]....
        /*0328*/ 	.word	0xffffffff


	//   ....[133]....
        /*032c*/ 	.word	0xffffffff


	//   ....[134]....
        /*0330*/ 	.word	0xffffffff


	//   ....[135]....
        /*0334*/ 	.word	0xffffffff


	//   ....[136]....
        /*0338*/ 	.word	0xffffffff


	//   ....[137]....
        /*033c*/ 	.word	0xffffffff


	//   ....[138]....
        /*0340*/ 	.word	0xffffffff


	//   ....[139]....
        /*0344*/ 	.word	0xffffffff


	//   ....[140]....
        /*0348*/ 	.word	0xffffffff


	//   ....[141]....
        /*034c*/ 	.word	0xffffffff


	//   ....[142]....
        /*0350*/ 	.word	0xffffffff


	//   ....[143]....
        /*0354*/ 	.word	0xffffffff


	//   ....[144]....
        /*0358*/ 	.word	0xffffffff


	//   ....[145]....
        /*035c*/ 	.word	0xffffffff


	//   ....[146]....
        /*0360*/ 	.word	0xffffffff


	//   ....[147]....
        /*0364*/ 	.word	0xffffffff


	//   ....[148]....
        /*0368*/ 	.word	0xffffffff


	//   ....[149]....
        /*036c*/ 	.word	0xffffffff


	//   ....[150]....
        /*0370*/ 	.word	0xffffffff


	//   ....[151]....
        /*0374*/ 	.word	0xffffffff


	//   ....[152]....
        /*0378*/ 	.word	0xffffffff


	//   ....[153]....
        /*037c*/ 	.word	0xffffffff


	//   ....[154]....
        /*0380*/ 	.word	0xffffffff


	//   ....[155]....
        /*0384*/ 	.word	0xffffffff


	//   ....[156]....
        /*0388*/ 	.word	0xffffffff


	//   ....[157]....
        /*038c*/ 	.word	0xffffffff


	//   ....[158]....
        /*0390*/ 	.word	0xffffffff


	//   ....[159]....
        /*0394*/ 	.word	0xffffffff


	//   ....[160]....
        /*0398*/ 	.word	0xffffffff


	//   ....[161]....
        /*039c*/ 	.word	0xffffffff


	//   ....[162]....
        /*03a0*/ 	.word	0xffffffff


	//   ....[163]....
        /*03a4*/ 	.word	0xffffffff


	//   ....[164]....
        /*03a8*/ 	.word	0xffffffff


	//   ....[165]....
        /*03ac*/ 	.word	0xffffffff


	//   ....[166]....
        /*03b0*/ 	.word	0xffffffff


	//   ....[167]....
        /*03b4*/ 	.word	0xffffffff


	//   ....[168]....
        /*03b8*/ 	.word	0xffffffff


	//   ....[169]....
        /*03bc*/ 	.word	0xffffffff


	//   ....[170]....
        /*03c0*/ 	.word	0xffffffff


	//   ....[171]....
        /*03c4*/ 	.word	0xffffffff


	//   ....[172]....
        /*03c8*/ 	.word	0xffffffff


	//   ....[173]....
        /*03cc*/ 	.word	0xffffffff


	//   ....[174]....
        /*03d0*/ 	.word	0xffffffff


	//   ....[175]....
        /*03d4*/ 	.word	0xffffffff


	//   ....[176]....
        /*03d8*/ 	.word	0xffffffff


	//   ....[177]....
        /*03dc*/ 	.word	0xffffffff


	//   ....[178]....
        /*03e0*/ 	.word	0x05000002


	//   ....[179]....
        /*03e4*/ 	.word	0xffffffff


	//   ....[180]....
        /*03e8*/ 	.word	0xffffffff


	//   ....[181]....
        /*03ec*/ 	.word	0xffffffff


	//   ....[182]....
        /*03f0*/ 	.word	0xffffffff


	//   ....[183]....
        /*03f4*/ 	.word	0xffffffff


	//   ....[184]....
        /*03f8*/ 	.word	0xffffffff


	//   ....[185]....
        /*03fc*/ 	.word	0xffffffff


	//   ....[186]....
        /*0400*/ 	.word	0xffffffff


	//   ....[187]....
        /*0404*/ 	.word	0xffffffff


	//   ....[188]....
        /*0408*/ 	.word	0xffffffff


	//   ....[189]....
        /*040c*/ 	.word	0xffffffff


	//   ....[190]....
        /*0410*/ 	.word	0xffffffff


	//   ....[191]....
        /*0414*/ 	.word	0xffffffff


	//   ....[192]....
        /*0418*/ 	.word	0xffffffff


	//   ....[193]....
        /*041c*/ 	.word	0xffffffff


	//   ....[194]....
        /*0420*/ 	.word	0xffffffff


	//   ....[195]....
        /*0424*/ 	.word	0xffffffff


	//   ....[196]....
        /*0428*/ 	.word	0xffffffff


	//   ....[197]....
        /*042c*/ 	.word	0xffffffff


	//   ....[198]....
        /*0430*/ 	.word	0xffffffff


	//   ....[199]....
        /*0434*/ 	.word	0xffffffff


	//   ....[200]....
        /*0438*/ 	.word	0xffffffff


	//   ....[201]....
        /*043c*/ 	.word	0xffffffff


	//   ....[202]....
        /*0440*/ 	.word	0xffffffff


	//   ....[203]....
        /*0444*/ 	.word	0xffffffff


	//   ....[204]....
        /*0448*/ 	.word	0xffffffff


	//   ....[205]....
        /*044c*/ 	.word	0xffffffff


	//   ....[206]....
        /*0450*/ 	.word	0xffffffff


	//   ....[207]....
        /*0454*/ 	.word	0xffffffff


	//   ....[208]....
        /*0458*/ 	.word	0xffffffff


	//   ....[209]....
        /*045c*/ 	.word	0xffffffff


	//   ....[210]....
        /*0460*/ 	.word	0xffffffff


	//   ....[211]....
        /*0464*/ 	.word	0xffffffff


	//   ....[212]....
        /*0468*/ 	.word	0xffffffff


	//   ....[213]....
        /*046c*/ 	.word	0xffffffff


	//   ....[214]....
        /*0470*/ 	.word	0xffffffff


	//   ....[215]....
        /*0474*/ 	.word	0xffffffff


	//   ....[216]....
        /*0478*/ 	.word	0xffffffff


	//   ....[217]....
        /*047c*/ 	.word	0x0500004c


	//   ....[218]....
        /*0480*/ 	.word	0x0500004c


	//   ....[219]....
        /*0484*/ 	.word	0x0500004c


	//   ....[220]....
        /*0488*/ 	.word	0x0500004c


	//   ....[221]....
        /*048c*/ 	.word	0x0500004c


	//----- nvinfo : EIATTR_COOP_GROUP_INSTR_OFFSETS
	.align		4
.L_128:
        /*0490*/ 	.byte	0x04, 0x28
        /*0492*/ 	.short	(.L_130 - .L_129)


	//   ....[0]....
.L_129:
        /*0494*/ 	.word	0x00000f20


	//   ....[1]....
        /*0498*/ 	.word	0x00001870


	//   ....[2]....
        /*049c*/ 	.word	0x000022e0


	//   ....[3]....
        /*04a0*/ 	.word	0x00002300


	//   ....[4]....
        /*04a4*/ 	.word	0x00002320


	//   ....[5]....
        /*04a8*/ 	.word	0x00002340


	//   ....[6]....
        /*04ac*/ 	.word	0x00002360


	//   ....[7]....
        /*04b0*/ 	.word	0x00002850


	//   ....[8]....
        /*04b4*/ 	.word	0x00002860


	//   ....[9]....
        /*04b8*/ 	.word	0x00002880


	//   ....[10]....
        /*04bc*/ 	.word	0x000028a0


	//   ....[11]....
        /*04c0*/ 	.word	0x000028f0


	//   ....[12]....
        /*04c4*/ 	.word	0x00002920


	//   ....[13]....
        /*04c8*/ 	.word	0x00002960


	//   ....[14]....
        /*04cc*/ 	.word	0x000029a0


	//   ....[15]....
        /*04d0*/ 	.word	0x00002a70


	//   ....[16]....
        /*04d4*/ 	.word	0x00002ad0


	//   ....[17]....
        /*04d8*/ 	.word	0x00002ae0


	//   ....[18]....
        /*04dc*/ 	.word	0x00002b10


	//   ....[19]....
        /*04e0*/ 	.word	0x00002b40


	//   ....[20]....
        /*04e4*/ 	.word	0x00002b80


	//   ....[21]....
        /*04e8*/ 	.word	0x00002ba0


	//   ....[22]....
        /*04ec*/ 	.word	0x00002be0


	//   ....[23]....
        /*04f0*/ 	.word	0x00002c00


	//   ....[24]....
        /*04f4*/ 	.word	0x00002ce0


	//   ....[25]....
        /*04f8*/ 	.word	0x00002cf0


	//   ....[26]....
        /*04fc*/ 	.word	0x00002d20


	//   ....[27]....
        /*0500*/ 	.word	0x00002d50


	//   ....[28]....
        /*0504*/ 	.word	0x00002d90


	//   ....[29]....
        /*0508*/ 	.word	0x00002db0


	//   ....[30]....
        /*050c*/ 	.word	0x00002df0


	//   ....[31]....
        /*0510*/ 	.word	0x00002e10


	//   ....[32]....
        /*0514*/ 	.word	0x00002e70


	//   ....[33]....
        /*0518*/ 	.word	0x00002f00


	//   ....[34]....
        /*051c*/ 	.word	0x00002f20


	//   ....[35]....
        /*0520*/ 	.word	0x00002f30


	//   ....[36]....
        /*0524*/ 	.word	0x00002f60


	//   ....[37]....
        /*0528*/ 	.word	0x00002f90


	//   ....[38]....
        /*052c*/ 	.word	0x00002fd0


	//   ....[39]....
        /*0530*/ 	.word	0x00002ff0


	//   ....[40]....
        /*0534*/ 	.word	0x00003030


	//   ....[41]....
        /*0538*/ 	.word	0x00003050


	//   ....[42]....
        /*053c*/ 	.word	0x00003130


	//   ....[43]....
        /*0540*/ 	.word	0x00003160


	//   ....[44]....
        /*0544*/ 	.word	0x00003170


	//   ....[45]....
        /*0548*/ 	.word	0x000031a0


	//   ....[46]....
        /*054c*/ 	.word	0x000031d0


	//   ....[47]....
        /*0550*/ 	.word	0x00003210


	//   ....[48]....
        /*0554*/ 	.word	0x00003230


	//   ....[49]....
        /*0558*/ 	.word	0x00003270


	//   ....[50]....
        /*055c*/ 	.word	0x00003290


	//   ....[51]....
        /*0560*/ 	.word	0x00003360


	//   ....[52]....
        /*0564*/ 	.word	0x00003380


	//   ....[53]....
        /*0568*/ 	.word	0x00003390


	//   ....[54]....
        /*056c*/ 	.word	0x000033c0


	//   ....[55]....
        /*0570*/ 	.word	0x000033f0


	//   ....[56]....
        /*0574*/ 	.word	0x00003430


	//   ....[57]....
        /*0578*/ 	.word	0x00003450


	//   ....[58]....
        /*057c*/ 	.word	0x00003490


	//   ....[59]....
        /*0580*/ 	.word	0x000034b0


	//   ....[60]....
        /*0584*/ 	.word	0x00003590


	//   ....[61]....
        /*0588*/ 	.word	0x000035b0


	//   ....[62]....
        /*058c*/ 	.word	0x000035c0


	//   ....[63]....
        /*0590*/ 	.word	0x000035f0


	//   ....[64]....
        /*0594*/ 	.word	0x00003620


	//   ....[65]....
        /*0598*/ 	.word	0x00003670


	//   ....[66]....
        /*059c*/ 	.word	0x00003690


	//   ....[67]....
        /*05a0*/ 	.word	0x000036d0


	//   ....[68]....
        /*05a4*/ 	.word	0x000036f0


	//   ....[69]....
        /*05a8*/ 	.word	0x000037c0


	//   ....[70]....
        /*05ac*/ 	.word	0x000037e0


	//   ....[71]....
        /*05b0*/ 	.word	0x000037f0


	//   ....[72]....
        /*05b4*/ 	.word	0x00003820


	//   ....[73]....
        /*05b8*/ 	.word	0x00003850


	//   ....[74]....
        /*05bc*/ 	.word	0x00003890


	//   ....[75]....
        /*05c0*/ 	.word	0x000038b0


	//   ....[76]....
        /*05c4*/ 	.word	0x000038f0


	//   ....[77]....
        /*05c8*/ 	.word	0x00003910


	//   ....[78]....
        /*05cc*/ 	.word	0x00003a20


	//   ....[79]....
        /*05d0*/ 	.word	0x00003a30


	//   ....[80]....
        /*05d4*/ 	.word	0x00003a60


	//   ....[81]....
        /*05d8*/ 	.word	0x00003a90


	//   ....[82]....
        /*05dc*/ 	.word	0x00003ad0


	//   ....[83]....
        /*05e0*/ 	.word	0x00003ae0


	//   ....[84]....
        /*05e4*/ 	.word	0x00003b00


	//   ....[85]....
        /*05e8*/ 	.word	0x00003b40


	//   ....[86]....
        /*05ec*/ 	.word	0x00003b60


	//   ....[87]....
        /*05f0*/ 	.word	0x00003c50


	//   ....[88]....
        /*05f4*/ 	.word	0x00003c60


	//   ....[89]....
        /*05f8*/ 	.word	0x00003c90


	//   ....[90]....
        /*05fc*/ 	.word	0x00003cc0


	//   ....[91]....
        /*0600*/ 	.word	0x00003d00


	//   ....[92]....
        /*0604*/ 	.word	0x00003d10


	//   ....[93]....
        /*0608*/ 	.word	0x00003d30


	//   ....[94]....
        /*060c*/ 	.word	0x00003d70


	//   ....[95]....
        /*0610*/ 	.word	0x00003d90


	//   ....[96]....
        /*0614*/ 	.word	0x00003e90


	//   ....[97]....
        /*0618*/ 	.word	0x00003ea0


	//   ....[98]....
        /*061c*/ 	.word	0x00003ed0


	//   ....[99]....
        /*0620*/ 	.word	0x00003f00


	//   ....[100]....
        /*0624*/ 	.word	0x00003f40


	//   ....[101]....
        /*0628*/ 	.word	0x00003f50


	//   ....[102]....
        /*062c*/ 	.word	0x00003f70


	//   ....[103]....
        /*0630*/ 	.word	0x00003fb0


	//   ....[104]....
        /*0634*/ 	.word	0x00003fd0


	//   ....[105]....
        /*0638*/ 	.word	0x000040b0


	//   ....[106]....
        /*063c*/ 	.word	0x000040c0


	//   ....[107]....
        /*0640*/ 	.word	0x000040f0


	//   ....[108]....
        /*0644*/ 	.word	0x00004120


	//   ....[109]....
        /*0648*/ 	.word	0x00004160


	//   ....[110]....
        /*064c*/ 	.word	0x00004180


	//   ....[111]....
        /*0650*/ 	.word	0x000041c0


	//   ....[112]....
        /*0654*/ 	.word	0x000041e0


	//   ....[113]....
        /*0658*/ 	.word	0x00004240


	//   ....[114]....
        /*065c*/ 	.word	0x000042f0


	//   ....[115]....
        /*0660*/ 	.word	0x00004300


	//   ....[116]....
        /*0664*/ 	.word	0x00004330


	//   ....[117]....
        /*0668*/ 	.word	0x00004360


	//   ....[118]....
        /*066c*/ 	.word	0x000043a0


	//   ....[119]....
        /*0670*/ 	.word	0x000043b0


	//   ....[120]....
        /*0674*/ 	.word	0x000043d0


	//   ....[121]....
        /*0678*/ 	.word	0x00004410


	//   ....[122]....
        /*067c*/ 	.word	0x00004430


	//   ....[123]....
        /*0680*/ 	.word	0x00004510


	//   ....[124]....
        /*0684*/ 	.word	0x00004520


	//   ....[125]....
        /*0688*/ 	.word	0x00004550


	//   ....[126]....
        /*068c*/ 	.word	0x00004580


	//   ....[127]....
        /*0690*/ 	.word	0x000045c0


	//   ....[128]....
        /*0694*/ 	.word	0x000045d0


	//   ....[129]....
        /*0698*/ 	.word	0x000045f0


	//   ....[130]....
        /*069c*/ 	.word	0x00004630


	//   ....[131]....
        /*06a0*/ 	.word	0x00004650


	//   ....[132]....
        /*06a4*/ 	.word	0x00004750


	//   ....[133]....
        /*06a8*/ 	.word	0x00004760


	//   ....[134]....
        /*06ac*/ 	.word	0x00004790


	//   ....[135]....
        /*06b0*/ 	.word	0x000047c0


	//   ....[136]....
        /*06b4*/ 	.word	0x00004800


	//   ....[137]....
        /*06b8*/ 	.word	0x00004810


	//   ....[138]....
        /*06bc*/ 	.word	0x00004830


	//   ....[139]....
        /*06c0*/ 	.word	0x00004870


	//   ....[140]....
        /*06c4*/ 	.word	0x00004890


	//   ....[141]....
        /*06c8*/ 	.word	0x00004970


	//   ....[142]....
        /*06cc*/ 	.word	0x00004980


	//   ....[143]....
        /*06d0*/ 	.word	0x000049b0


	//   ....[144]....
        /*06d4*/ 	.word	0x000049e0


	//   ....[145]....
        /*06d8*/ 	.word	0x00004a20


	//   ....[146]....
        /*06dc*/ 	.word	0x00004a30


	//   ....[147]....
        /*06e0*/ 	.word	0x00004a50


	//   ....[148]....
        /*06e4*/ 	.word	0x00004a90


	//   ....[149]....
        /*06e8*/ 	.word	0x00004ab0


	//   ....[150]....
        /*06ec*/ 	.word	0x00004bb0


	//   ....[151]....
        /*06f0*/ 	.word	0x00004bc0


	//   ....[152]....
        /*06f4*/ 	.word	0x00004bf0


	//   ....[153]....
        /*06f8*/ 	.word	0x00004c20


	//   ....[154]....
        /*06fc*/ 	.word	0x00004c60


	//   ....[155]....
        /*0700*/ 	.word	0x00004c80


	//   ....[156]....
        /*0704*/ 	.word	0x00004cc0


	//   ....[157]....
        /*0708*/ 	.word	0x00004ce0


	//   ....[158]....
        /*070c*/ 	.word	0x00004d30


	//   ....[159]....
        /*0710*/ 	.word	0x00004dc0


	//   ....[160]....
        /*0714*/ 	.word	0x00004de0


	//   ....[161]....
        /*0718*/ 	.word	0x00004df0


	//   ....[162]....
        /*071c*/ 	.word	0x00004e20


	//   ....[163]....
        /*0720*/ 	.word	0x00004e50


	//   ....[164]....
        /*0724*/ 	.word	0x00004e90


	//   ....[165]....
        /*0728*/ 	.word	0x00004eb0


	//   ....[166]....
        /*072c*/ 	.word	0x00004ef0


	//   ....[167]....
        /*0730*/ 	.word	0x00004f10


	//   ....[168]....
        /*0734*/ 	.word	0x00004ff0


	//   ....[169]....
        /*0738*/ 	.word	0x00005030


	//   ....[170]....
        /*073c*/ 	.word	0x00005040


	//   ....[171]....
        /*0740*/ 	.word	0x00005070


	//   ....[172]....
        /*0744*/ 	.word	0x000050a0


	//   ....[173]....
        /*0748*/ 	.word	0x000050e0


	//   ....[174]....
        /*074c*/ 	.word	0x00005100


	//   ....[175]....
        /*0750*/ 	.word	0x00005140


	//   ....[176]....
        /*0754*/ 	.word	0x00005160


	//   ....[177]....
        /*0758*/ 	.word	0x00005260


	//   ....[178]....
        /*075c*/ 	.word	0x00005800


	//   ....[179]....
        /*0760*/ 	.word	0x00005b20


	//   ....[180]....
        /*0764*/ 	.word	0x00005bd0


	//   ....[181]....
        /*0768*/ 	.word	0x00005c80


	//   ....[182]....
        /*076c*/ 	.word	0x00005d30


	//   ....[183]....
        /*0770*/ 	.word	0x00005de0


	//   ....[184]....
        /*0774*/ 	.word	0x00005e90


	//   ....[185]....
        /*0778*/ 	.word	0x00005f40


	//   ....[186]....
        /*077c*/ 	.word	0x00005ff0


	//   ....[187]....
        /*0780*/ 	.word	0x000060a0


	//   ....[188]....
        /*0784*/ 	.word	0x00006150


	//   ....[189]....
        /*0788*/ 	.word	0x00006200


	//   ....[190]....
        /*078c*/ 	.word	0x000062b0


	//   ....[191]....
        /*0790*/ 	.word	0x00006360


	//   ....[192]....
        /*0794*/ 	.word	0x00006410


	//   ....[193]....
        /*0798*/ 	.word	0x000064c0


	//   ....[194]....
        /*079c*/ 	.word	0x00006570


	//   ....[195]....
        /*07a0*/ 	.word	0x00006620


	//   ....[196]....
        /*07a4*/ 	.word	0x000066d0


	//   ....[197]....
        /*07a8*/ 	.word	0x00006780


	//   ....[198]....
        /*07ac*/ 	.word	0x00006980


	//   ....[199]....
        /*07b0*/ 	.word	0x00006aa0


	//   ....[200]....
        /*07b4*/ 	.word	0x00006bc0


	//   ....[201]....
        /*07b8*/ 	.word	0x00006ce0


	//   ....[202]....
        /*07bc*/ 	.word	0x00006e00


	//   ....[203]....
        /*07c0*/ 	.word	0x00006f20


	//   ....[204]....
        /*07c4*/ 	.word	0x00007040


	//   ....[205]....
        /*07c8*/ 	.word	0x00007160


	//   ....[206]....
        /*07cc*/ 	.word	0x00007280


	//   ....[207]....
        /*07d0*/ 	.word	0x000073a0


	//   ....[208]....
        /*07d4*/ 	.word	0x000074c0


	//   ....[209]....
        /*07d8*/ 	.word	0x000075d0


	//   ....[210]....
        /*07dc*/ 	.word	0x000076d0


	//   ....[211]....
        /*07e0*/ 	.word	0x000077d0


	//   ....[212]....
        /*07e4*/ 	.word	0x000078d0


	//   ....[213]....
        /*07e8*/ 	.word	0x000079d0


	//   ....[214]....
        /*07ec*/ 	.word	0x00007ad0


	//   ....[215]....
        /*07f0*/ 	.word	0x00007bd0


	//   ....[216]....
        /*07f4*/ 	.word	0x00007cc0


	//   ....[217]....
        /*07f8*/ 	.word	0x00007d30


	//   ....[218]....
        /*07fc*/ 	.word	0x00007d90


	//   ....[219]....
        /*0800*/ 	.word	0x00007e00


	//   ....[220]....
        /*0804*/ 	.word	0x00007e60


	//   ....[221]....
        /*0808*/ 	.word	0x00007ed0


	//----- nvinfo : EIATTR_VRC_CTA_INIT_COUNT
	.align		4
.L_130:
        /*080c*/ 	.byte	0x02, 0x4a
	.zero		1
	.zero		1


	//----- nvinfo : EIATTR_EXIT_INSTR_OFFSETS
	.align		4
        /*0810*/ 	.byte	0x04, 0x1c
        /*0812*/ 	.short	(.L_132 - .L_131)


	//   ....[0]....
.L_131:
        /*0814*/ 	.word	0x00001cb0


	//   ....[1]....
        /*0818*/ 	.word	0x000020c0


	//   ....[2]....
        /*081c*/ 	.word	0x000020e0


	//   ....[3]....
        /*0820*/ 	.word	0x00006790


	//   ....[4]....
        /*0824*/ 	.word	0x00007cd0


	//----- nvinfo : EIATTR_MAX_THREADS
	.align		4
.L_132:
        /*0828*/ 	.byte	0x04, 0x05
        /*082a*/ 	.short	(.L_134 - .L_133)
.L_133:
        /*082c*/ 	.word	0x00000180
        /*0830*/ 	.word	0x00000001
        /*0834*/ 	.word	0x00000001


	//----- nvinfo : EIATTR_CRS_STACK_SIZE
	.align		4
.L_134:
        /*0838*/ 	.byte	0x04, 0x1e
        /*083a*/ 	.short	(.L_136 - .L_135)
.L_135:
        /*083c*/ 	.word	0x00000000


	//----- nvinfo : EIATTR_CBANK_PARAM_SIZE
	.align		4
.L_136:
        /*0840*/ 	.byte	0x03, 0x19
        /*0842*/ 	.short	0x004d


	//----- nvinfo : EIATTR_PARAM_CBANK
	.align		4
        /*0844*/ 	.byte	0x04, 0x0a
        /*0846*/ 	.short	(.L_138 - .L_137)
	.align		4
.L_137:
        /*0848*/ 	.word	index@(.nv.constant0._ZN3cub18CUB_300001_SM_10006detail10radix_sort29DeviceRadixSortOnesweepKernelINS1_5radix10policy_hubIjNS0_8NullTypeEyE10Policy1000ELNS0_9SortOrderE0EjS6_yiiNS1_21identity_decomposer_tEEEvPT5_SC_PT3_PKSD_PT1_PKSH_PT2_PKSL_T4_iiT6_)
        /*084c*/ 	.short	0x0380
        /*084e*/ 	.short	0x004d


	//----- nvinfo : EIATTR_SW_WAR
	.align		4
.L_138:
        /*0850*/ 	.byte	0x04, 0x36
        /*0852*/ 	.short	(.L_140 - .L_139)
.L_139:
        /*0854*/ 	.word	0x00000008
.L_140:


//--------------------- .nv.info._ZN3cub18CUB_300001_SM_10006detail10radix_sort33DeviceRadixSortExclusiveSumKernelINS1_5radix10policy_hubIjNS0_8NullTypeEyE10Policy1000EyEEvPT0_ --------------------------
	.section	.nv.info._ZN3cub18CUB_300001_SM_10006detail10radix_sort33DeviceRadixSortExclusiveSumKernelINS1_5radix10policy_hubIjNS0_8NullTypeEyE10Policy1000EyEEvPT0_,"",@"SHT_CUDA_INFO"
	.sectionflags	@""
	.align	4


	//----- nvinfo : EIATTR_CUDA_API_VERSION
	.align		4
        /*0000*/ 	.byte	0x04, 0x37
        /*0002*/ 	.short	(.L_142 - .L_141)
.L_141:
        /*0004*/ 	.word	0x00000082


	//----- nvinfo : EIATTR_KPARAM_INFO
	.align		4
.L_142:
        /*0008*/ 	.byte	0x04, 0x17
        /*000a*/ 	.short	(.L_144 - .L_143)
.L_143:
        /*000c*/ 	.word	0x00000000
        /*0010*/ 	.short	0x0000
        /*0012*/ 	.short	0x0000
        /*0014*/ 	.byte	0x00, 0xf5, 0x21, 0x00


	//----- nvinfo : EIATTR_SPARSE_MMA_MASK
	.align		4
.L_144:
        /*0018*/ 	.byte	0x03, 0x50
        /*001a*/ 	.short	0x0000


	//----- nvinfo : EIATTR_MAXREG_COUNT
	.align		4
        /*001c*/ 	.byte	0x03, 0x1b
        /*001e*/ 	.short	0x00ff


	//----- nvinfo : EIATTR_NUM_BARRIERS
	.align		4
        /*0020*/ 	.byte	0x02, 0x4c
        /*0022*/ 	.byte	0x01
	.zero		1


	//----- nvinfo : EIATTR_MERCURY_ISA_VERSION
	.align		4
        /*0024*/ 	.byte	0x03, 0x5f
        /*0026*/ 	.short	0x0101


	//----- nvinfo : EIATTR_COOP_GROUP_MASK_REGIDS
	.align		4
        /*0028*/ 	.byte	0x04, 0x29
        /*002a*/ 	.short	(.L_146 - .L_145)


	//   ....[0]....
.L_145:
        /*002c*/ 	.word	0xffffffff


	//   ....[1]....
        /*0030*/ 	.word	0xffffffff


	//   ....[2]....
        /*0034*/ 	.word	0xffffffff


	//   ....[3]....
        /*0038*/ 	.word	0xffffffff


	//   ....[4]....
        /*003c*/ 	.word	0xffffffff


	//   ....[5]....
        /*0040*/ 	.word	0xffffffff


	//   ....[6]....
        /*0044*/ 	.word	0xffffffff


	//   ....[7]....
        /*0048*/ 	.word	0xffffffff


	//   ....[8]....
        /*004c*/ 	.word	0xffffffff


	//   ....[9]....
        /*0050*/ 	.word	0xffffffff


	//   ....[10]....
        /*0054*/ 	.word	0x05000015


	//   ....[11]....
        /*0058*/ 	.word	0x05000015


	//   ....[12]....
        /*005c*/ 	.word	0x05000015


	//   ....[13]....
        /*0060*/ 	.word	0x05000015


	//   ....[14]....
        /*0064*/ 	.word	0x05000015


	//   ....[15]....
        /*0068*/ 	.word	0x05000015


	//   ....[16]....
        /*006c*/ 	.word	0x05000015


	//   ....[17]....
        /*0070*/ 	.word	0x05000015


	//   ....[18]....
        /*0074*/ 	.word	0x05000015


	//   ....[19]....
        /*0078*/ 	.word	0x05000015


	//----- nvinfo : EIATTR_COOP_GROUP_INSTR_OFFSETS
	.align		4
.L_146:
        /*007c*/ 	.byte	0x04, 0x28
        /*007e*/ 	.short	(.L_148 - .L_147)


	//   ....[0]....
.L_147:
        /*0080*/ 	.word	0x00000250


	//   ....[1]....
        /*0084*/ 	.word	0x00000260


	//   ....[2]....
        /*0088*/ 	.word	0x000002a0


	//   ....[3]....
        /*008c*/ 	.word	0x000002c0


	//   ....[4]....
        /*0090*/ 	.word	0x00000310


	//   ....[5]....
        /*0094*/ 	.word	0x00000320


	//   ....[6]....
        /*0098*/ 	.word	0x00000360


	//   ....[7]....
        /*009c*/ 	.word	0x00000380


	//   ....[8]....
        /*00a0*/ 	.word	0x000003d0


	//   ....[9]....
        /*00a4*/ 	.word	0x000003e0


	//   ....[10]....
        /*00a8*/ 	.word	0x00000660


	//   ....[11]....
        /*00ac*/ 	.word	0x000006b0


	//   ....[12]....
        /*00b0*/ 	.word	0x00000740


	//   ....[13]....
        /*00b4*/ 	.word	0x00000790


	//   ....[14]....
        /*00b8*/ 	.word	0x00000820


	//   ....[15]....
        /*00bc*/ 	.word	0x00000870


	//   ....[16]....
        /*00c0*/ 	.word	0x00000900


	//   ....[17]....
        /*00c4*/ 	.word	0x00000950


	//   ....[18]....
        /*00c8*/ 	.word	0x000009e0


	//   ....[19]....
        /*00cc*/ 	.word	0x00000a30


	//----- nvinfo : EIATTR_VRC_CTA_INIT_COUNT
	.align		4
.L_148:
        /*00d0*/ 	.byte	0x02, 0x4a
	.zero		1
	.zero		1


	//----- nvinfo : EIATTR_EXIT_INSTR_OFFSETS
	.align		4
        /*00d4*/ 	.byte	0x04, 0x1c
        /*00d6*/ 	.short	(.L_150 - .L_149)


	//   ....[0]....
.L_149:
        /*00d8*/ 	.word	0x000005d0


	//   ....[1]....
        /*00dc*/ 	.word	0x00000600


	//----- nvinfo : EIATTR_CRS_STACK_SIZE
	.align		4
.L_150:
        /*00e0*/ 	.byte	0x04, 0x1e
        /*00e2*/ 	.short	(.L_152 - .L_151)
.L_151:
        /*00e4*/ 	.word	0x00000000


	//----- nvinfo : EIATTR_CBANK_PARAM_SIZE
	.align		4
.L_152:
        /*00e8*/ 	.byte	0x03, 0x19
        /*00ea*/ 	.short	0x0008


	//----- nvinfo : EIATTR_PARAM_CBANK
	.align		4
        /*00ec*/ 	.byte	0x04, 0x0a
        /*00ee*/ 	.short	(.L_154 - .L_153)
	.align		4
.L_153:
        /*00f0*/ 	.word	index@(.nv.constant0._ZN3cub18CUB_300001_SM_10006detail10radix_sort33DeviceRadixSortExclusiveSumKernelINS1_5radix10policy_hubIjNS0_8NullTypeEyE10Policy1000EyEEvPT0_)
        /*00f4*/ 	.short	0x0380
        /*00f6*/ 	.short	0x0008


	//----- nvinfo : EIATTR_SW_WAR
	.align		4
.L_154:
        /*00f8*/ 	.byte	0x04, 0x36
        /*00fa*/ 	.short	(.L_156 - .L_155)
.L_155:
        /*00fc*/ 	.word	0x00000008
.L_156:


//--------------------- .nv.info._ZN3cub18CUB_300001_SM_10006detail10radix_sort30DeviceRadixSortHistogramKernelINS1_5radix10policy_hubIjNS0_8NullTypeEyE10Policy1000ELNS0_9SortOrderE0EjyNS1_21identity_decomposer_tEEEvPT2_PKT1_SB_iiT3_ --------------------------
	.section	.nv.info._ZN3cub18CUB_300001_SM_10006detail10radix_sort30DeviceRadixSortHistogramKernelINS1_5radix10policy_hubIjNS0_8NullTypeEyE10Policy1000ELNS0_9SortOrderE0EjyNS1_21identity_decomposer_tEEEvPT2_PKT1_SB_iiT3_,"",@"SHT_CUDA_INFO"
	.sectionflags	@""
	.align	4


	//----- nvinfo : EIATTR_CUDA_API_VERSION
	.align		4
        /*0000*/ 	.byte	0x04, 0x37
        /*0002*/ 	.short	(.L_158 - .L_157)
.L_157:
        /*0004*/ 	.word	0x00000082


	//----- nvinfo : EIATTR_KPARAM_INFO
	.align		4
.L_158:
        /*0008*/ 	.byte	0x04, 0x17
        /*000a*/ 	.short	(.L_160 - .L_159)
.L_159:
        /*000c*/ 	.word	0x00000000
        /*0010*/ 	.short	0x0005
        /*0012*/ 	.short	0x0020
        /*0014*/ 	.byte	0x00, 0xf0, 0x05, 0x00


	//----- nvinfo : EIATTR_KPARAM_INFO
	.align		4
.L_160:
        /*0018*/ 	.byte	0x04, 0x17
        /*001a*/ 	.short	(.L_162 - .L_161)
.L_161:
        /*001c*/ 	.word	0x00000000
        /*0020*/ 	.short	0x0004
        /*0022*/ 	.short	0x001c
        /*0024*/ 	.byte	0x00, 0xf0, 0x11, 0x00


	//----- nvinfo : EIATTR_KPARAM_INFO
	.align		4
.L_162:
        /*0028*/ 	.byte	0x04, 0x17
        /*002a*/ 	.short	(.L_164 - .L_163)
.L_163:
        /*002c*/ 	.word	0x00000000
        /*0030*/ 	.short	0x0003
        /*0032*/ 	.short	0x0018
        /*0034*/ 	.byte	0x00, 0xf0, 0x11, 0x00


	//----- nvinfo : EIATTR_KPARAM_INFO
	.align		4
.L_164:
        /*0038*/ 	.byte	0x04, 0x17
        /*003a*/ 	.short	(.L_166 - .L_165)
.L_165:
        /*003c*/ 	.word	0x00000000
        /*0040*/ 	.short	0x0002
        /*0042*/ 	.short	0x0010
        /*0044*/ 	.byte	0x00, 0xf0, 0x21, 0x00


	//----- nvinfo : EIATTR_KPARAM_INFO
	.align		4
.L_166:
        /*0048*/ 	.byte	0x04, 0x17
        /*004a*/ 	.short	(.L_168 - .L_167)
.L_167:
        /*004c*/ 	.word	0x00000000
        /*0050*/ 	.short	0x0001
        /*0052*/ 	.short	0x0008
        /*0054*/ 	.byte	0x00, 0xf5, 0x21, 0x00


	//----- nvinfo : EIATTR_KPARAM_INFO
	.align		4
.L_168:
        /*0058*/ 	.byte	0x04, 0x17
        /*005a*/ 	.short	(.L_170 - .L_169)
.L_169:
        /*005c*/ 	.word	0x00000000
        /*0060*/ 	.short	0x0000
        /*0062*/ 	.short	0x0000
        /*0064*/ 	.byte	0x00, 0xf5, 0x21, 0x00


	//----- nvinfo : EIATTR_SPARSE_MMA_MASK
	.align		4
.L_170:
        /*0068*/ 	.byte	0x03, 0x50
        /*006a*/ 	.short	0x0000


	//----- nvinfo : EIATTR_MAXREG_COUNT
	.align		4
        /*006c*/ 	.byte	0x03, 0x1b
        /*006e*/ 	.short	0x00ff


	//----- nvinfo : EIATTR_NUM_BARRIERS
	.align		4
        /*0070*/ 	.byte	0x02, 0x4c
        /*0072*/ 	.byte	0x01
	.zero		1


	//----- nvinfo : EIATTR_MERCURY_ISA_VERSION
	.align		4
        /*0074*/ 	.byte	0x03, 0x5f
        /*0076*/ 	.short	0x0101


	//----- nvinfo : EIATTR_VRC_CTA_INIT_COUNT
	.align		4
        /*0078*/ 	.byte	0x02, 0x4a
	.zero		1
	.zero		1


	//----- nvinfo : EIATTR_EXIT_INSTR_OFFSETS
	.align		4
        /*007c*/ 	.byte	0x04, 0x1c
        /*007e*/ 	.short	(.L_172 - .L_171)


	//   ....[0]....
.L_171:
        /*0080*/ 	.word	0x00000040


	//   ....[1]....
        /*0084*/ 	.word	0x00002ec0


	//----- nvinfo : EIATTR_MAX_THREADS
	.align		4
.L_172:
        /*0088*/ 	.byte	0x04, 0x05
        /*008a*/ 	.short	(.L_174 - .L_173)
.L_173:
        /*008c*/ 	.word	0x00000080
        /*0090*/ 	.word	0x00000001
        /*0094*/ 	.word	0x00000001


	//----- nvinfo : EIATTR_CRS_STACK_SIZE
	.align		4
.L_174:
        /*0098*/ 	.byte	0x04, 0x1e
        /*009a*/ 	.short	(.L_176 - .L_175)
.L_175:
        /*009c*/ 	.word	0x00000000


	//----- nvinfo : EIATTR_CBANK_PARAM_SIZE
	.align		4
.L_176:
        /*00a0*/ 	.byte	0x03, 0x19
        /*00a2*/ 	.short	0x0021


	//----- nvinfo : EIATTR_PARAM_CBANK
	.align		4
        /*00a4*/ 	.byte	0x04, 0x0a
        /*00a6*/ 	.short	(.L_178 - .L_177)
	.align		4
.L_177:
        /*00a8*/ 	.word	index@(.nv.constant0._ZN3cub18CUB_300001_SM_10006detail10radix_sort30DeviceRadixSortHistogramKernelINS1_5radix10policy_hubIjNS0_8NullTypeEyE10Policy1000ELNS0_9SortOrderE0EjyNS1_21identity_decomposer_tEEEvPT2_PKT1_SB_iiT3_)
        /*00ac*/ 	.short	0x0380
        /*00ae*/ 	.short	0x0021


	//----- nvinfo : EIATTR_SW_WAR
	.align		4
.L_178:
        /*00b0*/ 	.byte	0x04, 0x36
        /*00b2*/ 	.short	(.L_180 - .L_179)
.L_179:
        /*00b4*/ 	.word	0x00000008
.L_180:


//--------------------- .nv.info._ZN3cub18CUB_300001_SM_10006detail10radix_sort31DeviceRadixSortSingleTileKernelINS1_5radix10policy_hubIjNS0_8NullTypeEyE10Policy1000ELNS0_9SortOrderE0EjS6_yNS1_21identity_decomposer_tEEEvPKT1_PSB_PKT2_PSF_T3_iiT4_ --------------------------
	.section	.nv.info._ZN3cub18CUB_300001_SM_10006detail10radix_sort31DeviceRadixSortSingleTileKernelINS1_5radix10policy_hubIjNS0_8NullTypeEyE10Policy1000ELNS0_9SortOrderE0EjS6_yNS1_21identity_decomposer_tEEEvPKT1_PSB_PKT2_PSF_T3_iiT4_,"",@"SHT_CUDA_INFO"
	.sectionflags	@""
	.align	4


	//----- nvinfo : EIATTR_CUDA_API_VERSION
	.align		4
        /*0000*/ 	.byte	0x04, 0x37
        /*0002*/ 	.short	(.L_182 - .L_181)
.L_181:
        /*0004*/ 	.word	0x00000082


	//----- nvinfo : EIATTR_KPARAM_INFO
	.align		4
.L_182:
        /*0008*/ 	.byte	0x04, 0x17
        /*000a*/ 	.short	(.L_184 - .L_183)
.L_183:
        /*000c*/ 	.word	0x00000000
        /*0010*/ 	.short	0x0007
        /*0012*/ 	.short	0x0030
        /*0014*/ 	.byte	0x00, 0xf0, 0x05, 0x00


	//----- nvinfo : EIATTR_KPARAM_INFO
	.align		4
.L_184:
        /*0018*/ 	.byte	0x04, 0x17
        /*001a*/ 	.short	(.L_186 - .L_185)
.L_185:
        /*001c*/ 	.word	0x00000000
        /*0020*/ 	.short	0x0006
        /*0022*/ 	.short	0x002c
        /*0024*/ 	.byte	0x00, 0xf0, 0x11, 0x00


	//----- nvinfo : EIATTR_KPARAM_INFO
	.align		4
.L_186:
        /*0028*/ 	.byte	0x04, 0x17
        /*002a*/ 	.short	(.L_188 - .L_187)
.L_187:
        /*002c*/ 	.word	0x00000000
        /*0030*/ 	.short	0x0005
        /*0032*/ 	.short	0x0028
        /*0034*/ 	.byte	0x00, 0xf0, 0x11, 0x00


	//----- nvinfo : EIATTR_KPARAM_INFO
	.align		4
.L_188:
        /*0038*/ 	.byte	0x04, 0x17
        /*003a*/ 	.short	(.L_190 - .L_189)
.L_189:
        /*003c*/ 	.word	0x00000000
        /*0040*/ 	.short	0x0004
        /*0042*/ 	.short	0x0020
        /*0044*/ 	.byte	0x00, 0xf0, 0x21, 0x00


	//----- nvinfo : EIATTR_KPARAM_INFO
	.align		4
.L_190:
        /*0048*/ 	.byte	0x04, 0x17
        /*004a*/ 	.short	(.L_192 - .L_191)
.L_191:
        /*004c*/ 	.word	0x00000000
        /*0050*/ 	.short	0x0003
        /*0052*/ 	.short	0x0018
        /*0054*/ 	.byte	0x00, 0xf5, 0x21, 0x00


	//----- nvinfo : EIATTR_KPARAM_INFO
	.align		4
.L_192:
        /*0058*/ 	.byte	0x04, 0x17
        /*005a*/ 	.short	(.L_194 - .L_193)
.L_193:
        /*005c*/ 	.word	0x00000000
        /*0060*/ 	.short	0x0002
        /*0062*/ 	.short	0x0010
        /*0064*/ 	.byte	0x00, 0xf5, 0x21, 0x00


	//----- nvinfo : EIATTR_KPARAM_INFO
	.align		4
.L_194:
        /*0068*/ 	.byte	0x04, 0x17
        /*006a*/ 	.short	(.L_196 - .L_195)
.L_195:
        /*006c*/ 	.word	0x00000000
        /*0070*/ 	.short	0x0001
        /*0072*/ 	.short	0x0008
        /*0074*/ 	.byte	0x00, 0xf5, 0x21, 0x00


	//----- nvinfo : EIATTR_KPARAM_INFO
	.align		4
.L_196:
        /*0078*/ 	.byte	0x04, 0x17
        /*007a*/ 	.short	(.L_198 - .L_197)
.L_197:
        /*007c*/ 	.word	0x00000000
        /*0080*/ 	.short	0x0000
        /*0082*/ 	.short	0x0000
        /*0084*/ 	.byte	0x00, 0xf5, 0x21, 0x00


	//----- nvinfo : EIATTR_SPARSE_MMA_MASK
	.align		4
.L_198:
        /*0088*/ 	.byte	0x03, 0x50
        /*008a*/ 	.short	0x0000


	//----- nvinfo : EIATTR_MAXREG_COUNT
	.align		4
        /*008c*/ 	.byte	0x03, 0x1b
        /*008e*/ 	.short	0x00ff


	//----- nvinfo : EIATTR_NUM_BARRIERS
	.align		4
        /*0090*/ 	.byte	0x02, 0x4c
        /*0092*/ 	.byte	0x01
	.zero		1


	//----- nvinfo : EIATTR_MERCURY_ISA_VERSION
	.align		4
        /*0094*/ 	.byte	0x03, 0x5f
        /*0096*/ 	.short	0x0101


	//----- nvinfo : EIATTR_COOP_GROUP_MASK_REGIDS
	.align		4
        /*0098*/ 	.byte	0x04, 0x29
        /*009a*/ 	.short	(.L_200 - .L_199)


	//   ....[0]....
.L_199:
        /*009c*/ 	.word	0xffffffff


	//   ....[1]....
        /*00a0*/ 	.word	0xffffffff


	//   ....[2]....
        /*00a4*/ 	.word	0xffffffff


	//   ....[3]....
        /*00a8*/ 	.word	0xffffffff


	//   ....[4]....
        /*00ac*/ 	.word	0xffffffff


	//----- nvinfo : EIATTR_COOP_GROUP_INSTR_OFFSETS
	.align		4
.L_200:
        /*00b0*/ 	.byte	0x04, 0x28
        /*00b2*/ 	.short	(.L_202 - .L_201)


	//   ....[0]....
.L_201:
        /*00b4*/ 	.word	0x000018c0


	//   ....[1]....
        /*00b8*/ 	.word	0x000018e0


	//   ....[2]....
        /*00bc*/ 	.word	0x00001900


	//   ....[3]....
        /*00c0*/ 	.word	0x00001920


	//   ....[4]....
        /*00c4*/ 	.word	0x00001940


	//----- nvinfo : EIATTR_VRC_CTA_INIT_COUNT
	.align		4
.L_202:
        /*00c8*/ 	.byte	0x02, 0x4a
	.zero		1
	.zero		1


	//----- nvinfo : EIATTR_EXIT_INSTR_OFFSETS
	.align		4
        /*00cc*/ 	.byte	0x04, 0x1c
        /*00ce*/ 	.short	(.L_204 - .L_203)


	//   ....[0]....
.L_203:
        /*00d0*/ 	.word	0x00002e90


	//   ....[1]....
        /*00d4*/ 	.word	0x00002ec0


	//----- nvinfo : EIATTR_MAX_THREADS
	.align		4
.L_204:
        /*00d8*/ 	.byte	0x04, 0x05
        /*00da*/ 	.short	(.L_206 - .L_205)
.L_205:
        /*00dc*/ 	.word	0x00000100
        /*00e0*/ 	.word	0x00000001
        /*00e4*/ 	.word	0x00000001


	//----- nvinfo : EIATTR_CBANK_PARAM_SIZE
	.align		4
.L_206:
        /*00e8*/ 	.byte	0x03, 0x19
        /*00ea*/ 	.short	0x0031


	//----- nvinfo : EIATTR_PARAM_CBANK
	.align		4
        /*00ec*/ 	.byte	0x04, 0x0a
        /*00ee*/ 	.short	(.L_208 - .L_207)
	.align		4
.L_207:
        /*00f0*/ 	.word	index@(.nv.constant0._ZN3cub18CUB_300001_SM_10006detail10radix_sort31DeviceRadixSortSingleTileKernelINS1_5radix10policy_hubIjNS0_8NullTypeEyE10Policy1000ELNS0_9SortOrderE0EjS6_yNS1_21identity_decomposer_tEEEvPKT1_PSB_PKT2_PSF_T3_iiT4_)
        /*00f4*/ 	.short	0x0380
        /*00f6*/ 	.short	0x0031


	//----- nvinfo : EIATTR_SW_WAR
	.align		4
.L_208:
        /*00f8*/ 	.byte	0x04, 0x36
        /*00fa*/ 	.short	(.L_210 - .L_209)
.L_209:
        /*00fc*/ 	.word	0x00000008
.L_210:


//--------------------- .nv.info._ZN3cub18CUB_300001_SM_10006detail11EmptyKernelIvEEvv --------------------------
	.section	.nv.info._ZN3cub18CUB_300001_SM_10006detail11EmptyKernelIvEEvv,"",@"SHT_CUDA_INFO"
	.sectionflags	@""
	.align	4


	//----- nvinfo : EIATTR_CUDA_API_VERSION
	.align		4
        /*0000*/ 	.byte	0x04, 0x37
        /*0002*/ 	.short	(.L_212 - .L_211)
.L_211:
        /*0004*/ 	.word	0x00000082


	//----- nvinfo : EIATTR_SPARSE_MMA_MASK
	.align		4
.L_212:
        /*0008*/ 	.byte	0x03, 0x50
        /*000a*/ 	.short	0x0000


	//----- nvinfo : EIATTR_MAXREG_COUNT
	.align		4
        /*000c*/ 	.byte	0x03, 0x1b
        /*000e*/ 	.short	0x00ff


	//----- nvinfo : EIATTR_MERCURY_ISA_VERSION
	.align		4
        /*0010*/ 	.byte	0x03, 0x5f
        /*0012*/ 	.short	0x0101


	//----- nvinfo : EIATTR_VRC_CTA_INIT_COUNT
	.align		4
        /*0014*/ 	.byte	0x02, 0x4a
	.zero		1
	.zero		1


	//----- nvinfo : EIATTR_EXIT_INSTR_OFFSETS
	.align		4
        /*0018*/ 	.byte	0x04, 0x1c
        /*001a*/ 	.short	(.L_214 - .L_213)


	//   ....[0]....
.L_213:
        /*001c*/ 	.word	0x00000010


	//----- nvinfo : EIATTR_SW_WAR
	.align		4
.L_214:
        /*0020*/ 	.byte	0x04, 0x36
        /*0022*/ 	.short	(.L_216 - .L_215)
.L_215:
        /*0024*/ 	.word	0x00000008
.L_216:


//--------------------- .nv.info._Z10addSumScanPiiS_ --------------------------
	.section	.nv.info._Z10addSumScanPiiS_,"",@"SHT_CUDA_INFO"
	.sectionflags	@""
	.align	4


	//----- nvinfo : EIATTR_CUDA_API_VERSION
	.align		4
        /*0000*/ 	.byte	0x04, 0x37
        /*0002*/ 	.short	(.L_218 - .L_217)
.L_217:
        /*0004*/ 	.word	0x00000082


	//----- nvinfo : EIATTR_KPARAM_INFO
	.align		4
.L_218:
        /*0008*/ 	.byte	0x04, 0x17
        /*000a*/ 	.short	(.L_220 - .L_219)
.L_219:
        /*000c*/ 	.word	0x00000000
        /*0010*/ 	.short	0x0002
        /*0012*/ 	.short	0x0010
        /*0014*/ 	.byte	0x00, 0xf5, 0x21, 0x00


	//----- nvinfo : EIATTR_KPARAM_INFO
	.align		4
.L_220:
        /*0018*/ 	.byte	0x04, 0x17
        /*001a*/ 	.short	(.L_222 - .L_221)
.L_221:
        /*001c*/ 	.word	0x00000000
        /*0020*/ 	.short	0x0001
        /*0022*/ 	.short	0x0008
        /*0024*/ 	.byte	0x00, 0xf0, 0x11, 0x00


	//----- nvinfo : EIATTR_KPARAM_INFO
	.align		4
.L_222:
        /*0028*/ 	.byte	0x04, 0x17
        /*002a*/ 	.short	(.L_224 - .L_223)
.L_223:
        /*002c*/ 	.word	0x00000000
        /*0030*/ 	.short	0x0000
        /*0032*/ 	.short	0x0000
        /*0034*/ 	.byte	0x00, 0xf5, 0x21, 0x00


	//----- nvinfo : EIATTR_SPARSE_MMA_MASK
	.align		4
.L_224:
        /*0038*/ 	.byte	0x03, 0x50
        /*003a*/ 	.short	0x0000


	//----- nvinfo : EIATTR_MAXREG_COUNT
	.align		4
        /*003c*/ 	.byte	0x03, 0x1b
        /*003e*/ 	.short	0x00ff


	//----- nvinfo : EIATTR_MERCURY_ISA_VERSION
	.align		4
        /*0040*/ 	.byte	0x03, 0x5f
        /*0042*/ 	.short	0x0101


	//----- nvinfo : EIATTR_VRC_CTA_INIT_COUNT
	.align		4
        /*0044*/ 	.byte	0x02, 0x4a
	.zero		1
	.zero		1


	//----- nvinfo : EIATTR_EXIT_INSTR_OFFSETS
	.align		4
        /*0048*/ 	.byte	0x04, 0x1c
        /*004a*/ 	.short	(.L_226 - .L_225)


	//   ....[0]....
.L_225:
        /*004c*/ 	.word	0x00000080


	//   ....[1]....
        /*0050*/ 	.word	0x00000130


	//----- nvinfo : EIATTR_CBANK_PARAM_SIZE
	.align		4
.L_226:
        /*0054*/ 	.byte	0x03, 0x19
        /*0056*/ 	.short	0x0018


	//----- nvinfo : EIATTR_PARAM_CBANK
	.align		4
        /*0058*/ 	.byte	0x04, 0x0a
        /*005a*/ 	.short	(.L_228 - .L_227)
	.align		4
.L_227:
        /*005c*/ 	.word	index@(.nv.constant0._Z10addSumScanPiiS_)
        /*0060*/ 	.short	0x0380
        /*0062*/ 	.short	0x0018


	//----- nvinfo : EIATTR_SW_WAR
	.align		4
.L_228:
        /*0064*/ 	.byte	0x04, 0x36
        /*0066*/ 	.short	(.L_230 - .L_229)
.L_229:
        /*0068*/ 	.word	0x00000008
.L_230:


//--------------------- .nv.info._Z13radixSort1bitPjiS_iii --------------------------
	.section	.nv.info._Z13radixSort1bitPjiS_iii,"",@"SHT_CUDA_INFO"
	.sectionflags	@""
	.align	4


	//----- nvinfo : EIATTR_CUDA_API_VERSION
	.align		4
        /*0000*/ 	.byte	0x04, 0x37
        /*0002*/ 	.short	(.L_232 - .L_231)
.L_231:
        /*0004*/ 	.word	0x00000082


	//----- nvinfo : EIATTR_KPARAM_INFO
	.align		4
.L_232:
        /*0008*/ 	.byte	0x04, 0x17
        /*000a*/ 	.short	(.L_234 - .L_233)
.L_233:
        /*000c*/ 	.word	0x00000000
        /*0010*/ 	.short	0x0005
        /*0012*/ 	.short	0x0020
        /*0014*/ 	.byte	0x00, 0xf0, 0x11, 0x00


	//----- nvinfo : EIATTR_KPARAM_INFO
	.align		4
.L_234:
        /*0018*/ 	.byte	0x04, 0x17
        /*001a*/ 	.short	(.L_236 - .L_235)
.L_235:
        /*001c*/ 	.word	0x00000000
        /*0020*/ 	.short	0x0004
        /*0022*/ 	.short	0x001c
        /*0024*/ 	.byte	0x00, 0xf0, 0x11, 0x00


	//----- nvinfo : EIATTR_KPARAM_INFO
	.align		4
.L_236:
        /*0028*/ 	.byte	0x04, 0x17
        /*002a*/ 	.short	(.L_238 - .L_237)
.L_237:
        /*002c*/ 	.word	0x00000000
        /*0030*/ 	.short	0x0003
        /*0032*/ 	.short	0x0018
        /*0034*/ 	.byte	0x00, 0xf0, 0x11, 0x00


	//----- nvinfo : EIATTR_KPARAM_INFO
	.align		4
.L_238:
        /*0038*/ 	.byte	0x04, 0x17
        /*003a*/ 	.short	(.L_240 - .L_239)
.L_239:
        /*003c*/ 	.word	0x00000000
        /*0040*/ 	.short	0x0002
        /*0042*/ 	.short	0x0010
        /*0044*/ 	.byte	0x00, 0xf5, 0x21, 0x00


	//----- nvinfo : EIATTR_KPARAM_INFO
	.align		4
.L_240:
        /*0048*/ 	.byte	0x04, 0x17
        /*004a*/ 	.short	(.L_242 - .L_241)
.L_241:
        /*004c*/ 	.word	0x00000000
        /*0050*/ 	.short	0x0001
        /*0052*/ 	.short	0x0008
        /*0054*/ 	.byte	0x00, 0xf0, 0x11, 0x00


	//----- nvinfo : EIATTR_KPARAM_INFO
	.align		4
.L_242:
        /*0058*/ 	.byte	0x04, 0x17
        /*005a*/ 	.short	(.L_244 - .L_243)
.L_243:
        /*005c*/ 	.word	0x00000000
        /*0060*/ 	.short	0x0000
        /*0062*/ 	.short	0x0000
        /*0064*/ 	.byte	0x00, 0xf5, 0x21, 0x00


	//----- nvinfo : EIATTR_SPARSE_MMA_MASK
	.align		4
.L_244:
        /*0068*/ 	.byte	0x03, 0x50
        /*006a*/ 	.short	0x0000


	//----- nvinfo : EIATTR_MAXREG_COUNT
	.align		4
        /*006c*/ 	.byte	0x03, 0x1b
        /*006e*/ 	.short	0x00ff


	//----- nvinfo : EIATTR_NUM_BARRIERS
	.align		4
        /*0070*/ 	.byte	0x02, 0x4c
        /*0072*/ 	.byte	0x01
	.zero		1


	//----- nvinfo : EIATTR_MERCURY_ISA_VERSION
	.align		4
        /*0074*/ 	.byte	0x03, 0x5f
        /*0076*/ 	.short	0x0101


	//----- nvinfo : EIATTR_VRC_CTA_INIT_COUNT
	.align		4
        /*0078*/ 	.byte	0x02, 0x4a
	.zero		1
	.zero		1


	//----- nvinfo : EIATTR_EXIT_INSTR_OFFSETS
	.align		4
        /*007c*/ 	.byte	0x04, 0x1c
        /*007e*/ 	.short	(.L_246 - .L_245)


	//   ....[0]....
.L_245:
        /*0080*/ 	.word	0x00000030


	//   ....[1]....
        /*0084*/ 	.word	0x000008a0


	//----- nvinfo : EIATTR_CRS_STACK_SIZE
	.align		4
.L_246:
        /*0088*/ 	.byte	0x04, 0x1e
        /*008a*/ 	.short	(.L_248 - .L_247)
.L_247:
        /*008c*/ 	.word	0x00000000


	//----- nvinfo : EIATTR_CBANK_PARAM_SIZE
	.align		4
.L_248:
        /*0090*/ 	.byte	0x03, 0x19
        /*0092*/ 	.short	0x0024


	//----- nvinfo : EIATTR_PARAM_CBANK
	.align		4
        /*0094*/ 	.byte	0x04, 0x0a
        /*0096*/ 	.short	(.L_250 - .L_249)
	.align		4
.L_249:
        /*0098*/ 	.word	index@(.nv.constant0._Z13radixSort1bitPjiS_iii)
        /*009c*/ 	.short	0x0380
        /*009e*/ 	.short	0x0024


	//----- nvinfo : EIATTR_SW_WAR
	.align		4
.L_250:
        /*00a0*/ 	.byte	0x04, 0x36
        /*00a2*/ 	.short	(.L_252 - .L_251)
.L_251:
        /*00a4*/ 	.word	0x00000008
.L_252:


//--------------------- .nv.info._Z13scanBlkKernelPiiS_S_ --------------------------
	.section	.nv.info._Z13scanBlkKernelPiiS_S_,"",@"SHT_CUDA_INFO"
	.sectionflags	@""
	.align	4


	//----- nvinfo : EIATTR_CUDA_API_VERSION
	.align		4
        /*0000*/ 	.byte	0x04, 0x37
        /*0002*/ 	.short	(.L_254 - .L_253)
.L_253:
        /*0004*/ 	.word	0x00000082


	//----- nvinfo : EIATTR_KPARAM_INFO
	.align		4
.L_254:
        /*0008*/ 	.byte	0x04, 0x17
        /*000a*/ 	.short	(.L_256 - .L_255)
.L_255:
        /*000c*/ 	.word	0x00000000
        /*0010*/ 	.short	0x0003
        /*0012*/ 	.short	0x0018
        /*0014*/ 	.byte	0x00, 0xf5, 0x21, 0x00


	//----- nvinfo : EIATTR_KPARAM_INFO
	.align		4
.L_256:
        /*0018*/ 	.byte	0x04, 0x17
        /*001a*/ 	.short	(.L_258 - .L_257)
.L_257:
        /*001c*/ 	.word	0x00000000
        /*0020*/ 	.short	0x0002
        /*0022*/ 	.short	0x0010
        /*0024*/ 	.byte	0x00, 0xf5, 0x21, 0x00


	//----- nvinfo : EIATTR_KPARAM_INFO
	.align		4
.L_258:
        /*0028*/ 	.byte	0x04, 0x17
        /*002a*/ 	.short	(.L_260 - .L_259)
.L_259:
        /*002c*/ 	.word	0x00000000
        /*0030*/ 	.short	0x0001
        /*0032*/ 	.short	0x0008
        /*0034*/ 	.byte	0x00, 0xf0, 0x11, 0x00


	//----- nvinfo : EIATTR_KPARAM_INFO
	.align		4
.L_260:
        /*0038*/ 	.byte	0x04, 0x17
        /*003a*/ 	.short	(.L_262 - .L_261)
.L_261:
        /*003c*/ 	.word	0x00000000
        /*0040*/ 	.short	0x0000
        /*0042*/ 	.short	0x0000
        /*0044*/ 	.byte	0x00, 0xf5, 0x21, 0x00


	//----- nvinfo : EIATTR_SPARSE_MMA_MASK
	.align		4
.L_262:
        /*0048*/ 	.byte	0x03, 0x50
        /*004a*/ 	.short	0x0000


	//----- nvinfo : EIATTR_MAXREG_COUNT
	.align		4
        /*004c*/ 	.byte	0x03, 0x1b
        /*004e*/ 	.short	0x00ff


	//----- nvinfo : EIATTR_NUM_BARRIERS
	.align		4
        /*0050*/ 	.byte	0x02, 0x4c
        /*0052*/ 	.byte	0x01
	.zero		1


	//----- nvinfo : EIATTR_MERCURY_ISA_VERSION
	.align		4
        /*0054*/ 	.byte	0x03, 0x5f
        /*0056*/ 	.short	0x0101


	//----- nvinfo : EIATTR_VRC_CTA_INIT_COUNT
	.align		4
        /*0058*/ 	.byte	0x02, 0x4a
	.zero		1
	.zero		1


	//----- nvinfo : EIATTR_EXIT_INSTR_OFFSETS
	.align		4
        /*005c*/ 	.byte	0x04, 0x1c
        /*005e*/ 	.short	(.L_264 - .L_263)


	//   ....[0]....
.L_263:
        /*0060*/ 	.word	0x000002a0


	//   ....[1]....
        /*0064*/ 	.word	0x000002f0


	//----- nvinfo : EIATTR_CRS_STACK_SIZE
	.align		4
.L_264:
        /*0068*/ 	.byte	0x04, 0x1e
        /*006a*/ 	.short	(.L_266 - .L_265)
.L_265:
        /*006c*/ 	.word	0x00000000


	//----- nvinfo : EIATTR_CBANK_PARAM_SIZE
	.align		4
.L_266:
        /*0070*/ 	.byte	0x03, 0x19
        /*0072*/ 	.short	0x0020


	//----- nvinfo : EIATTR_PARAM_CBANK
	.align		4
        /*0074*/ 	.byte	0x04, 0x0a
        /*0076*/ 	.short	(.L_268 - .L_267)
	.align		4
.L_267:
        /*0078*/ 	.word	index@(.nv.constant0._Z13scanBlkKernelPiiS_S_)
        /*007c*/ 	.short	0x0380
        /*007e*/ 	.short	0x0020


	//----- nvinfo : EIATTR_SW_WAR
	.align		4
.L_268:
        /*0080*/ 	.byte	0x04, 0x36
        /*0082*/ 	.short	(.L_270 - .L_269)
.L_269:
        /*0084*/ 	.word	0x00000008
.L_270:


//--------------------- .nv.info._Z16computeLocalHistPjiPiii --------------------------
	.section	.nv.info._Z16computeLocalHistPjiPiii,"",@"SHT_CUDA_INFO"
	.sectionflags	@""
	.align	4


	//----- nvinfo : EIATTR_CUDA_API_VERSION
	.align		4
        /*0000*/ 	.byte	0x04, 0x37
        /*0002*/ 	.short	(.L_272 - .L_271)
.L_271:
        /*0004*/ 	.word	0x00000082


	//----- nvinfo : EIATTR_KPARAM_INFO
	.align		4
.L_272:
        /*0008*/ 	.byte	0x04, 0x17
        /*000a*/ 	.short	(.L_274 - .L_273)
.L_273:
        /*000c*/ 	.word	0x00000000
        /*0010*/ 	.short	0x0004
        /*0012*/ 	.short	0x001c
        /*0014*/ 	.byte	0x00, 0xf0, 0x11, 0x00


	//----- nvinfo : EIATTR_KPARAM_INFO
	.align		4
.L_274:
        /*0018*/ 	.byte	0x04, 0x17
        /*001a*/ 	.short	(.L_276 - .L_275)
.L_275:
        /*001c*/ 	.word	0x00000000
        /*0020*/ 	.short	0x0003
        /*0022*/ 	.short	0x0018
        /*0024*/ 	.byte	0x00, 0xf0, 0x11, 0x00


	//----- nvinfo : EIATTR_KPARAM_INFO
	.align		4
.L_276:
        /*0028*/ 	.byte	0x04, 0x17
        /*002a*/ 	.short	(.L_278 - .L_277)
.L_277:
        /*002c*/ 	.word	0x00000000
        /*0030*/ 	.short	0x0002
        /*0032*/ 	.short	0x0010
        /*0034*/ 	.byte	0x00, 0xf5, 0x21, 0x00


	//----- nvinfo : EIATTR_KPARAM_INFO
	.align		4
.L_278:
        /*0038*/ 	.byte	0x04, 0x17
        /*003a*/ 	.short	(.L_280 - .L_279)
.L_279:
        /*003c*/ 	.word	0x00000000
        /*0040*/ 	.short	0x0001
        /*0042*/ 	.short	0x0008
        /*0044*/ 	.byte	0x00, 0xf0, 0x11, 0x00


	//----- nvinfo : EIATTR_KPARAM_INFO
	.align		4
.L_280:
        /*0048*/ 	.byte	0x04, 0x17
        /*004a*/ 	.short	(.L_282 - .L_281)
.L_281:
        /*004c*/ 	.word	0x00000000
        /*0050*/ 	.short	0x0000
        /*0052*/ 	.short	0x0000
        /*0054*/ 	.byte	0x00, 0xf5, 0x21, 0x00


	//----- nvinfo : EIATTR_SPARSE_MMA_MASK
	.align		4
.L_282:
        /*0058*/ 	.byte	0x03, 0x50
        /*005a*/ 	.short	0x0000


	//----- nvinfo : EIATTR_MAXREG_COUNT
	.align		4
        /*005c*/ 	.byte	0x03, 0x1b
        /*005e*/ 	.short	0x00ff


	//----- nvinfo : EIATTR_NUM_BARRIERS
	.align		4
        /*0060*/ 	.byte	0x02, 0x4c
        /*0062*/ 	.byte	0x01
	.zero		1


	//----- nvinfo : EIATTR_MERCURY_ISA_VERSION
	.align		4
        /*0064*/ 	.byte	0x03, 0x5f
        /*0066*/ 	.short	0x0101


	//----- nvinfo : EIATTR_VRC_CTA_INIT_COUNT
	.align		4
        /*0068*/ 	.byte	0x02, 0x4a
	.zero		1
	.zero		1


	//----- nvinfo : EIATTR_EXIT_INSTR_OFFSETS
	.align		4
        /*006c*/ 	.byte	0x04, 0x1c
        /*006e*/ 	.short	(.L_284 - .L_283)


	//   ....[0]....
.L_283:
        /*0070*/ 	.word	0x000002a0


	//   ....[1]....
        /*0074*/ 	.word	0x000003c0


	//----- nvinfo : EIATTR_CRS_STACK_SIZE
	.align		4
.L_284:
        /*0078*/ 	.byte	0x04, 0x1e
        /*007a*/ 	.short	(.L_286 - .L_285)
.L_285:
        /*007c*/ 	.word	0x00000000


	//----- nvinfo : EIATTR_CBANK_PARAM_SIZE
	.align		4
.L_286:
        /*0080*/ 	.byte	0x03, 0x19
        /*0082*/ 	.short	0x0020


	//----- nvinfo : EIATTR_PARAM_CBANK
	.align		4
        /*0084*/ 	.byte	0x04, 0x0a
        /*0086*/ 	.short	(.L_288 - .L_287)
	.align		4
.L_287:
        /*0088*/ 	.word	index@(.nv.constant0._Z16computeLocalHistPjiPiii)
        /*008c*/ 	.short	0x0380
        /*008e*/ 	.short	0x0020


	//----- nvinfo : EIATTR_SW_WAR
	.align		4
.L_288:
        /*0090*/ 	.byte	0x04, 0x36
        /*0092*/ 	.short	(.L_290 - .L_289)
.L_289:
        /*0094*/ 	.word	0x00000008
.L_290:


//--------------------- .nv.callgraph             --------------------------
	.section	.nv.callgraph,"",@"SHT_CUDA_CALLGRAPH"
	.align	4
	.sectionentsize	8
	.align		4
        /*0000*/ 	.word	0x00000000
	.align		4
        /*0004*/ 	.word	0xffffffff
	.align		4
        /*0008*/ 	.word	0x00000000
	.align		4
        /*000c*/ 	.word	0xfffffffe
	.align		4
        /*0010*/ 	.word	0x00000000
	.align		4
        /*0014*/ 	.word	0xfffffffd
	.align		4
        /*0018*/ 	.word	0x00000000
	.align		4
        /*001c*/ 	.word	0xfffffffc


//--------------------- .nv.constant4             --------------------------
	.section	.nv.constant4,"a",@progbits
	.align	8
	.align		8
.nv.constant4:
        /*0000*/ 	.dword	_ZN34_INTERNAL_8e6ba629_4_k_cu_e839a9cc4cuda3std3__45__cpo5beginE
	.align		8
        /*0008*/ 	.dword	_ZN34_INTERNAL_8e6ba629_4_k_cu_e839a9cc4cuda3std3__45__cpo3endE
	.align		8
        /*0010*/ 	.dword	_ZN34_INTERNAL_8e6ba629_4_k_cu_e839a9cc4cuda3std3__45__cpo6cbeginE
	.align		8
        /*0018*/ 	.dword	_ZN34_INTERNAL_8e6ba629_4_k_cu_e839a9cc4cuda3std3__45__cpo4cendE
	.align		8
        /*0020*/ 	.dword	_ZN34_INTERNAL_8e6ba629_4_k_cu_e839a9cc4cuda3std3__45__cpo6rbeginE
	.align		8
        /*0028*/ 	.dword	_ZN34_INTERNAL_8e6ba629_4_k_cu_e839a9cc4cuda3std3__45__cpo4rendE
	.align		8
        /*0030*/ 	.dword	_ZN34_INTERNAL_8e6ba629_4_k_cu_e839a9cc4cuda3std3__45__cpo7crbeginE
	.align		8
        /*0038*/ 	.dword	_ZN34_INTERNAL_8e6ba629_4_k_cu_e839a9cc4cuda3std3__45__cpo5crendE
	.align		8
        /*0040*/ 	.dword	_ZN34_INTERNAL_8e6ba629_4_k_cu_e839a9cc4cuda3std3__436_GLOBAL__N__8e6ba629_4_k_cu_e839a9cc6ignoreE
	.align		8
        /*0048*/ 	.dword	_ZN34_INTERNAL_8e6ba629_4_k_cu_e839a9cc4cuda3std3__419piecewise_constructE
	.align		8
        /*0050*/ 	.dword	_ZN34_INTERNAL_8e6ba629_4_k_cu_e839a9cc4cuda3std3__48in_placeE
	.align		8
        /*0058*/ 	.dword	_ZN34_INTERNAL_8e6ba629_4_k_cu_e839a9cc4cuda3std3__420unreachable_sentinelE
	.align		8
        /*0060*/ 	.dword	_ZN34_INTERNAL_8e6ba629_4_k_cu_e839a9cc4cuda3std3__47nulloptE
	.align		8
        /*0068*/ 	.dword	_ZN34_INTERNAL_8e6ba629_4_k_cu_e839a9cc4cuda3std3__48unexpectE
	.align		8
        /*0070*/ 	.dword	_ZN34_INTERNAL_8e6ba629_4_k_cu_e839a9cc4cuda3std6ranges3__45__cpo4swapE
	.align		8
        /*0078*/ 	.dword	_ZN34_INTERNAL_8e6ba629_4_k_cu_e839a9cc4cuda3std6ranges3__45__cpo9iter_moveE
	.align		8
        /*0080*/ 	.dword	_ZN34_INTERNAL_8e6ba629_4_k_cu_e839a9cc4cuda3std6ranges3__45__cpo5beginE
	.align		8
        /*0088*/ 	.dword	_ZN34_INTERNAL_8e6ba629_4_k_cu_e839a9cc4cuda3std6ranges3__45__cpo3endE
	.align		8
        /*0090*/ 	.dword	_ZN34_INTERNAL_8e6ba629_4_k_cu_e839a9cc4cuda3std6ranges3__45__cpo6cbeginE
	.align		8
        /*0098*/ 	.dword	_ZN34_INTERNAL_8e6ba629_4_k_cu_e839a9cc4cuda3std6ranges3__45__cpo4cendE
	.align		8
        /*00a0*/ 	.dword	_ZN34_INTERNAL_8e6ba629_4_k_cu_e839a9cc4cuda3std6ranges3__45__cpo7advanceE
	.align		8
        /*00a8*/ 	.dword	_ZN34_INTERNAL_8e6ba629_4_k_cu_e839a9cc4cuda3std6ranges3__45__cpo9iter_swapE
	.align		8
        /*00b0*/ 	.dword	_ZN34_INTERNAL_8e6ba629_4_k_cu_e839a9cc4cuda3std6ranges3__45__cpo4nextE
	.align		8
        /*00b8*/ 	.dword	_ZN34_INTERNAL_8e6ba629_4_k_cu_e839a9cc4cuda3std6ranges3__45__cpo4prevE
	.align		8
        /*00c0*/ 	.dword	_ZN34_INTERNAL_8e6ba629_4_k_cu_e839a9cc4cuda3std6ranges3__45__cpo4dataE
	.align		8
        /*00c8*/ 	.dword	_ZN34_INTERNAL_8e6ba629_4_k_cu_e839a9cc4cuda3std6ranges3__45__cpo5cdataE
	.align		8
        /*00d0*/ 	.dword	_ZN34_INTERNAL_8e6ba629_4_k_cu_e839a9cc4cuda3std6ranges3__45__cpo4sizeE
	.align		8
        /*00d8*/ 	.dword	_ZN34_INTERNAL_8e6ba629_4_k_cu_e839a9cc4cuda3std6ranges3__45__cpo5ssizeE
	.align		8
        /*00e0*/ 	.dword	_ZN34_INTERNAL_8e6ba629_4_k_cu_e839a9cc4cuda3std6ranges3__45__cpo8distanceE
	.align		8
        /*00e8*/ 	.dword	_ZN34_INTERNAL_8e6ba629_4_k_cu_e839a9cc6thrust24THRUST_300001_SM_1000_NS8cuda_cub3parE
	.align		8
        /*00f0*/ 	.dword	_ZN34_INTERNAL_8e6ba629_4_k_cu_e839a9cc6thrust24THRUST_300001_SM_1000_NS8cuda_cub10par_nosyncE
	.align		8
        /*00f8*/ 	.dword	_ZN34_INTERNAL_8e6ba629_4_k_cu_e839a9cc6thrust24THRUST_300001_SM_1000_NS6system6detail10sequential3seqE
	.align		8
        /*0100*/ 	.dword	_ZN34_INTERNAL_8e6ba629_4_k_cu_e839a9cc6thrust24THRUST_300001_SM_1000_NS6system3cpp3parE
	.align		8
        /*0108*/ 	.dword	_ZN34_INTERNAL_8e6ba629_4_k_cu_e839a9cc6thrust24THRUST_300001_SM_1000_NS12placeholders2_1E
	.align		8
        /*0110*/ 	.dword	_ZN34_INTERNAL_8e6ba629_4_k_cu_e839a9cc6thrust24THRUST_300001_SM_1000_NS12placeholders2_2E
	.align		8
        /*0118*/ 	.dword	_ZN34_INTERNAL_8e6ba629_4_k_cu_e839a9cc6thrust24THRUST_300001_SM_1000_NS12placeholders2_3E
	.align		8
        /*0120*/ 	.dword	_ZN34_INTERNAL_8e6ba629_4_k_cu_e839a9cc6thrust24THRUST_300001_SM_1000_NS12placeholders2_4E
	.align		8
        /*0128*/ 	.dword	_ZN34_INTERNAL_8e6ba629_4_k_cu_e839a9cc6thrust24THRUST_300001_SM_1000_NS12placeholders2_5E
	.align		8
        /*0130*/ 	.dword	_ZN34_INTERNAL_8e6ba629_4_k_cu_e839a9cc6thrust24THRUST_300001_SM_1000_NS12placeholders2_6E
	.align		8
        /*0138*/ 	.dword	_ZN34_INTERNAL_8e6ba629_4_k_cu_e839a9cc6thrust24THRUST_300001_SM_1000_NS12placeholders2_7E
	.align		8
        /*0140*/ 	.dword	_ZN34_INTERNAL_8e6ba629_4_k_cu_e839a9cc6thrust24THRUST_300001_SM_1000_NS12placeholders2_8E
	.align		8
        /*0148*/ 	.dword	_ZN34_INTERNAL_8e6ba629_4_k_cu_e839a9cc6thrust24THRUST_300001_SM_1000_NS12placeholders2_9E
	.align		8
        /*0150*/ 	.dword	_ZN34_INTERNAL_8e6ba629_4_k_cu_e839a9cc6thrust24THRUST_300001_SM_1000_NS12placeholders3_10E
	.align		8
        /*0158*/ 	.dword	_ZN34_INTERNAL_8e6ba629_4_k_cu_e839a9cc6thrust24THRUST_300001_SM_1000_NS3seqE
	.align		8
        /*0160*/ 	.dword	_ZN34_INTERNAL_8e6ba629_4_k_cu_e839a9cc6thrust24THRUST_300001_SM_1000_NS6deviceE


//--------------------- .text._ZN3cub18CUB_300001_SM_10006detail10radix_sort29DeviceRadixSortOnesweepKernelINS1_5radix10policy_hubIjNS0_8NullTypeEyE10Policy1000ELNS0_9SortOrderE0EjS6_yiiNS1_21identity_decomposer_tEEEvPT5_SC_PT3_PKSD_PT1_PKSH_PT2_PKSL_T4_iiT6_ --------------------------
	.section	.text._ZN3cub18CUB_300001_SM_10006detail10radix_sort29DeviceRadixSortOnesweepKernelINS1_5radix10policy_hubIjNS0_8NullTypeEyE10Policy1000ELNS0_9SortOrderE0EjS6_yiiNS1_21identity_decomposer_tEEEvPT5_SC_PT3_PKSD_PT1_PKSH_PT2_PKSL_T4_iiT6_,"ax",@progbits
	.align	128
        .global         _ZN3cub18CUB_300001_SM_10006detail10radix_sort29DeviceRadixSortOnesweepKernelINS1_5radix10policy_hubIjNS0_8NullTypeEyE10Policy1000ELNS0_9SortOrderE0EjS6_yiiNS1_21identity_decomposer_tEEEvPT5_SC_PT3_PKSD_PT1_PKSH_PT2_PKSL_T4_iiT6_
        .type           _ZN3cub18CUB_300001_SM_10006detail10radix_sort29DeviceRadixSortOnesweepKernelINS1_5radix10policy_hubIjNS0_8NullTypeEyE10Policy1000ELNS0_9SortOrderE0EjS6_yiiNS1_21identity_decomposer_tEEEvPT5_SC_PT3_PKSD_PT1_PKSH_PT2_PKSL_T4_iiT6_,@function
        .size           _ZN3cub18CUB_300001_SM_10006detail10radix_sort29DeviceRadixSortOnesweepKernelINS1_5radix10policy_hubIjNS0_8NullTypeEyE10Policy1000ELNS0_9SortOrderE0EjS6_yiiNS1_21identity_decomposer_tEEEvPT5_SC_PT3_PKSD_PT1_PKSH_PT2_PKSL_T4_iiT6_,(.L_x_244 - _ZN3cub18CUB_300001_SM_10006detail10radix_sort29DeviceRadixSortOnesweepKernelINS1_5radix10policy_hubIjNS0_8NullTypeEyE10Policy1000ELNS0_9SortOrderE0EjS6_yiiNS1_21identity_decomposer_tEEEvPT5_SC_PT3_PKSD_PT1_PKSH_PT2_PKSL_T4_iiT6_)
        .other          _ZN3cub18CUB_300001_SM_10006detail10radix_sort29DeviceRadixSortOnesweepKernelINS1_5radix10policy_hubIjNS0_8NullTypeEyE10Policy1000ELNS0_9SortOrderE0EjS6_yiiNS1_21identity_decomposer_tEEEvPT5_SC_PT3_PKSD_PT1_PKSH_PT2_PKSL_T4_iiT6_,@"STO_CUDA_ENTRY STV_DEFAULT"
_ZN3cub18CUB_300001_SM_10006detail10radix_sort29DeviceRadixSortOnesweepKernelINS1_5radix10policy_hubIjNS0_8NullTypeEyE10Policy1000ELNS0_9SortOrderE0EjS6_yiiNS1_21identity_decomposer_tEEEvPT5_SC_PT3_PKSD_PT1_PKSH_PT2_PKSL_T4_iiT6_:
.text._ZN3cub18CUB_300001_SM_10006detail10radix_sort29DeviceRadixSortOnesweepKernelINS1_5radix10policy_hubIjNS0_8NullTypeEyE10Policy1000ELNS0_9SortOrderE0EjS6_yiiNS1_21identity_decomposer_tEEEvPT5_SC_PT3_PKSD_PT1_PKSH_PT2_PKSL_T4_iiT6_:
[----:B------:R-:W0:Y:S01]  /*0000*/  LDC R1, c[0x0][0x37c] ;  /* 0x0000df00ff017b82 */ /* 0x000e220000000800 */
[----:B------:R-:W1:Y:S01]  /*0010*/  S2R R39, SR_TID.X ;  /* 0x0000000000277919 */ /* 0x000e620000002100 */
[----:B------:R-:W-:Y:S01]  /*0020*/  MOV R73, 0x400 ;  /* 0x0000040000497802 */ /* 0x000fe20000000f00 */
[----:B------:R-:W2:Y:S01]  /*0030*/  LDCU.64 UR6, c[0x0][0x358] ;  /* 0x00006b00ff0677ac */ /* 0x000ea20008000a00 */
[----:B------:R-:W-:Y:S01]  /*0040*/  BSSY.RECONVERGENT B0, `(.L_x_0) ;  /* 0x000000d000007945 */ /* 0x000fe20003800200 */
[----:B------:R-:W3:Y:S01]  /*0050*/  S2R R0, SR_CgaCtaId ;  /* 0x0000000000007919 */ /* 0x000ee20000008800 */
[----:B0-----:R-:W-:Y:S01]  /*0060*/  VIADD R1, R1, 0xfffffff0 ;  /* 0xfffffff001017836 */ /* 0x001fe20000000000 */
[----:B-1----:R-:W-:Y:S02]  /*0070*/  ISETP.NE.AND P0, PT, R39, RZ, PT ;  /* 0x000000ff2700720c */ /* 0x002fe40003f05270 */
[----:B---3--:R-:W-:-:S11]  /*0080*/  LEA R73, R0, R73, 0x18 ;  /* 0x0000004900497211 */ /* 0x008fd600078ec0ff */
[----:B--2---:R-:W-:Y:S05]  /*0090*/  @P0 BRA `(.L_x_1) ;  /* 0x00000000001c0947 */ /* 0x004fea0003800000 */
[----:B------:R-:W0:Y:S01]  /*00a0*/  LDC.64 R2, c[0x0][0x388] ;  /* 0x0000e200ff027b82 */ /* 0x000e220000000a00 */
[----:B------:R-:W-:-:S05]  /*00b0*/  IMAD.MOV.U32 R5, RZ, RZ, 0x1 ;  /* 0x00000001ff057424 */ /* 0x000fca00078e00ff */
[----:B0-----:R-:W2:Y:S02]  /*00c0*/  ATOMG.E.ADD.STRONG.GPU PT, R2, desc[UR6][R2.64], R5 ;  /* 0x80000005020279a8 */ /* 0x001ea400081ef106 */
[----:B------:R-:W0:Y:S01]  /*00d0*/  S2UR UR5, SR_CgaCtaId ;  /* 0x00000000000579c3 */ /* 0x000e220000008800 */
[----:B------:R-:W-:Y:S02]  /*00e0*/  UMOV UR4, 0x400 ;  /* 0x0000040000047882 */ /* 0x000fe40000000000 */
[----:B0-----:R-:W-:-:S09]  /*00f0*/  ULEA UR4, UR5, UR4, 0x18 ;  /* 0x0000000405047291 */ /* 0x001fd2000f8ec0ff */
[----:B--2---:R0:W-:Y:S03]  /*0100*/  STS [UR4+0x7200], R2 ;  /* 0x00720002ff007988 */ /* 0x0041e60008000804 */
.L_x_1:
[----:B------:R-:W-:Y:S05]  /*0110*/  BSYNC.RECONVERGENT B0 ;  /* 0x0000000000007941 */ /* 0x000fea0003800200 */
.L_x_0:
[----:B------:R-:W-:Y:S06]  /*0120*/  BAR.SYNC.DEFER_BLOCKING 0x0 ;  /* 0x0000000000007b1d */ /* 0x000fec0000010000 */
[----:B------:R-:W1:Y:S01]  /*0130*/  LDCU UR4, c[0x0][0x3c0] ;  /* 0x00007800ff0477ac */ /* 0x000e620008000800 */
[----:B------:R-:W2:Y:S01]  /*0140*/  S2R R9, SR_LANEID ;  /* 0x0000000000097919 */ /* 0x000ea20000000000 */
[----:B------:R-:W0:Y:S02]  /*0150*/  LDS R72, [R73+0x7200] ;  /* 0x0072000049487984 */ /* 0x000e240000000800 */
[----:B0-----:R-:W-:-:S04]  /*0160*/  IMAD R2, R72, 0x1c80, RZ ;  /* 0x00001c8048027824 */ /* 0x001fc800078e02ff */
[----:B------:R-:W-:Y:S01]  /*0170*/  VIADD R0, R2, 0x1c80 ;  /* 0x00001c8002007836 */ /* 0x000fe20000000000 */
[----:B------:R-:W-:-:S04]  /*0180*/  SHF.R.S32.HI R6, RZ, 0x1f, R2 ;  /* 0x0000001fff067819 */ /* 0x000fc80000011402 */
[----:B-1----:R-:W-:Y:S02]  /*0190*/  ISETP.GT.AND P0, PT, R0, UR4, PT ;  /* 0x0000000400007c0c */ /* 0x002fe4000bf04270 */
[----:B------:R-:W-:-:S11]  /*01a0*/  SHF.R.U32.HI R0, RZ, 0x5, R39 ;  /* 0x00000005ff007819 */ /* 0x000fd60000011627 */
[----:B--2---:R-:W-:Y:S05]  /*01b0*/  @P0 BRA `(.L_x_2) ;  /* 0x0000000000700947 */ /* 0x004fea0003800000 */
[----:B------:R-:W0:Y:S01]  /*01c0*/  LDCU.64 UR4, c[0x0][0x3a8] ;  /* 0x00007500ff0477ac */ /* 0x000e220008000a00 */
[C---:B------:R-:W-:Y:S02]  /*01d0*/  LOP3.LUT R3, R39.reuse, 0x1f, RZ, 0xc0, !PT ;  /* 0x0000001f27037812 */ /* 0x040fe400078ec0ff */
[----:B------:R-:W-:-:S05]  /*01e0*/  LOP3.LUT R4, R39, 0x3e0, RZ, 0xc0, !PT ;  /* 0x000003e027047812 */ /* 0x000fca00078ec0ff */
[----:B------:R-:W-:-:S05]  /*01f0*/  IMAD R3, R4, 0x13, R3 ;  /* 0x0000001304037824 */ /* 0x000fca00078e0203 */
[----:B------:R-:W-:-:S05]  /*0200*/  IADD3 R3, P0, PT, R2, R3, RZ ;  /* 0x0000000302037210 */ /* 0x000fca0007f1e0ff */
[----:B------:R-:W-:Y:S01]  /*0210*/  IMAD.X R6, RZ, RZ, R6, P0 ;  /* 0x000000ffff067224 */ /* 0x000fe200000e0606 */
[----:B0-----:R-:W-:-:S04]  /*0220*/  LEA R2, P0, R3, UR4, 0x2 ;  /* 0x0000000403027c11 */ /* 0x001fc8000f8010ff */
[----:B------:R-:W-:-:S05]  /*0230*/  LEA.HI.X R3, R3, UR5, R6, 0x2, P0 ;  /* 0x0000000503037c11 */ /* 0x000fca00080f1406 */
[----:B------:R0:W5:Y:S04]  /*0240*/  LDG.E R71, desc[UR6][R2.64] ;  /* 0x0000000602477981 */ /* 0x000168000c1e1900 */
        /* <DEDUP_REMOVED lines=17> */
[----:B------:R0:W5:Y:S01]  /*0360*/  LDG.E R53, desc[UR6][R2.64+0x900] ;  /* 0x0009000602357981 */ /* 0x000162000c1e1900 */
[----:B------:R-:W-:Y:S05]  /*0370*/  BRA `(.L_x_3) ;  /* 0x0000000400507947 */ /* 0x000fea0003800000 */
.L_x_2:
[----:B------:R-:W0:Y:S01]  /*0380*/  LDCU.64 UR8, c[0x0][0x3a8] ;  /* 0x00007500ff0877ac */ /* 0x000e220008000a00 */
[C---:B------:R-:W-:Y:S01]  /*0390*/  LOP3.LUT R3, R39.reuse, 0x1f, RZ, 0xc0, !PT ;  /* 0x0000001f27037812 */ /* 0x040fe200078ec0ff */
[----:B------:R-:W-:Y:S01]  /*03a0*/  IMAD.MOV.U32 R71, RZ, RZ, -0x1 ;  /* 0xffffffffff477424 */ /* 0x000fe200078e00ff */
[----:B------:R-:W-:Y:S01]  /*03b0*/  LOP3.LUT R4, R39, 0x3e0, RZ, 0xc0, !PT ;  /* 0x000003e027047812 */ /* 0x000fe200078ec0ff */
[----:B------:R-:W-:Y:S02]  /*03c0*/  IMAD.MOV.U32 R69, RZ, RZ, -0x1 ;  /* 0xffffffffff457424 */ /* 0x000fe400078e00ff */
[----:B------:R-:W-:Y:S02]  /*03d0*/  IMAD.MOV.U32 R70, RZ, RZ, -0x1 ;  /* 0xffffffffff467424 */ /* 0x000fe400078e00ff */
[----:B------:R-:W-:Y:S01]  /*03e0*/  IMAD R11, R4, 0x13, R3 ;  /* 0x00000013040b7824 */ /* 0x000fe200078e0203 */
[----:B------:R-:W-:-:S03]  /*03f0*/  IADD3 R4, PT, PT, -R2, UR4, RZ ;  /* 0x0000000402047c10 */ /* 0x000fc6000fffe1ff */
[C---:B------:R-:W-:Y:S01]  /*0400*/  VIADD R3, R11.reuse, 0x20 ;  /* 0x000000200b037836 */ /* 0x040fe20000000000 */
[----:B------:R-:W-:Y:S01]  /*0410*/  IADD3 R8, P0, PT, R2, R11, RZ ;  /* 0x0000000b02087210 */ /* 0x000fe20007f1e0ff */
[C---:B------:R-:W-:Y:S01]  /*0420*/  VIADD R5, R11.reuse, 0x40 ;  /* 0x000000400b057836 */ /* 0x040fe20000000000 */
[CC--:B------:R-:W-:Y:S01]  /*0430*/  ISETP.GE.AND P1, PT, R11.reuse, R4.reuse, PT ;  /* 0x000000040b00720c */ /* 0x0c0fe20003f26270 */
[----:B------:R-:W-:Y:S01]  /*0440*/  VIADD R7, R11, 0x60 ;  /* 0x000000600b077836 */ /* 0x000fe20000000000 */
[-C--:B------:R-:W-:Y:S01]  /*0450*/  ISETP.GE.AND P2, PT, R3, R4.reuse, PT ;  /* 0x000000040300720c */ /* 0x080fe20003f46270 */
[----:B------:R-:W-:Y:S01]  /*0460*/  VIADD R3, R11, 0x80 ;  /* 0x000000800b037836 */ /* 0x000fe20000000000 */
[-C--:B------:R-:W-:Y:S01]  /*0470*/  ISETP.GE.AND P3, PT, R5, R4.reuse, PT ;  /* 0x000000040500720c */ /* 0x080fe20003f66270 */
[----:B------:R-:W-:Y:S01]  /*0480*/  VIADD R5, R11, 0xa0 ;  /* 0x000000a00b057836 */ /* 0x000fe20000000000 */
[-C--:B------:R-:W-:Y:S01]  /*0490*/  ISETP.GE.AND P4, PT, R7, R4.reuse, PT ;  /* 0x000000040700720c */ /* 0x080fe20003f86270 */
[----:B------:R-:W-:Y:S01]  /*04a0*/  IMAD.X R13, RZ, RZ, R6, P0 ;  /* 0x000000ffff0d7224 */ /* 0x000fe200000e0606 */
[----:B0-----:R-:W-:Y:S01]  /*04b0*/  LEA R2, P0, R8, UR8, 0x2 ;  /* 0x0000000808027c11 */ /* 0x001fe2000f8010ff */
[----:B------:R-:W-:Y:S01]  /*04c0*/  VIADD R7, R11, 0xc0 ;  /* 0x000000c00b077836 */ /* 0x000fe20000000000 */
[----:B------:R-:W-:-:S02]  /*04d0*/  ISETP.GE.AND P5, PT, R3, R4, PT ;  /* 0x000000040300720c */ /* 0x000fc40003fa6270 */
[-C--:B------:R-:W-:Y:S01]  /*04e0*/  ISETP.GE.AND P6, PT, R5, R4.reuse, PT ;  /* 0x000000040500720c */ /* 0x080fe20003fc6270 */
[----:B------:R-:W-:Y:S01]  /*04f0*/  VIADD R5, R11, 0xe0 ;  /* 0x000000e00b057836 */ /* 0x000fe20000000000 */
[----:B------:R-:W-:Y:S01]  /*0500*/  LEA.HI.X R3, R8, UR9, R13, 0x2, P0 ;  /* 0x0000000908037c11 */ /* 0x000fe200080f140d */
[----:B------:R-:W-:Y:S01]  /*0510*/  IMAD.MOV.U32 R68, RZ, RZ, -0x1 ;  /* 0xffffffffff447424 */ /* 0x000fe200078e00ff */
[-C--:B------:R-:W-:Y:S01]  /*0520*/  ISETP.GE.AND P0, PT, R7, R4.reuse, PT ;  /* 0x000000040700720c */ /* 0x080fe20003f06270 */
[----:B------:R-:W-:Y:S02]  /*0530*/  VIADD R7, R11, 0x100 ;  /* 0x000001000b077836 */ /* 0x000fe40000000000 */
[----:B------:R1:W5:Y:S01]  /*0540*/  @!P1 LDG.E R71, desc[UR6][R2.64] ;  /* 0x0000000602479981 */ /* 0x000362000c1e1900 */
[-C--:B------:R-:W-:Y:S01]  /*0550*/  ISETP.GE.AND P1, PT, R5, R4.reuse, PT ;  /* 0x000000040500720c */ /* 0x080fe20003f26270 */
[----:B------:R-:W-:Y:S02]  /*0560*/  VIADD R5, R11, 0x120 ;  /* 0x000001200b057836 */ /* 0x000fe40000000000 */
[----:B------:R1:W5:Y:S03]  /*0570*/  @!P3 LDG.E R69, desc[UR6][R2.64+0x100] ;  /* 0x000100060245b981 */ /* 0x000366000c1e1900 */
[----:B------:R-:W-:Y:S01]  /*0580*/  ISETP.GE.AND P3, PT, R5, R4, PT ;  /* 0x000000040500720c */ /* 0x000fe20003f66270 */
[----:B------:R-:W-:Y:S01]  /*0590*/  VIADD R5, R11, 0x140 ;  /* 0x000001400b057836 */ /* 0x000fe20000000000 */
[----:B------:R1:W5:Y:S01]  /*05a0*/  @!P4 LDG.E R68, desc[UR6][R2.64+0x180] ;  /* 0x000180060244c981 */ /* 0x000362000c1e1900 */
[----:B------:R-:W-:-:S03]  /*05b0*/  IMAD.MOV.U32 R66, RZ, RZ, -0x1 ;  /* 0xffffffffff427424 */ /* 0x000fc600078e00ff */
[-C--:B------:R-:W-:Y:S01]  /*05c0*/  ISETP.GE.AND P4, PT, R5, R4.reuse, PT ;  /* 0x000000040500720c */ /* 0x080fe20003f86270 */
[----:B------:R-:W-:Y:S01]  /*05d0*/  VIADD R5, R11, 0x180 ;  /* 0x000001800b057836 */ /* 0x000fe20000000000 */
[----:B------:R1:W5:Y:S01]  /*05e0*/  @!P2 LDG.E R70, desc[UR6][R2.64+0x80] ;  /* 0x000080060246a981 */ /* 0x000362000c1e1900 */
[-C--:B------:R-:W-:Y:S01]  /*05f0*/  ISETP.GE.AND P2, PT, R7, R4.reuse, PT ;  /* 0x000000040700720c */ /* 0x080fe20003f46270 */
[----:B------:R-:W-:Y:S02]  /*0600*/  IMAD.MOV.U32 R65, RZ, RZ, -0x1 ;  /* 0xffffffffff417424 */ /* 0x000fe400078e00ff */
[----:B------:R1:W5:Y:S01]  /*0610*/  @!P6 LDG.E R66, desc[UR6][R2.64+0x280] ;  /* 0x000280060242e981 */ /* 0x000362000c1e1900 */
[-C--:B------:R-:W-:Y:S01]  /*0620*/  ISETP.GE.AND P6, PT, R5, R4.reuse, PT ;  /* 0x000000040500720c */ /* 0x080fe20003fc6270 */
[C---:B------:R-:W-:Y:S02]  /*0630*/  VIADD R5, R11.reuse, 0x1a0 ;  /* 0x000001a00b057836 */ /* 0x040fe40000000000 */
[----:B------:R-:W-:Y:S01]  /*0640*/  IMAD.MOV.U32 R67, RZ, RZ, -0x1 ;  /* 0xffffffffff437424 */ /* 0x000fe200078e00ff */
[----:B------:R1:W5:Y:S01]  /*0650*/  @!P0 LDG.E R65, desc[UR6][R2.64+0x300] ;  /* 0x0003000602418981 */ /* 0x000362000c1e1900 */
[----:B------:R-:W-:Y:S01]  /*0660*/  VIADD R7, R11, 0x160 ;  /* 0x000001600b077836 */ /* 0x000fe20000000000 */
[----:B------:R-:W-:Y:S01]  /*0670*/  ISETP.GE.AND P0, PT, R5, R4, PT ;  /* 0x000000040500720c */ /* 0x000fe20003f06270 */
[----:B------:R-:W-:-:S02]  /*0680*/  IMAD.MOV.U32 R63, RZ, RZ, -0x1 ;  /* 0xffffffffff3f7424 */ /* 0x000fc400078e00ff */
[----:B------:R-:W-:Y:S01]  /*0690*/  VIADD R5, R11, 0x1e0 ;  /* 0x000001e00b057836 */ /* 0x000fe20000000000 */
[----:B------:R1:W5:Y:S01]  /*06a0*/  @!P5 LDG.E R67, desc[UR6][R2.64+0x200] ;  /* 0x000200060243d981 */ /* 0x000362000c1e1900 */
[-C--:B------:R-:W-:Y:S01]  /*06b0*/  ISETP.GE.AND P5, PT, R7, R4.reuse, PT ;  /* 0x000000040700720c */ /* 0x080fe20003fa6270 */
[----:B------:R-:W-:Y:S02]  /*06c0*/  IMAD.MOV.U32 R64, RZ, RZ, -0x1 ;  /* 0xffffffffff407424 */ /* 0x000fe400078e00ff */
[----:B------:R1:W5:Y:S01]  /*06d0*/  @!P2 LDG.E R63, desc[UR6][R2.64+0x400] ;  /* 0x00040006023fa981 */ /* 0x000362000c1e1900 */
[----:B------:R-:W-:Y:S01]  /*06e0*/  IMAD.MOV.U32 R62, RZ, RZ, -0x1 ;  /* 0xffffffffff3e7424 */ /* 0x000fe200078e00ff */
[----:B------:R-:W-:Y:S01]  /*06f0*/  ISETP.GE.AND P2, PT, R5, R4, PT ;  /* 0x000000040500720c */ /* 0x000fe20003f46270 */
[C---:B------:R-:W-:Y:S01]  /*0700*/  VIADD R7, R11.reuse, 0x1c0 ;  /* 0x000001c00b077836 */ /* 0x040fe20000000000 */
[----:B------:R1:W5:Y:S01]  /*0710*/  @!P1 LDG.E R64, desc[UR6][R2.64+0x380] ;  /* 0x0003800602409981 */ /* 0x000362000c1e1900 */
[----:B------:R-:W-:-:S02]  /*0720*/  VIADD R5, R11, 0x200 ;  /* 0x000002000b057836 */ /* 0x000fc40000000000 */
[----:B------:R-:W-:Y:S01]  /*0730*/  IMAD.MOV.U32 R61, RZ, RZ, -0x1 ;  /* 0xffffffffff3d7424 */ /* 0x000fe200078e00ff */
[----:B------:R1:W5:Y:S01]  /*0740*/  @!P3 LDG.E R62, desc[UR6][R2.64+0x480] ;  /* 0x00048006023eb981 */ /* 0x000362000c1e1900 */
[----:B------:R-:W-:Y:S01]  /*0750*/  IMAD.MOV.U32 R60, RZ, RZ, -0x1 ;  /* 0xffffffffff3c7424 */ /* 0x000fe200078e00ff */
[-C--:B------:R-:W-:Y:S01]  /*0760*/  ISETP.GE.AND P1, PT, R7, R4.reuse, PT ;  /* 0x000000040700720c */ /* 0x080fe20003f26270 */
[----:B------:R-:W-:Y:S01]  /*0770*/  VIADD R7, R11, 0x220 ;  /* 0x000002200b077836 */ /* 0x000fe20000000000 */
[-C--:B------:R-:W-:Y:S01]  /*0780*/  ISETP.GE.AND P3, PT, R5, R4.reuse, PT ;  /* 0x000000040500720c */ /* 0x080fe20003f66270 */
[----:B------:R-:W-:Y:S01]  /*0790*/  VIADD R5, R11, 0x240 ;  /* 0x000002400b057836 */ /* 0x000fe20000000000 */
[----:B------:R1:W5:Y:S02]  /*07a0*/  @!P4 LDG.E R61, desc[UR6][R2.64+0x500] ;  /* 0x00050006023dc981 */ /* 0x000364000c1e1900 */
[-C--:B------:R-:W-:Y:S02]  /*07b0*/  ISETP.GE.AND P4, PT, R7, R4.reuse, PT ;  /* 0x000000040700720c */ /* 0x080fe40003f86270 */
[----:B------:R1:W5:Y:S01]  /*07c0*/  @!P5 LDG.E R60, desc[UR6][R2.64+0x580] ;  /* 0x00058006023cd981 */ /* 0x000362000c1e1900 */
[----:B------:R-:W-:Y:S01]  /*07d0*/  ISETP.GE.AND P5, PT, R5, R4, PT ;  /* 0x000000040500720c */ /* 0x000fe20003fa6270 */
[----:B------:R-:W-:-:S02]  /*07e0*/  IMAD.MOV.U32 R59, RZ, RZ, -0x1 ;  /* 0xffffffffff3b7424 */ /* 0x000fc400078e00ff */
[----:B------:R-:W-:Y:S02]  /*07f0*/  IMAD.MOV.U32 R58, RZ, RZ, -0x1 ;  /* 0xffffffffff3a7424 */ /* 0x000fe400078e00ff */
[----:B------:R-:W-:Y:S02]  /*0800*/  IMAD.MOV.U32 R57, RZ, RZ, -0x1 ;  /* 0xffffffffff397424 */ /* 0x000fe400078e00ff */
[----:B------:R-:W-:Y:S01]  /*0810*/  IMAD.MOV.U32 R56, RZ, RZ, -0x1 ;  /* 0xffffffffff387424 */ /* 0x000fe200078e00ff */
[----:B------:R1:W5:Y:S01]  /*0820*/  @!P6 LDG.E R59, desc[UR6][R2.64+0x600] ;  /* 0x00060006023be981 */ /* 0x000362000c1e1900 */
[----:B------:R-:W-:Y:S02]  /*0830*/  IMAD.MOV.U32 R55, RZ, RZ, -0x1 ;  /* 0xffffffffff377424 */ /* 0x000fe400078e00ff */
[----:B------:R-:W-:Y:S01]  /*0840*/  IMAD.MOV.U32 R54, RZ, RZ, -0x1 ;  /* 0xffffffffff367424 */ /* 0x000fe200078e00ff */
[----:B------:R1:W5:Y:S01]  /*0850*/  @!P0 LDG.E R58, desc[UR6][R2.64+0x680] ;  /* 0x00068006023a8981 */ /* 0x000362000c1e1900 */
[----:B------:R-:W-:-:S03]  /*0860*/  IMAD.MOV.U32 R53, RZ, RZ, -0x1 ;  /* 0xffffffffff357424 */ /* 0x000fc600078e00ff */
[----:B------:R1:W5:Y:S04]  /*0870*/  @!P1 LDG.E R57, desc[UR6][R2.64+0x700] ;  /* 0x0007000602399981 */ /* 0x000368000c1e1900 */
[----:B------:R1:W5:Y:S04]  /*0880*/  @!P2 LDG.E R56, desc[UR6][R2.64+0x780] ;  /* 0x000780060238a981 */ /* 0x000368000c1e1900 */
[----:B------:R1:W5:Y:S04]  /*0890*/  @!P3 LDG.E R55, desc[UR6][R2.64+0x800] ;  /* 0x000800060237b981 */ /* 0x000368000c1e1900 */
[----:B------:R1:W5:Y:S04]  /*08a0*/  @!P4 LDG.E R54, desc[UR6][R2.64+0x880] ;  /* 0x000880060236c981 */ /* 0x000368000c1e1900 */
[----:B------:R1:W5:Y:S02]  /*08b0*/  @!P5 LDG.E R53, desc[UR6][R2.64+0x900] ;  /* 0x000900060235d981 */ /* 0x000364000c1e1900 */
.L_x_3:
[----:B01----:R-:W-:Y:S01]  /*08c0*/  VIMNMX R2, PT, PT, R9, 0xe0, !PT ;  /* 0x000000e009027848 */ /* 0x003fe20007fe0100 */
[----:B------:R-:W0:Y:S01]  /*08d0*/  LDCU UR4, c[0x0][0x3c8] ;  /* 0x00007900ff0477ac */ /* 0x000e220008000800 */
[----:B------:R-:W-:Y:S01]  /*08e0*/  BSSY.RECONVERGENT B0, `(.L_x_4) ;  /* 0x0000025000007945 */ /* 0x000fe20003800200 */
[----:B------:R-:W-:Y:S01]  /*08f0*/  IMAD.SHL.U32 R0, R0, 0x400, RZ ;  /* 0x0000040000007824 */ /* 0x000fe200078e00ff */
[--C-:B------:R-:W-:Y:S01]  /*0900*/  IADD3 R2, PT, PT, R2, 0x1f, -R9.reuse ;  /* 0x0000001f02027810 */ /* 0x100fe20007ffe809 */
[----:B------:R-:W-:Y:S01]  /*0910*/  UMOV UR5, 0xffffffff ;  /* 0xffffffff00057882 */ /* 0x000fe20000000000 */
[----:B------:R-:W-:Y:S02]  /*0920*/  IMAD.MOV.U32 R5, RZ, RZ, R9 ;  /* 0x000000ffff057224 */ /* 0x000fe400078e0009 */
[C---:B------:R-:W-:Y:S02]  /*0930*/  ISETP.GE.U32.AND P0, PT, R2.reuse, 0x1e0, PT ;  /* 0x000001e00200780c */ /* 0x040fe40003f06070 */
[----:B------:R-:W-:-:S04]  /*0940*/  LEA.HI R3, R2, 0x1, RZ, 0x1b ;  /* 0x0000000102037811 */ /* 0x000fc800078fd8ff */
[----:B------:R-:W-:-:S04]  /*0950*/  LOP3.LUT R6, R3, 0xf, RZ, 0xc0, !PT ;  /* 0x0000000f03067812 */ /* 0x000fc800078ec0ff */
[----:B------:R-:W-:Y:S01]  /*0960*/  ISETP.NE.AND P1, PT, R6, RZ, PT ;  /* 0x000000ff0600720c */ /* 0x000fe20003f25270 */
[----:B0-----:R-:W-:Y:S02]  /*0970*/  USHF.L.U32 UR4, UR5, UR4, URZ ;  /* 0x0000000405047299 */ /* 0x001fe400080006ff */
[----:B------:R-:W-:Y:S10]  /*0980*/  @!P0 BRA `(.L_x_5) ;  /* 0x0000000000688947 */ /* 0x000ff40003800000 */
[----:B------:R-:W-:Y:S01]  /*0990*/  IMAD R4, R9, 0x4, R0 ;  /* 0x0000000409047824 */ /* 0x000fe200078e0200 */
[----:B------:R-:W-:Y:S01]  /*09a0*/  LOP3.LUT R2, R3, 0xffffff0, RZ, 0xc0, !PT ;  /* 0x0ffffff003027812 */ /* 0x000fe200078ec0ff */
[----:B------:R-:W-:-:S03]  /*09b0*/  IMAD.MOV.U32 R5, RZ, RZ, R9 ;  /* 0x000000ffff057224 */ /* 0x000fc600078e0009 */
[----:B------:R-:W-:Y:S01]  /*09c0*/  IADD3 R4, PT, PT, R4, 0x400, R73 ;  /* 0x0000040004047810 */ /* 0x000fe20007ffe049 */
[----:B------:R-:W-:-:S07]  /*09d0*/  IMAD.MOV R2, RZ, RZ, -R2 ;  /* 0x000000ffff027224 */ /* 0x000fce00078e0a02 */
.L_x_6:
[----:B------:R-:W-:Y:S01]  /*09e0*/  VIADD R2, R2, 0x10 ;  /* 0x0000001002027836 */ /* 0x000fe20000000000 */
[----:B------:R-:W-:Y:S01]  /*09f0*/  STS [R4+-0x400], RZ ;  /* 0xfffc00ff04007388 */ /* 0x000fe20000000800 */
[----:B------:R-:W-:-:S03]  /*0a00*/  VIADD R5, R5, 0x200 ;  /* 0x0000020005057836 */ /* 0x000fc60000000000 */
[----:B------:R-:W-:Y:S01]  /*0a10*/  ISETP.NE.AND P0, PT, R2, RZ, PT ;  /* 0x000000ff0200720c */ /* 0x000fe20003f05270 */
[----:B------:R-:W-:Y:S04]  /*0a20*/  STS [R4+-0x380], RZ ;  /* 0xfffc80ff04007388 */ /* 0x000fe80000000800 */
[----:B------:R-:W-:Y:S04]  /*0a30*/  STS [R4+-0x300], RZ ;  /* 0xfffd00ff04007388 */ /* 0x000fe80000000800 */
[----:B------:R-:W-:Y:S04]  /*0a40*/  STS [R4+-0x280], RZ ;  /* 0xfffd80ff04007388 */ /* 0x000fe80000000800 */
[----:B------:R-:W-:Y:S04]  /*0a50*/  STS [R4+-0x200], RZ ;  /* 0xfffe00ff04007388 */ /* 0x000fe80000000800 */
[----:B------:R-:W-:Y:S04]  /*0a60*/  STS [R4+-0x180], RZ ;  /* 0xfffe80ff04007388 */ /* 0x000fe80000000800 */
[----:B------:R-:W-:Y:S04]  /*0a70*/  STS [R4+-0x100], RZ ;  /* 0xffff00ff04007388 */ /* 0x000fe80000000800 */
[----:B------:R-:W-:Y:S04]  /*0a80*/  STS [R4+-0x80], RZ ;  /* 0xffff80ff04007388 */ /* 0x000fe80000000800 */
[----:B------:R-:W-:Y:S04]  /*0a90*/  STS [R4], RZ ;  /* 0x000000ff04007388 */ /* 0x000fe80000000800 */
[----:B------:R-:W-:Y:S04]  /*0aa0*/  STS [R4+0x80], RZ ;  /* 0x000080ff04007388 */ /* 0x000fe80000000800 */
[----:B------:R-:W-:Y:S04]  /*0ab0*/  STS [R4+0x100], RZ ;  /* 0x000100ff04007388 */ /* 0x000fe80000000800 */
[----:B------:R-:W-:Y:S04]  /*0ac0*/  STS [R4+0x180], RZ ;  /* 0x000180ff04007388 */ /* 0x000fe80000000800 */
[----:B------:R-:W-:Y:S04]  /*0ad0*/  STS [R4+0x200], RZ ;  /* 0x000200ff04007388 */ /* 0x000fe80000000800 */
[----:B------:R-:W-:Y:S04]  /*0ae0*/  STS [R4+0x280], RZ ;  /* 0x000280ff04007388 */ /* 0x000fe80000000800 */
[----:B------:R-:W-:Y:S04]  /*0af0*/  STS [R4+0x300], RZ ;  /* 0x000300ff04007388 */ /* 0x000fe80000000800 */
[----:B------:R0:W-:Y:S02]  /*0b00*/  STS [R4+0x380], RZ ;  /* 0x000380ff04007388 */ /* 0x0001e40000000800 */
[----:B0-----:R-:W-:Y:S01]  /*0b10*/  VIADD R4, R4, 0x800 ;  /* 0x0000080004047836 */ /* 0x001fe20000000000 */
[----:B------:R-:W-:Y:S06]  /*0b20*/  @P0 BRA `(.L_x_6) ;  /* 0xfffffffc00ac0947 */ /* 0x000fec000383ffff */
.L_x_5:
[----:B------:R-:W-:Y:S05]  /*0b30*/  BSYNC.RECONVERGENT B0 ;  /* 0x0000000000007941 */ /* 0x000fea0003800200 */
.L_x_4:
[----:B------:R-:W-:Y:S01]  /*0b40*/  BSSY.RECONVERGENT B0, `(.L_x_7) ;  /* 0x0000026000007945 */ /* 0x000fe20003800200 */
[----:B------:R-:W-:-:S03]  /*0b50*/  IMAD.IADD R2, R73, 0x1, R0 ;  /* 0x0000000149027824 */ /* 0x000fc600078e0200 */
[----:B------:R-:W-:Y:S05]  /*0b60*/  @!P1 BRA `(.L_x_8) ;  /* 0x00000000008c9947 */ /* 0x000fea0003800000 */
[----:B------:R-:W-:Y:S01]  /*0b70*/  ISETP.GE.U32.AND P0, PT, R6, 0x8, PT ;  /* 0x000000080600780c */ /* 0x000fe20003f06070 */
[----:B------:R-:W-:Y:S01]  /*0b80*/  BSSY.RECONVERGENT B1, `(.L_x_9) ;  /* 0x000000e000017945 */ /* 0x000fe20003800200 */
[----:B------:R-:W-:-:S04]  /*0b90*/  LOP3.LUT R7, R3, 0x7, RZ, 0xc0, !PT ;  /* 0x0000000703077812 */ /* 0x000fc800078ec0ff */
[----:B------:R-:W-:-:S07]  /*0ba0*/  ISETP.NE.AND P1, PT, R7, RZ, PT ;  /* 0x000000ff0700720c */ /* 0x000fce0003f25270 */
[----:B------:R-:W-:Y:S06]  /*0bb0*/  @!P0 BRA `(.L_x_10) ;  /* 0x0000000000288947 */ /* 0x000fec0003800000 */
[C---:B------:R-:W-:Y:S02]  /*0bc0*/  IMAD R4, R5.reuse, 0x4, R2 ;  /* 0x0000000405047824 */ /* 0x040fe400078e0202 */
[----:B------:R-:W-:-:S03]  /*0bd0*/  VIADD R5, R5, 0x100 ;  /* 0x0000010005057836 */ /* 0x000fc60000000000 */
[----:B------:R0:W-:Y:S04]  /*0be0*/  STS [R4], RZ ;  /* 0x000000ff04007388 */ /* 0x0001e80000000800 */
[----:B------:R0:W-:Y:S04]  /*0bf0*/  STS [R4+0x80], RZ ;  /* 0x000080ff04007388 */ /* 0x0001e80000000800 */
[----:B------:R0:W-:Y:S04]  /*0c00*/  STS [R4+0x100], RZ ;  /* 0x000100ff04007388 */ /* 0x0001e80000000800 */
[----:B------:R0:W-:Y:S04]  /*0c10*/  STS [R4+0x180], RZ ;  /* 0x000180ff04007388 */ /* 0x0001e80000000800 */
[----:B------:R0:W-:Y:S04]  /*0c20*/  STS [R4+0x200], RZ ;  /* 0x000200ff04007388 */ /* 0x0001e80000000800 */
[----:B------:R0:W-:Y:S04]  /*0c30*/  STS [R4+0x280], RZ ;  /* 0x000280ff04007388 */ /* 0x0001e80000000800 */
[----:B------:R0:W-:Y:S04]  /*0c40*/  STS [R4+0x300], RZ ;  /* 0x000300ff04007388 */ /* 0x0001e80000000800 */
[----:B------:R0:W-:Y:S02]  /*0c50*/  STS [R4+0x380], RZ ;  /* 0x000380ff04007388 */ /* 0x0001e40000000800 */
.L_x_10:
[----:B------:R-:W-:Y:S05]  /*0c60*/  BSYNC.RECONVERGENT B1 ;  /* 0x0000000000017941 */ /* 0x000fea0003800200 */
.L_x_9:
[----:B------:R-:W-:Y:S05]  /*0c70*/  @!P1 BRA `(.L_x_8) ;  /* 0x0000000000489947 */ /* 0x000fea0003800000 */
[----:B------:R-:W-:Y:S02]  /*0c80*/  ISETP.GE.U32.AND P0, PT, R7, 0x4, PT ;  /* 0x000000040700780c */ /* 0x000fe40003f06070 */
[----:B------:R-:W-:-:S04]  /*0c90*/  LOP3.LUT R3, R3, 0x3, RZ, 0xc0, !PT ;  /* 0x0000000303037812 */ /* 0x000fc800078ec0ff */
[----:B------:R-:W-:-:S07]  /*0ca0*/  ISETP.NE.AND P1, PT, R3, RZ, PT ;  /* 0x000000ff0300720c */ /* 0x000fce0003f25270 */
[C---:B------:R-:W-:Y:S02]  /*0cb0*/  @P0 IMAD R2, R5.reuse, 0x4, R2 ;  /* 0x0000000405020824 */ /* 0x040fe400078e0202 */
[----:B------:R-:W-:-:S03]  /*0cc0*/  @P0 VIADD R5, R5, 0x80 ;  /* 0x0000008005050836 */ /* 0x000fc60000000000 */
[----:B------:R1:W-:Y:S04]  /*0cd0*/  @P0 STS [R2], RZ ;  /* 0x000000ff02000388 */ /* 0x0003e80000000800 */
[----:B------:R1:W-:Y:S04]  /*0ce0*/  @P0 STS [R2+0x80], RZ ;  /* 0x000080ff02000388 */ /* 0x0003e80000000800 */
[----:B------:R1:W-:Y:S04]  /*0cf0*/  @P0 STS [R2+0x100], RZ ;  /* 0x000100ff02000388 */ /* 0x0003e80000000800 */
[----:B------:R1:W-:Y:S01]  /*0d00*/  @P0 STS [R2+0x180], RZ ;  /* 0x000180ff02000388 */ /* 0x0003e20000000800 */
[----:B------:R-:W-:Y:S05]  /*0d10*/  @!P1 BRA `(.L_x_8) ;  /* 0x0000000000209947 */ /* 0x000fea0003800000 */
[----:B------:R-:W-:Y:S02]  /*0d20*/  IMAD R0, R5, 0x4, R0 ;  /* 0x0000000405007824 */ /* 0x000fe400078e0200 */
[----:B------:R-:W-:Y:S02]  /*0d30*/  IMAD.MOV R3, RZ, RZ, -R3 ;  /* 0x000000ffff037224 */ /* 0x000fe400078e0a03 */
[----:B------:R-:W-:-:S07]  /*0d40*/  IMAD.IADD R0, R73, 0x1, R0 ;  /* 0x0000000149007824 */ /* 0x000fce00078e0200 */
.L_x_11:
[----:B------:R-:W-:Y:S01]  /*0d50*/  VIADD R3, R3, 0x1 ;  /* 0x0000000103037836 */ /* 0x000fe20000000000 */
[----:B------:R2:W-:Y:S04]  /*0d60*/  STS [R0], RZ ;  /* 0x000000ff00007388 */ /* 0x0005e80000000800 */
[----:B------:R-:W-:Y:S01]  /*0d70*/  ISETP.NE.AND P0, PT, R3, RZ, PT ;  /* 0x000000ff0300720c */ /* 0x000fe20003f05270 */
[----:B--2---:R-:W-:-:S12]  /*0d80*/  VIADD R0, R0, 0x80 ;  /* 0x0000008000007836 */ /* 0x004fd80000000000 */
[----:B------:R-:W-:Y:S05]  /*0d90*/  @P0 BRA `(.L_x_11) ;  /* 0xfffffffc00ec0947 */ /* 0x000fea000383ffff */
.L_x_8:
[----:B------:R-:W-:Y:S05]  /*0da0*/  BSYNC.RECONVERGENT B0 ;  /* 0x0000000000007941 */ /* 0x000fea0003800200 */
.L_x_7:
[----:B------:R-:W2:Y:S01]  /*0db0*/  LDCU UR5, c[0x0][0x3c4] ;  /* 0x00007880ff0577ac */ /* 0x000ea20008000800 */
[C---:B-1----:R-:W-:Y:S01]  /*0dc0*/  IMAD.SHL.U32 R2, R39.reuse, 0x20, RZ ;  /* 0x0000002027027824 */ /* 0x042fe200078e00ff */
[C---:B------:R-:W-:Y:S01]  /*0dd0*/  ISETP.GT.U32.AND P1, PT, R39.reuse, 0xff, PT ;  /* 0x000000ff2700780c */ /* 0x040fe20003f24070 */
[----:B------:R-:W-:Y:S01]  /*0de0*/  BSSY.RECONVERGENT B0, `(.L_x_12) ;  /* 0x000007c000007945 */ /* 0x000fe20003800200 */
[----:B------:R-:W-:Y:S02]  /*0df0*/  IMAD R0, R39, 0x4, R73 ;  /* 0x0000000427007824 */ /* 0x000fe400078e0249 */
[----:B0-----:R-:W-:Y:S01]  /*0e00*/  LOP3.LUT R4, R2, 0x7c00, RZ, 0xc0, !PT ;  /* 0x00007c0002047812 */ /* 0x001fe200078ec0ff */
[----:B------:R-:W-:Y:S01]  /*0e10*/  IMAD.MOV.U32 R52, RZ, RZ, RZ ;  /* 0x000000ffff347224 */ /* 0x000fe200078e00ff */
[----:B------:R-:W-:-:S03]  /*0e20*/  P2R R2, PR, RZ, 0x2 ;  /* 0x00000002ff027803 */ /* 0x000fc60000000000 */
[----:B------:R-:W-:Y:S02]  /*0e30*/  IMAD.IADD R15, R73, 0x1, R4 ;  /* 0x00000001490f7824 */ /* 0x000fe400078e0204 */
[----:B------:R0:W-:Y:S01]  /*0e40*/  STL [R1+0x8], R2 ;  /* 0x0000080201007387 */ /* 0x0001e20000100800 */
[----:B--2--5:R-:W-:Y:S02]  /*0e50*/  SHF.R.U32.HI R51, RZ, UR5, R71 ;  /* 0x00000005ff337c19 */ /* 0x024fe40008011647 */
[----:B------:R-:W-:Y:S02]  /*0e60*/  SHF.R.U32.HI R5, RZ, UR5, R70 ;  /* 0x00000005ff057c19 */ /* 0x000fe40008011646 */
[----:B------:R-:W-:Y:S01]  /*0e70*/  SHF.R.U32.HI R45, RZ, UR5, R64 ;  /* 0x00000005ff2d7c19 */ /* 0x000fe20008011640 */
[----:B0-----:R-:W0:Y:S01]  /*0e80*/  @!P1 LDC.64 R2, c[0x0][0x380] ;  /* 0x0000e000ff029b82 */ /* 0x001e220000000a00 */
[----:B------:R-:W-:Y:S02]  /*0e90*/  SHF.R.U32.HI R50, RZ, UR5, R69 ;  /* 0x00000005ff327c19 */ /* 0x000fe40008011645 */
[----:B------:R-:W-:-:S02]  /*0ea0*/  SHF.R.U32.HI R44, RZ, UR5, R63 ;  /* 0x00000005ff2c7c19 */ /* 0x000fc4000801163f */
[----:B------:R-:W-:Y:S02]  /*0eb0*/  SHF.R.U32.HI R49, RZ, UR5, R68 ;  /* 0x00000005ff317c19 */ /* 0x000fe40008011644 */
[----:B------:R-:W-:Y:S02]  /*0ec0*/  SHF.R.U32.HI R48, RZ, UR5, R67 ;  /* 0x00000005ff307c19 */ /* 0x000fe40008011643 */
[----:B------:R-:W-:Y:S02]  /*0ed0*/  LOP3.LUT R51, R51, UR4, RZ, 0x30, !PT ;  /* 0x0000000433337c12 */ /* 0x000fe4000f8e30ff */
[----:B------:R-:W-:Y:S02]  /*0ee0*/  SHF.R.U32.HI R47, RZ, UR5, R66 ;  /* 0x00000005ff2f7c19 */ /* 0x000fe40008011642 */
[----:B------:R-:W-:Y:S01]  /*0ef0*/  LOP3.LUT R4, R5, UR4, RZ, 0x30, !PT ;  /* 0x0000000405047c12 */ /* 0x000fe2000f8e30ff */
[----:B------:R-:W-:Y:S01]  /*0f00*/  IMAD R30, R51, 0x4, R15 ;  /* 0x00000004331e7824 */ /* 0x000fe200078e020f */
[----:B------:R-:W-:Y:S01]  /*0f10*/  LOP3.LUT R45, R45, UR4, RZ, 0x30, !PT ;  /* 0x000000042d2d7c12 */ /* 0x000fe2000f8e30ff */
[----:B------:R-:W-:Y:S01]  /*0f20*/  NOP ;  /* 0x0000000000007918 */ /* 0x000fe20000000000 */
[----:B------:R-:W-:Y:S01]  /*0f30*/  SHF.R.U32.HI R46, RZ, UR5, R65 ;  /* 0x00000005ff2e7c19 */ /* 0x000fe20008011641 */
[--C-:B------:R-:W-:Y:S01]  /*0f40*/  IMAD R31, R4, 0x4, R15.reuse ;  /* 0x00000004041f7824 */ /* 0x100fe200078e020f */
[----:B------:R-:W-:Y:S01]  /*0f50*/  LOP3.LUT R50, R50, UR4, RZ, 0x30, !PT ;  /* 0x0000000432327c12 */ /* 0x000fe2000f8e30ff */
[--C-:B------:R-:W-:Y:S01]  /*0f60*/  IMAD R7, R45, 0x4, R15.reuse ;  /* 0x000000042d077824 */ /* 0x100fe200078e020f */
[----:B------:R-:W-:Y:S01]  /*0f70*/  LOP3.LUT R44, R44, UR4, RZ, 0x30, !PT ;  /* 0x000000042c2c7c12 */ /* 0x000fe2000f8e30ff */
[----:B------:R1:W-:Y:S01]  /*0f80*/  ATOMS.POPC.INC.32 RZ, [R30+URZ] ;  /* 0x000000001eff7f8c */ /* 0x0003e2000d8000ff */
[----:B------:R-:W-:Y:S01]  /*0f90*/  LOP3.LUT R49, R49, UR4, RZ, 0x30, !PT ;  /* 0x0000000431317c12 */ /* 0x000fe2000f8e30ff */
[--C-:B------:R-:W-:Y:S01]  /*0fa0*/  IMAD R29, R50, 0x4, R15.reuse ;  /* 0x00000004321d7824 */ /* 0x100fe200078e020f */
[----:B------:R-:W-:Y:S01]  /*0fb0*/  LOP3.LUT R48, R48, UR4, RZ, 0x30, !PT ;  /* 0x0000000430307c12 */ /* 0x000fe2000f8e30ff */
[--C-:B------:R-:W-:Y:S01]  /*0fc0*/  IMAD R6, R44, 0x4, R15.reuse ;  /* 0x000000042c067824 */ /* 0x100fe200078e020f */
[----:B------:R-:W-:Y:S01]  /*0fd0*/  SHF.R.U32.HI R43, RZ, UR5, R62 ;  /* 0x00000005ff2b7c19 */ /* 0x000fe2000801163e */
[--C-:B------:R-:W-:Y:S01]  /*0fe0*/  IMAD R28, R49, 0x4, R15.reuse ;  /* 0x00000004311c7824 */ /* 0x100fe200078e020f */
[----:B------:R-:W-:Y:S01]  /*0ff0*/  LOP3.LUT R47, R47, UR4, RZ, 0x30, !PT ;  /* 0x000000042f2f7c12 */ /* 0x000fe2000f8e30ff */
[----:B------:R-:W-:Y:S01]  /*1000*/  IMAD R27, R48, 0x4, R15 ;  /* 0x00000004301b7824 */ /* 0x000fe200078e020f */
[----:B------:R-:W-:Y:S01]  /*1010*/  SHF.R.U32.HI R42, RZ, UR5, R61 ;  /* 0x00000005ff2a7c19 */ /* 0x000fe2000801163d */
[----:B------:R1:W-:Y:S01]  /*1020*/  STL [R1+0x4], R7 ;  /* 0x0000040701007387 */ /* 0x0003e20000100800 */
[----:B------:R-:W-:Y:S01]  /*1030*/  LOP3.LUT R46, R46, UR4, RZ, 0x30, !PT ;  /* 0x000000042e2e7c12 */ /* 0x000fe2000f8e30ff */
[----:B------:R-:W-:Y:S01]  /*1040*/  IMAD R26, R47, 0x4, R15 ;  /* 0x000000042f1a7824 */ /* 0x000fe200078e020f */
[----:B------:R-:W-:Y:S01]  /*1050*/  SHF.R.U32.HI R41, RZ, UR5, R60 ;  /* 0x00000005ff297c19 */ /* 0x000fe2000801163c */
[----:B------:R1:W-:Y:S01]  /*1060*/  ATOMS.POPC.INC.32 RZ, [R31+URZ] ;  /* 0x000000001fff7f8c */ /* 0x0003e2000d8000ff */
[----:B------:R-:W-:Y:S01]  /*1070*/  SHF.R.U32.HI R40, RZ, UR5, R59 ;  /* 0x00000005ff287c19 */ /* 0x000fe2000801163b */
[----:B------:R-:W-:Y:S01]  /*1080*/  IMAD R25, R46, 0x4, R15 ;  /* 0x000000042e197824 */ /* 0x000fe200078e020f */
[----:B------:R-:W-:Y:S01]  /*1090*/  SHF.R.U32.HI R37, RZ, UR5, R58 ;  /* 0x00000005ff257c19 */ /* 0x000fe2000801163a */
[----:B------:R1:W-:Y:S01]  /*10a0*/  STL [R1], R6 ;  /* 0x0000000601007387 */ /* 0x0003e20000100800 */
[----:B------:R-:W-:-:S02]  /*10b0*/  LOP3.LUT R43, R43, UR4, RZ, 0x30, !PT ;  /* 0x000000042b2b7c12 */ /* 0x000fc4000f8e30ff */
[----:B------:R-:W-:Y:S01]  /*10c0*/  SHF.R.U32.HI R36, RZ, UR5, R57 ;  /* 0x00000005ff247c19 */ /* 0x000fe20008011639 */
[----:B------:R1:W-:Y:S01]  /*10d0*/  ATOMS.POPC.INC.32 RZ, [R29+URZ] ;  /* 0x000000001dff7f8c */ /* 0x0003e2000d8000ff */
[----:B------:R-:W-:Y:S01]  /*10e0*/  LOP3.LUT R42, R42, UR4, RZ, 0x30, !PT ;  /* 0x000000042a2a7c12 */ /* 0x000fe2000f8e30ff */
[--C-:B------:R-:W-:Y:S01]  /*10f0*/  IMAD R24, R43, 0x4, R15.reuse ;  /* 0x000000042b187824 */ /* 0x100fe200078e020f */
[----:B------:R-:W-:Y:S01]  /*1100*/  SHF.R.U32.HI R35, RZ, UR5, R56 ;  /* 0x00000005ff237c19 */ /* 0x000fe20008011638 */
[----:B------:R1:W-:Y:S01]  /*1110*/  ATOMS.POPC.INC.32 RZ, [R28+URZ] ;  /* 0x000000001cff7f8c */ /* 0x0003e2000d8000ff */
[----:B------:R-:W-:Y:S01]  /*1120*/  LOP3.LUT R41, R41, UR4, RZ, 0x30, !PT ;  /* 0x0000000429297c12 */ /* 0x000fe2000f8e30ff */
[----:B------:R-:W-:Y:S01]  /*1130*/  IMAD R23, R42, 0x4, R15 ;  /* 0x000000042a177824 */ /* 0x000fe200078e020f */
        /* <DEDUP_REMOVED lines=12> */
[----:B------:R-:W-:Y:S01]  /*1200*/  LOP3.LUT R35, R35, UR4, RZ, 0x30, !PT ;  /* 0x0000000423237c12 */ /* 0x000fe2000f8e30ff */
[----:B------:R1:W-:Y:S01]  /*1210*/  ATOMS.POPC.INC.32 RZ, [R7+URZ] ;  /* 0x0000000007ff7f8c */ /* 0x0003e2000d8000ff */
[----:B------:R-:W-:Y:S01]  /*1220*/  LOP3.LUT R34, R34, UR4, RZ, 0x30, !PT ;  /* 0x0000000422227c12 */ /* 0x000fe2000f8e30ff */
[--C-:B------:R-:W-:Y:S01]  /*1230*/  IMAD R19, R36, 0x4, R15.reuse ;  /* 0x0000000424137824 */ /* 0x100fe200078e020f */
[----:B------:R-:W-:Y:S01]  /*1240*/  LOP3.LUT R33, R33, UR4, RZ, 0x30, !PT ;  /* 0x0000000421217c12 */ /* 0x000fe2000f8e30ff */
[----:B------:R1:W-:Y:S01]  /*1250*/  ATOMS.POPC.INC.32 RZ, [R6+URZ] ;  /* 0x0000000006ff7f8c */ /* 0x0003e2000d8000ff */
[----:B------:R-:W-:Y:S01]  /*1260*/  LOP3.LUT R32, R32, UR4, RZ, 0x30, !PT ;  /* 0x0000000420207c12 */ /* 0x000fe2000f8e30ff */
[----:B------:R-:W-:-:S02]  /*1270*/  IMAD R18, R35, 0x4, R15 ;  /* 0x0000000423127824 */ /* 0x000fc400078e020f */
[----:B------:R1:W-:Y:S01]  /*1280*/  ATOMS.POPC.INC.32 RZ, [R24+URZ] ;  /* 0x0000000018ff7f8c */ /* 0x0003e2000d8000ff */
[--C-:B------:R-:W-:Y:S02]  /*1290*/  IMAD R17, R34, 0x4, R15.reuse ;  /* 0x0000000422117824 */ /* 0x100fe400078e020f */
[--C-:B------:R-:W-:Y:S01]  /*12a0*/  IMAD R16, R33, 0x4, R15.reuse ;  /* 0x0000000421107824 */ /* 0x100fe200078e020f */
[----:B------:R1:W-:Y:S01]  /*12b0*/  ATOMS.POPC.INC.32 RZ, [R23+URZ] ;  /* 0x0000000017ff7f8c */ /* 0x0003e2000d8000ff */
[----:B------:R-:W-:-:S03]  /*12c0*/  IMAD R15, R32, 0x4, R15 ;  /* 0x00000004200f7824 */ /* 0x000fc600078e020f */
[----:B------:R1:W-:Y:S04]  /*12d0*/  ATOMS.POPC.INC.32 RZ, [R22+URZ] ;  /* 0x0000000016ff7f8c */ /* 0x0003e8000d8000ff */
[----:B------:R1:W-:Y:S04]  /*12e0*/  ATOMS.POPC.INC.32 RZ, [R21+URZ] ;  /* 0x0000000015ff7f8c */ /* 0x0003e8000d8000ff */
[----:B------:R1:W-:Y:S04]  /*12f0*/  ATOMS.POPC.INC.32 RZ, [R20+URZ] ;  /* 0x0000000014ff7f8c */ /* 0x0003e8000d8000ff */
[----:B------:R1:W-:Y:S04]  /*1300*/  ATOMS.POPC.INC.32 RZ, [R19+URZ] ;  /* 0x0000000013ff7f8c */ /* 0x0003e8000d8000ff */
[----:B------:R1:W-:Y:S04]  /*1310*/  ATOMS.POPC.INC.32 RZ, [R18+URZ] ;  /* 0x0000000012ff7f8c */ /* 0x0003e8000d8000ff */
[----:B------:R1:W-:Y:S04]  /*1320*/  ATOMS.POPC.INC.32 RZ, [R17+URZ] ;  /* 0x0000000011ff7f8c */ /* 0x0003e8000d8000ff */
[----:B------:R1:W-:Y:S04]  /*1330*/  ATOMS.POPC.INC.32 RZ, [R16+URZ] ;  /* 0x0000000010ff7f8c */ /* 0x0003e8000d8000ff */
[----:B------:R1:W-:Y:S01]  /*1340*/  ATOMS.POPC.INC.32 RZ, [R15+URZ] ;  /* 0x000000000fff7f8c */ /* 0x0003e2000d8000ff */
[----:B------:R-:W-:Y:S06]  /*1350*/  BAR.SYNC.DEFER_BLOCKING 0x0 ;  /* 0x0000000000007b1d */ /* 0x000fec0000010000 */
[----:B0-----:R-:W-:Y:S05]  /*1360*/  @P1 BRA `(.L_x_13) ;  /* 0x00000000008c1947 */ /* 0x001fea0003800000 */
[----:B------:R-:W-:Y:S04]  /*1370*/  LDS R13, [R0] ;  /* 0x00000000000d7984 */ /* 0x000fe80000000800 */
[----:B------:R-:W0:Y:S04]  /*1380*/  LDS R14, [R0+0x400] ;  /* 0x00040000000e7984 */ /* 0x000e280000000800 */
[----:B------:R-:W2:Y:S04]  /*1390*/  LDS R52, [R0+0x800] ;  /* 0x0008000000347984 */ /* 0x000ea80000000800 */
[----:B------:R-:W3:Y:S04]  /*13a0*/  LDS R74, [R0+0xc00] ;  /* 0x000c0000004a7984 */ /* 0x000ee80000000800 */
[----:B------:R-:W4:Y:S04]  /*13b0*/  LDS R12, [R0+0x1000] ;  /* 0x00100000000c7984 */ /* 0x000f280000000800 */
[----:B------:R-:W5:Y:S04]  /*13c0*/  LDS R11, [R0+0x1400] ;  /* 0x00140000000b7984 */ /* 0x000f680000000800 */
[----:B------:R-:W5:Y:S04]  /*13d0*/  LDS R4, [R0+0x1800] ;  /* 0x0018000000047984 */ /* 0x000f680000000800 */
[----:B------:R-:W5:Y:S04]  /*13e0*/  LDS R10, [R0+0x1c00] ;  /* 0x001c0000000a7984 */ /* 0x000f680000000800 */
[----:B------:R-:W5:Y:S04]  /*13f0*/  LDS R9, [R0+0x2000] ;  /* 0x0020000000097984 */ /* 0x000f680000000800 */
[----:B------:R-:W5:Y:S04]  /*1400*/  LDS R8, [R0+0x2400] ;  /* 0x0024000000087984 */ /* 0x000f680000000800 */
[----:B-1----:R-:W1:Y:S01]  /*1410*/  LDS R6, [R0+0x2800] ;  /* 0x0028000000067984 */ /* 0x002e620000000800 */
[----:B0-----:R-:W-:-:S03]  /*1420*/  IMAD.IADD R75, R13, 0x1, R14 ;  /* 0x000000010d4b7824 */ /* 0x001fc600078e020e */
[----:B------:R0:W-:Y:S01]  /*1430*/  STS [R0+0x400], R13 ;  /* 0x0004000d00007388 */ /* 0x0001e20000000800 */
[----:B--2---:R-:W-:-:S03]  /*1440*/  IMAD.IADD R7, R75, 0x1, R52 ;  /* 0x000000014b077824 */ /* 0x004fc600078e0234 */
[----:B------:R1:W-:Y:S01]  /*1450*/  STS [R0+0x800], R75 ;  /* 0x0008004b00007388 */ /* 0x0003e20000000800 */
[----:B---3--:R-:W-:-:S03]  /*1460*/  IMAD.IADD R5, R7, 0x1, R74 ;  /* 0x0000000107057824 */ /* 0x008fc600078e024a */
[----:B------:R-:W2:Y:S01]  /*1470*/  LDS R52, [R0+0x2c00] ;  /* 0x002c000000347984 */ /* 0x000ea20000000800 */
[----:B----4-:R-:W-:-:S03]  /*1480*/  IMAD.IADD R12, R5, 0x1, R12 ;  /* 0x00000001050c7824 */ /* 0x010fc600078e020c */
[----:B------:R3:W-:Y:S01]  /*1490*/  STS [R0+0xc00], R7 ;  /* 0x000c000700007388 */ /* 0x0007e20000000800 */
[----:B-----5:R-:W-:-:S03]  /*14a0*/  IMAD.IADD R11, R12, 0x1, R11 ;  /* 0x000000010c0b7824 */ /* 0x020fc600078e020b */
[----:B------:R3:W-:Y:S01]  /*14b0*/  STS [R0+0x1000], R5 ;  /* 0x0010000500007388 */ /* 0x0007e20000000800 */
[----:B------:R-:W-:-:S03]  /*14c0*/  IMAD.IADD R77, R11, 0x1, R4 ;  /* 0x000000010b4d7824 */ /* 0x000fc600078e0204 */
[----:B------:R3:W-:Y:S01]  /*14d0*/  STS [R0+0x1400], R12 ;  /* 0x0014000c00007388 */ /* 0x0007e20000000800 */
[----:B------:R-:W-:-:S03]  /*14e0*/  IMAD.IADD R10, R77, 0x1, R10 ;  /* 0x000000014d0a7824 */ /* 0x000fc600078e020a */
[----:B------:R3:W-:Y:S01]  /*14f0*/  STS [R0+0x1800], R11 ;  /* 0x0018000b00007388 */ /* 0x0007e20000000800 */
[----:B------:R-:W-:-:S03]  /*1500*/  IMAD.IADD R9, R10, 0x1, R9 ;  /* 0x000000010a097824 */ /* 0x000fc600078e0209 */
[----:B------:R3:W-:Y:S01]  /*1510*/  STS [R0+0x1c00], R77 ;  /* 0x001c004d00007388 */ /* 0x0007e20000000800 */
[----:B0-----:R-:W-:-:S03]  /*1520*/  IMAD.IADD R13, R9, 0x1, R8 ;  /* 0x00000001090d7824 */ /* 0x001fc600078e0208 */
[----:B------:R3:W-:Y:S01]  /*1530*/  STS [R0+0x2000], R10 ;  /* 0x0020000a00007388 */ /* 0x0007e20000000800 */
[----:B-1----:R-:W-:-:S03]  /*1540*/  IMAD.IADD R75, R13, 0x1, R6 ;  /* 0x000000010d4b7824 */ /* 0x002fc600078e0206 */
[----:B------:R3:W-:Y:S04]  /*1550*/  STS [R0+0x2400], R9 ;  /* 0x0024000900007388 */ /* 0x0007e80000000800 */
[----:B------:R3:W-:Y:S04]  /*1560*/  STS [R0+0x2800], R13 ;  /* 0x0028000d00007388 */ /* 0x0007e80000000800 */
[----:B------:R3:W-:Y:S04]  /*1570*/  STS [R0], RZ ;  /* 0x000000ff00007388 */ /* 0x0007e80000000800 */
[----:B------:R3:W-:Y:S01]  /*1580*/  STS [R0+0x2c00], R75 ;  /* 0x002c004b00007388 */ /* 0x0007e20000000800 */
[----:B--2---:R-:W-:-:S07]  /*1590*/  IMAD.IADD R52, R75, 0x1, R52 ;  /* 0x000000014b347824 */ /* 0x004fce00078e0234 */
.L_x_13:
[----:B------:R-:W-:Y:S05]  /*15a0*/  BSYNC.RECONVERGENT B0 ;  /* 0x0000000000007941 */ /* 0x000fea0003800200 */
.L_x_12:
[----:B------:R-:W-:Y:S01]  /*15b0*/  ISETP.NE.AND P0, PT, R52, 0x1c80, PT ;  /* 0x00001c803400780c */ /* 0x000fe20003f05270 */
[----:B---3--:R-:W-:-:S03]  /*15c0*/  @!P1 IMAD R5, R72, 0x100, R39 ;  /* 0x0000010048059824 */ /* 0x008fc600078e0227 */
[----:B------:R-:W-:Y:S01]  /*15d0*/  ISETP.LT.U32.AND P0, PT, R39, 0x100, !P0 ;  /* 0x000001002700780c */ /* 0x000fe20004701070 */
[----:B------:R-:W-:Y:S01]  /*15e0*/  @!P1 IMAD.WIDE R2, R5, 0x4, R2 ;  /* 0x0000000405029825 */ /* 0x000fe200078e0202 */
[----:B------:R-:W-:-:S05]  /*15f0*/  @!P1 LOP3.LUT R5, R52, 0x40000000, RZ, 0xfc, !PT ;  /* 0x4000000034059812 */ /* 0x000fca00078efcff */
[----:B------:R0:W-:Y:S06]  /*1600*/  @!P1 STG.E.STRONG.SYS desc[UR6][R2.64], R5 ;  /* 0x0000000502009986 */ /* 0x0001ec000c115906 */
[----:B------:R-:W-:Y:S06]  /*1610*/  BAR.RED.OR.DEFER_BLOCKING 0x0, P0 ;  /* 0x0000000000007b1d */ /* 0x000fec0000014800 */
[----:B------:R-:W2:Y:S02]  /*1620*/  B2R.RESULT RZ, P0 ;  /* 0x0000000000ff731c */ /* 0x000ea40000004000 */
[----:B0-2---:R-:W-:Y:S05]  /*1630*/  @!P0 BRA `(.L_x_14) ;  /* 0x0000000800ac8947 */ /* 0x005fea0003800000 */
[----:B------:R-:W-:Y:S01]  /*1640*/  BSSY B1, `(.L_x_15) ;  /* 0x0000033000017945 */ /* 0x000fe20003800000 */
[----:B-1----:R-:W-:-:S03]  /*1650*/  IMAD R7, R39, 0x8, R73 ;  /* 0x0000000827077824 */ /* 0x002fc600078e0249 */
[----:B------:R-:W-:Y:S05]  /*1660*/  @P1 BRA `(.L_x_16) ;  /* 0x0000000000c01947 */ /* 0x000fea0003800000 */
[----:B------:R-:W0:Y:S02]  /*1670*/  LDCU.64 UR8, c[0x0][0x398] ;  /* 0x00007300ff0877ac */ /* 0x000e240008000a00 */
[----:B0-----:R-:W-:-:S04]  /*1680*/  LEA R4, P0, R39, UR8, 0x3 ;  /* 0x0000000827047c11 */ /* 0x001fc8000f8018ff */
[----:B------:R-:W-:-:S05]  /*1690*/  LEA.HI.X R5, R39, UR9, RZ, 0x3, P0 ;  /* 0x0000000927057c11 */ /* 0x000fca00080f1cff */
[----:B------:R-:W2:Y:S01]  /*16a0*/  LDG.E.64 R2, desc[UR6][R4.64] ;  /* 0x0000000604027981 */ /* 0x000ea2000c1e1b00 */
[----:B------:R-:W-:-:S04]  /*16b0*/  ISETP.GT.U32.AND P0, PT, R39, R51, PT ;  /* 0x000000332700720c */ /* 0x000fc80003f04070 */
[----:B------:R-:W-:-:S04]  /*16c0*/  SEL R9, RZ, 0x1c80, !P0 ;  /* 0x00001c80ff097807 */ /* 0x000fc80004000000 */
[----:B--2---:R-:W-:Y:S01]  /*16d0*/  IADD3 R2, P0, PT, R2, -R9, RZ ;  /* 0x8000000902027210 */ /* 0x004fe20007f1e0ff */
[----:B------:R-:W-:-:S03]  /*16e0*/  IMAD.MOV.U32 R9, RZ, RZ, R52 ;  /* 0x000000ffff097224 */ /* 0x000fc600078e0034 */
[----:B------:R-:W-:Y:S02]  /*16f0*/  IADD3.X R3, PT, PT, R3, -0x1, RZ, P0, !PT ;  /* 0xffffffff03037810 */ /* 0x000fe400007fe4ff */
[----:B------:R-:W-:-:S03]  /*1700*/  ISETP.GE.AND P0, PT, R72, 0x1, PT ;  /* 0x000000014800780c */ /* 0x000fc60003f06270 */
[----:B------:R0:W-:Y:S10]  /*1710*/  STS.64 [R7+0x7200], R2 ;  /* 0x0072000207007388 */ /* 0x0001f40000000a00 */
[----:B------:R-:W-:Y:S05]  /*1720*/  @!P0 BRA `(.L_x_17) ;  /* 0x00000000006c8947 */ /* 0x000fea0003800000 */
[----:B------:R-:W-:Y:S01]  /*1730*/  BSSY B0, `(.L_x_18) ;  /* 0x0000019000007945 */ /* 0x000fe20003800000 */
[----:B------:R-:W-:Y:S02]  /*1740*/  IMAD.MOV.U32 R0, RZ, RZ, -0x1 ;  /* 0xffffffffff007424 */ /* 0x000fe400078e00ff */
[----:B------:R-:W-:Y:S02]  /*1750*/  IMAD.MOV.U32 R4, RZ, RZ, R72 ;  /* 0x000000ffff047224 */ /* 0x000fe400078e0048 */
[----:B------:R-:W-:-:S07]  /*1760*/  IMAD.MOV.U32 R9, RZ, RZ, R52 ;  /* 0x000000ffff097224 */ /* 0x000fce00078e0034 */
.L_x_22:
[----:B0-----:R-:W0:Y:S01]  /*1770*/  LDC.64 R2, c[0x0][0x380] ;  /* 0x0000e000ff027b82 */ /* 0x001e220000000a00 */
[----:B------:R-:W-:Y:S01]  /*1780*/  VIADD R11, R4, 0xffffffff ;  /* 0xffffffff040b7836 */ /* 0x000fe20000000000 */
[----:B------:R-:W-:Y:S03]  /*1790*/  BSSY B2, `(.L_x_19) ;  /* 0x0000008000027945 */ /* 0x000fe60003800000 */
[----:B------:R-:W-:-:S04]  /*17a0*/  IMAD R5, R11, 0x100, R39 ;  /* 0x000001000b057824 */ /* 0x000fc800078e0227 */
[----:B0-----:R-:W-:-:S07]  /*17b0*/  IMAD.WIDE R2, R5, 0x4, R2 ;  /* 0x0000000405027825 */ /* 0x001fce00078e0202 */
.L_x_20:
[----:B------:R-:W-:Y:S05]  /*17c0*/  YIELD ;  /* 0x0000000000007946 */ /* 0x000fea0003800000 */
[----:B------:R0:W-:Y:S06]  /*17d0*/  MEMBAR.SC.CTA ;  /* 0x0000000000007992 */ /* 0x0001ec0000000000 */
[----:B0-----:R-:W2:Y:S02]  /*17e0*/  LDG.E.STRONG.SYS R5, desc[UR6][R2.64] ;  /* 0x0000000602057981 */ /* 0x001ea4000c1f5900 */
[----:B--2---:R-:W-:-:S13]  /*17f0*/  ISETP.NE.AND P0, PT, R5, RZ, PT ;  /* 0x000000ff0500720c */ /* 0x004fda0003f05270 */
[----:B------:R-:W-:Y:S05]  /*1800*/  @!P0 BRA `(.L_x_20) ;  /* 0xfffffffc00ec8947 */ /* 0x000fea000383ffff */
[----:B------:R-:W-:Y:S05]  /*1810*/  BSYNC B2 ;  /* 0x0000000000027941 */ /* 0x000fea0003800000 */
.L_x_19:
[----:B------:R-:W-:Y:S01]  /*1820*/  BSSY.RECONVERGENT B2, `(.L_x_21) ;  /* 0x0000006000027945 */ /* 0x000fe20003800200 */
[C---:B------:R-:W-:Y:S02]  /*1830*/  ISETP.GT.AND P0, PT, R5.reuse, -0x1, PT ;  /* 0xffffffff0500780c */ /* 0x040fe40003f04270 */
[----:B------:R-:W-:Y:S01]  /*1840*/  LOP3.LUT R2, R5, 0x3fffffff, RZ, 0xc0, !PT ;  /* 0x3fffffff05027812 */ /* 0x000fe200078ec0ff */
[----:B------:R-:W-:Y:S05]  /*1850*/  WARPSYNC.EXCLUSIVE R0 ;  /* 0x0000000000007348 */ /* 0x000fea0003a00000 */
[----:B------:R-:W-:-:S05]  /*1860*/  IMAD.IADD R9, R2, 0x1, R9 ;  /* 0x0000000102097824 */ /* 0x000fca00078e0209 */
[----:B------:R-:W-:-:S07]  /*1870*/  VOTE.ANY R0, PT, P0 ;  /* 0x0000000000007806 */ /* 0x000fce00000e0100 */
[----:B------:R-:W-:Y:S05]  /*1880*/  BSYNC.RECONVERGENT B2 ;  /* 0x0000000000027941 */ /* 0x000fea0003800200 */
.L_x_21:
[----:B------:R-:W-:Y:S01]  /*1890*/  ISETP.GT.U32.AND P1, PT, R4, 0x1, PT ;  /* 0x000000010400780c */ /* 0x000fe20003f24070 */
[----:B------:R-:W-:-:S12]  /*18a0*/  IMAD.MOV.U32 R4, RZ, RZ, R11 ;  /* 0x000000ffff047224 */ /* 0x000fd800078e000b */
[----:B------:R-:W-:Y:S05]  /*18b0*/  @P0 BRA P1, `(.L_x_22) ;  /* 0xfffffffc00ac0947 */ /* 0x000fea000083ffff */
[----:B------:R-:W-:Y:S05]  /*18c0*/  BSYNC B0 ;  /* 0x0000000000007941 */ /* 0x000fea0003800000 */
.L_x_18:
[----:B------:R1:W2:Y:S02]  /*18d0*/  LDS.64 R2, [R7+0x7200] ;  /* 0x0072000007027984 */ /* 0x0002a40000000a00 */
.L_x_17:
[----:B------:R-:W3:Y:S01]  /*18e0*/  LDC.64 R4, c[0x0][0x380] ;  /* 0x0000e000ff047b82 */ /* 0x000ee20000000a00 */
[C---:B------:R-:W-:Y:S01]  /*18f0*/  IMAD.IADD R11, R9.reuse, 0x1, -R52 ;  /* 0x00000001090b7824 */ /* 0x040fe200078e0a34 */
[----:B------:R-:W-:Y:S01]  /*1900*/  LOP3.LUT R9, R9, 0x80000000, RZ, 0xfc, !PT ;  /* 0x8000000009097812 */ /* 0x000fe200078efcff */
[----:B------:R-:W-:-:S03]  /*1910*/  IMAD R13, R72, 0x100, R39 ;  /* 0x00000100480d7824 */ /* 0x000fc600078e0227 */
[----:B0-2---:R-:W-:-:S04]  /*1920*/  IADD3 R2, P0, PT, R11, R2, RZ ;  /* 0x000000020b027210 */ /* 0x005fc80007f1e0ff */
[----:B------:R-:W-:-:S05]  /*1930*/  LEA.HI.X.SX32 R3, R11, R3, 0x1, P0 ;  /* 0x000000030b037211 */ /* 0x000fca00000f0eff */
[----:B------:R0:W-:Y:S01]  /*1940*/  STS.64 [R7+0x7200], R2 ;  /* 0x0072000207007388 */ /* 0x0001e20000000a00 */
[----:B---3--:R-:W-:-:S05]  /*1950*/  IMAD.WIDE R4, R13, 0x4, R4 ;  /* 0x000000040d047825 */ /* 0x008fca00078e0204 */
[----:B------:R0:W-:Y:S02]  /*1960*/  STG.E.STRONG.SYS desc[UR6][R4.64], R9 ;  /* 0x0000000904007986 */ /* 0x0001e4000c115906 */
.L_x_16:
[----:B------:R-:W-:Y:S05]  /*1970*/  BSYNC B1 ;  /* 0x0000000000017941 */ /* 0x000fea0003800000 */
.L_x_15:
[----:B0-----:R-:W0:Y:S01]  /*1980*/  LDC.64 R4, c[0x0][0x390] ;  /* 0x0000e400ff047b82 */ /* 0x001e220000000a00 */
[----:B------:R-:W-:Y:S02]  /*1990*/  IMAD.MOV.U32 R3, RZ, RZ, 0x1c80 ;  /* 0x00001c80ff037424 */ /* 0x000fe400078e00ff */
[----:B------:R-:W-:Y:S02]  /*19a0*/  IMAD R73, R51, 0x8, R73 ;  /* 0x0000000833497824 */ /* 0x000fe400078e0249 */
[----:B------:R-:W-:-:S03]  /*19b0*/  IMAD R0, R72, R3, 0x1c80 ;  /* 0x00001c8048007424 */ /* 0x000fc600078e0203 */
[----:B------:R-:W2:Y:S01]  /*19c0*/  LDC R11, c[0x0][0x3c0] ;  /* 0x0000f000ff0b7b82 */ /* 0x000ea20000000800 */
[----:B0-----:R-:W-:Y:S02]  /*19d0*/  ISETP.EQ.U32.AND P1, PT, R4, RZ, PT ;  /* 0x000000ff0400720c */ /* 0x001fe40003f22070 */
[----:B--2---:R-:W-:-:S04]  /*19e0*/  ISETP.GE.AND P0, PT, R0, R11, PT ;  /* 0x0000000b0000720c */ /* 0x004fc80003f06270 */
[----:B------:R-:W-:-:S04]  /*19f0*/  ISETP.EQ.OR.EX P0, PT, R5, RZ, !P0, P1 ;  /* 0x000000ff0500720c */ /* 0x000fc80004702710 */
[----:B------:R-:W-:-:S13]  /*1a00*/  ISETP.GT.U32.OR P0, PT, R39, 0xff, P0 ;  /* 0x000000ff2700780c */ /* 0x000fda0000704470 */
[----:B------:R-:W-:Y:S05]  /*1a10*/  @P0 BRA `(.L_x_23) ;  /* 0x0000000000240947 */ /* 0x000fea0003800000 */
[----:B------:R-:W0:Y:S01]  /*1a20*/  LDS.64 R2, [R7+0x7200] ;  /* 0x0072000007027984 */ /* 0x000e220000000a00 */
[C---:B------:R-:W-:Y:S02]  /*1a30*/  ISETP.GT.U32.AND P0, PT, R39.reuse, R51, PT ;  /* 0x000000332700720c */ /* 0x040fe40003f04070 */
[C---:B------:R-:W-:Y:S02]  /*1a40*/  LEA R4, P2, R39.reuse, R4, 0x3 ;  /* 0x0000000427047211 */ /* 0x040fe400078418ff */
[----:B------:R-:W-:Y:S02]  /*1a50*/  SEL R13, RZ, 0x1c80, !P0 ;  /* 0x00001c80ff0d7807 */ /* 0x000fe40004000000 */
[--C-:B------:R-:W-:Y:S02]  /*1a60*/  SHF.R.S32.HI R9, RZ, 0x1f, R52.reuse ;  /* 0x0000001fff097819 */ /* 0x100fe40000011434 */
[----:B------:R-:W-:Y:S02]  /*1a70*/  LEA.HI.X R5, R39, R5, RZ, 0x3, P2 ;  /* 0x0000000527057211 */ /* 0x000fe400010f1cff */
[----:B0-----:R-:W-:-:S04]  /*1a80*/  IADD3 R2, P0, P1, R2, R13, R52 ;  /* 0x0000000d02027210 */ /* 0x001fc8000791e034 */
[----:B------:R-:W-:-:S05]  /*1a90*/  IADD3.X R3, PT, PT, R3, RZ, R9, P0, P1 ;  /* 0x000000ff03037210 */ /* 0x000fca00007e2409 */
[----:B------:R0:W-:Y:S04]  /*1aa0*/  STG.E.64 desc[UR6][R4.64], R2 ;  /* 0x0000000204007986 */ /* 0x0001e8000c101b06 */
.L_x_23:
[----:B------:R-:W-:Y:S05]  /*1ab0*/  WARPSYNC.ALL ;  /* 0x0000000000007948 */ /* 0x000fea0003800000 */
[----:B------:R-:W-:Y:S01]  /*1ac0*/  BAR.SYNC.DEFER_BLOCKING 0x0 ;  /* 0x0000000000007b1d */ /* 0x000fe20000010000 */
[----:B------:R-:W-:-:S05]  /*1ad0*/  ISETP.GT.AND P0, PT, R0, R11, PT ;  /* 0x0000000b0000720c */ /* 0x000fca0003f04270 */
[----:B0-----:R0:W2:Y:S08]  /*1ae0*/  LDS.64 R2, [R73+0x7200] ;  /* 0x0072000049027984 */ /* 0x0010b00000000a00 */
[----:B0-----:R-:W-:Y:S05]  /*1af0*/  @P0 BRA `(.L_x_24) ;  /* 0x0000000000700947 */ /* 0x001fea0003800000 */
[----:B------:R-:W0:Y:S01]  /*1b00*/  LDCU.64 UR8, c[0x0][0x3a0] ;  /* 0x00007400ff0877ac */ /* 0x000e220008000a00 */
[C---:B------:R-:W-:Y:S02]  /*1b10*/  LOP3.LUT R5, R39.reuse, 0x3e0, RZ, 0xc0, !PT ;  /* 0x000003e027057812 */ /* 0x040fe400078ec0ff */
[----:B------:R-:W-:-:S05]  /*1b20*/  LOP3.LUT R38, R39, 0x1f, RZ, 0xc0, !PT ;  /* 0x0000001f27267812 */ /* 0x000fca00078ec0ff */
[----:B------:R-:W-:-:S05]  /*1b30*/  IMAD R5, R5, 0x13, R38 ;  /* 0x0000001305057824 */ /* 0x000fca00078e0226 */
[----:B--2---:R-:W-:-:S05]  /*1b40*/  IADD3 R0, P0, PT, R5, R2, RZ ;  /* 0x0000000205007210 */ /* 0x004fca0007f1e0ff */
[----:B------:R-:W-:Y:S01]  /*1b50*/  IMAD.X R3, RZ, RZ, R3, P0 ;  /* 0x000000ffff037224 */ /* 0x000fe200000e0603 */
[----:B0-----:R-:W-:-:S04]  /*1b60*/  LEA R2, P0, R0, UR8, 0x2 ;  /* 0x0000000800027c11 */ /* 0x001fc8000f8010ff */
[----:B------:R-:W-:-:S05]  /*1b70*/  LEA.HI.X R3, R0, UR9, R3, 0x2, P0 ;  /* 0x0000000900037c11 */ /* 0x000fca00080f1403 */
[----:B------:R-:W-:Y:S04]  /*1b80*/  STG.E desc[UR6][R2.64], R71 ;  /* 0x0000004702007986 */ /* 0x000fe8000c101906 */
        /* <DEDUP_REMOVED lines=17> */
[----:B------:R-:W-:Y:S01]  /*1ca0*/  STG.E desc[UR6][R2.64+0x900], R53 ;  /* 0x0009003502007986 */ /* 0x000fe2000c101906 */
[----:B------:R-:W-:Y:S05]  /*1cb0*/  EXIT ;  /* 0x000000000000794d */ /* 0x000fea0003800000 */
.L_x_24:
[----:B------:R-:W0:Y:S01]  /*1cc0*/  LDCU.64 UR8, c[0x0][0x3a0] ;  /* 0x00007400ff0877ac */ /* 0x000e220008000a00 */
[C---:B------:R-:W-:Y:S01]  /*1cd0*/  LOP3.LUT R5, R39.reuse, 0x3e0, RZ, 0xc0, !PT ;  /* 0x000003e027057812 */ /* 0x040fe200078ec0ff */
[----:B------:R-:W-:Y:S01]  /*1ce0*/  IMAD R72, R72, -0x1c80, R11 ;  /* 0xffffe38048487824 */ /* 0x000fe200078e020b */
[----:B------:R-:W-:-:S05]  /*1cf0*/  LOP3.LUT R38, R39, 0x1f, RZ, 0xc0, !PT ;  /* 0x0000001f27267812 */ /* 0x000fca00078ec0ff */
[----:B------:R-:W-:-:S04]  /*1d00*/  IMAD R5, R5, 0x13, R38 ;  /* 0x0000001305057824 */ /* 0x000fc800078e0226 */
[C---:B-1----:R-:W-:Y:S01]  /*1d10*/  VIADD R7, R5.reuse, 0x20 ;  /* 0x0000002005077836 */ /* 0x042fe20000000000 */
[C---:B--2---:R-:W-:Y:S01]  /*1d20*/  IADD3 R0, P0, PT, R5.reuse, R2, RZ ;  /* 0x0000000205007210 */ /* 0x044fe20007f1e0ff */
[C---:B------:R-:W-:Y:S01]  /*1d30*/  VIADD R9, R5.reuse, 0x40 ;  /* 0x0000004005097836 */ /* 0x040fe20000000000 */
[CC--:B------:R-:W-:Y:S01]  /*1d40*/  ISETP.GE.AND P1, PT, R5.reuse, R72.reuse, PT ;  /* 0x000000480500720c */ /* 0x0c0fe20003f26270 */
[----:B------:R-:W-:Y:S01]  /*1d50*/  VIADD R11, R5, 0x60 ;  /* 0x00000060050b7836 */ /* 0x000fe20000000000 */
[-C--:B------:R-:W-:Y:S01]  /*1d60*/  ISETP.GE.AND P2, PT, R7, R72.reuse, PT ;  /* 0x000000480700720c */ /* 0x080fe20003f46270 */
[----:B------:R-:W-:Y:S01]  /*1d70*/  IMAD.X R3, RZ, RZ, R3, P0 ;  /* 0x000000ffff037224 */ /* 0x000fe200000e0603 */
[C---:B0-----:R-:W-:Y:S01]  /*1d80*/  LEA R2, P0, R0.reuse, UR8, 0x2 ;  /* 0x0000000800027c11 */ /* 0x041fe2000f8010ff */
[----:B------:R-:W-:Y:S01]  /*1d90*/  VIADD R7, R5, 0x80 ;  /* 0x0000008005077836 */ /* 0x000fe20000000000 */
[----:B------:R-:W-:Y:S01]  /*1da0*/  ISETP.GE.AND P3, PT, R9, R72, PT ;  /* 0x000000480900720c */ /* 0x000fe20003f66270 */
[----:B------:R-:W-:Y:S01]  /*1db0*/  VIADD R9, R5, 0xa0 ;  /* 0x000000a005097836 */ /* 0x000fe20000000000 */
[----:B------:R-:W-:-:S02]  /*1dc0*/  LEA.HI.X R3, R0, UR9, R3, 0x2, P0 ;  /* 0x0000000900037c11 */ /* 0x000fc400080f1403 */
[-C--:B------:R-:W-:Y:S01]  /*1dd0*/  ISETP.GE.AND P5, PT, R7, R72.reuse, PT ;  /* 0x000000480700720c */ /* 0x080fe20003fa6270 */
[----:B------:R-:W-:Y:S01]  /*1de0*/  VIADD R7, R5, 0xe0 ;  /* 0x000000e005077836 */ /* 0x000fe20000000000 */
[-C--:B------:R-:W-:Y:S01]  /*1df0*/  ISETP.GE.AND P4, PT, R11, R72.reuse, PT ;  /* 0x000000480b00720c */ /* 0x080fe20003f86270 */
[----:B------:R-:W-:Y:S01]  /*1e00*/  VIADD R11, R5, 0xc0 ;  /* 0x000000c0050b7836 */ /* 0x000fe20000000000 */
[----:B------:R0:W-:Y:S01]  /*1e10*/  @!P1 STG.E desc[UR6][R2.64], R71 ;  /* 0x0000004702009986 */ /* 0x0001e2000c101906 */
[-C--:B------:R-:W-:Y:S01]  /*1e20*/  ISETP.GE.AND P6, PT, R9, R72.reuse, PT ;  /* 0x000000480900720c */ /* 0x080fe20003fc6270 */
[----:B------:R-:W-:Y:S01]  /*1e30*/  VIADD R9, R5, 0x100 ;  /* 0x0000010005097836 */ /* 0x000fe20000000000 */
[-C--:B------:R-:W-:Y:S01]  /*1e40*/  ISETP.GE.AND P1, PT, R7, R72.reuse, PT ;  /* 0x000000480700720c */ /* 0x080fe20003f26270 */
[----:B------:R-:W-:Y:S01]  /*1e50*/  VIADD R7, R5, 0x120 ;  /* 0x0000012005077836 */ /* 0x000fe20000000000 */
[-C--:B------:R-:W-:Y:S01]  /*1e60*/  ISETP.GE.AND P0, PT, R11, R72.reuse, PT ;  /* 0x000000480b00720c */ /* 0x080fe20003f06270 */
[----:B------:R0:W-:Y:S01]  /*1e70*/  @!P2 STG.E desc[UR6][R2.64+0x80], R70 ;  /* 0x000080460200a986 */ /* 0x0001e2000c101906 */
[----:B------:R-:W-:Y:S01]  /*1e80*/  ISETP.GE.AND P2, PT, R9, R72, PT ;  /* 0x000000480900720c */ /* 0x000fe20003f46270 */
[----:B------:R-:W-:-:S02]  /*1e90*/  VIADD R9, R5, 0x140 ;  /* 0x0000014005097836 */ /* 0x000fc40000000000 */
[----:B------:R0:W-:Y:S01]  /*1ea0*/  @!P3 STG.E desc[UR6][R2.64+0x100], R69 ;  /* 0x000100450200b986 */ /* 0x0001e2000c101906 */
[-C--:B------:R-:W-:Y:S01]  /*1eb0*/  ISETP.GE.AND P3, PT, R7, R72.reuse, PT ;  /* 0x000000480700720c */ /* 0x080fe20003f66270 */
[----:B------:R-:W-:Y:S02]  /*1ec0*/  VIADD R7, R5, 0x160 ;  /* 0x0000016005077836 */ /* 0x000fe40000000000 */
[----:B------:R0:W-:Y:S01]  /*1ed0*/  @!P4 STG.E desc[UR6][R2.64+0x180], R68 ;  /* 0x000180440200c986 */ /* 0x0001e2000c101906 */
[-C--:B------:R-:W-:Y:S01]  /*1ee0*/  ISETP.GE.AND P4, PT, R9, R72.reuse, PT ;  /* 0x000000480900720c */ /* 0x080fe20003f86270 */
[----:B------:R-:W-:Y:S02]  /*1ef0*/  VIADD R9, R5, 0x180 ;  /* 0x0000018005097836 */ /* 0x000fe40000000000 */
        /* <DEDUP_REMOVED lines=14> */
[C---:B------:R-:W-:Y:S02]  /*1fe0*/  VIADD R7, R5.reuse, 0x220 ;  /* 0x0000022005077836 */ /* 0x040fe40000000000 */
[----:B------:R-:W-:Y:S01]  /*1ff0*/  VIADD R5, R5, 0x240 ;  /* 0x0000024005057836 */ /* 0x000fe20000000000 */
[----:B------:R0:W-:Y:S01]  /*2000*/  @!P3 STG.E desc[UR6][R2.64+0x480], R62 ;  /* 0x0004803e0200b986 */ /* 0x0001e2000c101906 */
[----:B------:R-:W-:-:S03]  /*2010*/  ISETP.GE.AND P3, PT, R9, R72, PT ;  /* 0x000000480900720c */ /* 0x000fc60003f66270 */
[----:B------:R0:W-:Y:S01]  /*2020*/  @!P4 STG.E desc[UR6][R2.64+0x500], R61 ;  /* 0x0005003d0200c986 */ /* 0x0001e2000c101906 */
[----:B------:R-:W-:-:S03]  /*2030*/  ISETP.GE.AND P4, PT, R7, R72, PT ;  /* 0x000000480700720c */ /* 0x000fc60003f86270 */
[----:B------:R0:W-:Y:S01]  /*2040*/  @!P5 STG.E desc[UR6][R2.64+0x580], R60 ;  /* 0x0005803c0200d986 */ /* 0x0001e2000c101906 */
[----:B------:R-:W-:-:S03]  /*2050*/  ISETP.GE.AND P5, PT, R5, R72, PT ;  /* 0x000000480500720c */ /* 0x000fc60003fa6270 */
[----:B------:R0:W-:Y:S04]  /*2060*/  @!P6 STG.E desc[UR6][R2.64+0x600], R59 ;  /* 0x0006003b0200e986 */ /* 0x0001e8000c101906 */
[----:B------:R0:W-:Y:S04]  /*2070*/  @!P0 STG.E desc[UR6][R2.64+0x680], R58 ;  /* 0x0006803a02008986 */ /* 0x0001e8000c101906 */
[----:B------:R0:W-:Y:S04]  /*2080*/  @!P1 STG.E desc[UR6][R2.64+0x700], R57 ;  /* 0x0007003902009986 */ /* 0x0001e8000c101906 */
[----:B------:R0:W-:Y:S04]  /*2090*/  @!P2 STG.E desc[UR6][R2.64+0x780], R56 ;  /* 0x000780380200a986 */ /* 0x0001e8000c101906 */
[----:B------:R0:W-:Y:S04]  /*20a0*/  @!P3 STG.E desc[UR6][R2.64+0x800], R55 ;  /* 0x000800370200b986 */ /* 0x0001e8000c101906 */
[----:B------:R0:W-:Y:S01]  /*20b0*/  @!P4 STG.E desc[UR6][R2.64+0x880], R54 ;  /* 0x000880360200c986 */ /* 0x0001e2000c101906 */
[----:B------:R-:W-:Y:S05]  /*20c0*/  @P5 EXIT ;  /* 0x000000000000594d */ /* 0x000fea0003800000 */
[----:B------:R-:W-:Y:S01]  /*20d0*/  STG.E desc[UR6][R2.64+0x900], R53 ;  /* 0x0009003502007986 */ /* 0x000fe2000c101906 */
[----:B------:R-:W-:Y:S05]  /*20e0*/  EXIT ;  /* 0x000000000000794d */ /* 0x000fea0003800000 */
.L_x_14:
[----:B------:R-:W-:Y:S01]  /*20f0*/  IMAD.MOV.U32 R38, RZ, RZ, RZ ;  /* 0x000000ffff267224 */ /* 0x000fe200078e00ff */
[C---:B------:R-:W-:Y:S01]  /*2100*/  ISETP.GT.U32.AND P0, PT, R39.reuse, 0x1f, PT ;  /* 0x0000001f2700780c */ /* 0x040fe20003f04070 */
[----:B------:R-:W-:Y:S05]  /*2110*/  WARPSYNC.ALL ;  /* 0x0000000000007948 */ /* 0x000fea0003800000 */
[----:B------:R-:W-:-:S04]  /*2120*/  IMAD.HI.U32 R0, R39, 0x15555556, R38 ;  /* 0x1555555627007827 */ /* 0x000fc800078e0026 */
[----:B------:R-:W-:-:S05]  /*2130*/  IMAD R3, R0, 0x4, R73 ;  /* 0x0000000400037824 */ /* 0x000fca00078e0249 */
[----:B------:R0:W-:Y:S01]  /*2140*/  STS [R3+0x3410], R52 ;  /* 0x0034103403007388 */ /* 0x0001e20000000800 */
[----:B------:R-:W-:Y:S06]  /*2150*/  BAR.SYNC.DEFER_BLOCKING 0x0 ;  /* 0x0000000000007b1d */ /* 0x000fec0000010000 */
[----:B------:R-:W-:Y:S05]  /*2160*/  @P0 BRA `(.L_x_25) ;  /* 0x0000000000e40947 */ /* 0x000fea0003800000 */
[C-C-:B------:R-:W-:Y:S01]  /*2170*/  IMAD R0, R39.reuse, 0x34, R73.reuse ;  /* 0x0000003427007824 */ /* 0x140fe200078e0249 */
[----:B------:R-:W-:Y:S01]  /*2180*/  UMOV UR5, 0xffffffff ;  /* 0xffffffff00057882 */ /* 0x000fe20000000000 */
[C-C-:B------:R-:W-:Y:S02]  /*2190*/  IMAD R4, R39.reuse, 0x34, R73.reuse ;  /* 0x0000003427047824 */ /* 0x140fe400078e0249 */
[----:B0-----:R-:W-:Y:S01]  /*21a0*/  IMAD R3, R39, 0x34, R73 ;  /* 0x0000003427037824 */ /* 0x001fe200078e0249 */
[----:B------:R-:W-:Y:S04]  /*21b0*/  LDS R14, [R0+0x3410] ;  /* 0x00341000000e7984 */ /* 0x000fe80000000800 */
[----:B------:R-:W-:Y:S04]  /*21c0*/  LDS R13, [R0+0x3414] ;  /* 0x00341400000d7984 */ /* 0x000fe80000000800 */
[----:B------:R-:W0:Y:S04]  /*21d0*/  LDS R12, [R0+0x3418] ;  /* 0x00341800000c7984 */ /* 0x000e280000000800 */
[----:B------:R-:W-:Y:S04]  /*21e0*/  LDS R11, [R0+0x341c] ;  /* 0x00341c00000b7984 */ /* 0x000fe80000000800 */
[----:B------:R-:W2:Y:S04]  /*21f0*/  LDS R10, [R0+0x3420] ;  /* 0x00342000000a7984 */ /* 0x000ea80000000800 */
[----:B------:R-:W-:Y:S04]  /*2200*/  LDS R9, [R0+0x3424] ;  /* 0x0034240000097984 */ /* 0x000fe80000000800 */
[----:B------:R-:W3:Y:S04]  /*2210*/  LDS R8, [R0+0x3428] ;  /* 0x0034280000087984 */ /* 0x000ee80000000800 */
[----:B-1----:R-:W-:Y:S04]  /*2220*/  LDS R7, [R0+0x342c] ;  /* 0x00342c0000077984 */ /* 0x002fe80000000800 */
[----:B------:R-:W1:Y:S04]  /*2230*/  LDS R6, [R0+0x3430] ;  /* 0x0034300000067984 */ /* 0x000e680000000800 */
[----:B------:R-:W-:Y:S04]  /*2240*/  LDS R5, [R0+0x3434] ;  /* 0x0034340000057984 */ /* 0x000fe80000000800 */
[----:B------:R-:W4:Y:S04]  /*2250*/  LDS R4, [R4+0x3438] ;  /* 0x0034380004047984 */ /* 0x000f280000000800 */
[----:B------:R-:W5:Y:S01]  /*2260*/  LDS R2, [R3+0x343c] ;  /* 0x00343c0003027984 */ /* 0x000f620000000800 */
[----:B0-----:R-:W-:-:S04]  /*2270*/  IADD3 R74, PT, PT, R12, R13, R14 ;  /* 0x0000000d0c4a7210 */ /* 0x001fc80007ffe00e */
[----:B--2---:R-:W-:-:S04]  /*2280*/  IADD3 R74, PT, PT, R10, R74, R11 ;  /* 0x0000004a0a4a7210 */ /* 0x004fc80007ffe00b */
[----:B---3--:R-:W-:-:S04]  /*2290*/  IADD3 R74, PT, PT, R8, R74, R9 ;  /* 0x0000004a084a7210 */ /* 0x008fc80007ffe009 */
[----:B-1----:R-:W-:-:S04]  /*22a0*/  IADD3 R74, PT, PT, R6, R74, R7 ;  /* 0x0000004a064a7210 */ /* 0x002fc80007ffe007 */
[----:B----4-:R-:W-:-:S05]  /*22b0*/  IADD3 R75, PT, PT, R4, R74, R5 ;  /* 0x0000004a044b7210 */ /* 0x010fca0007ffe005 */
[----:B-----5:R-:W-:Y:S01]  /*22c0*/  IMAD.IADD R2, R2, 0x1, R75 ;  /* 0x0000000102027824 */ /* 0x020fe200078e024b */
[----:B------:R-:W-:Y:S06]  /*22d0*/  BRA.DIV UR5, `(.L_x_26) ;  /* 0x0000005a05807947 */ /* 0x000fec000b800000 */
[----:B------:R-:W0:Y:S02]  /*22e0*/  SHFL.UP P0, R77, R2, 0x1, RZ ;  /* 0x04200000024d7989 */ /* 0x000e2400000000ff */
[----:B0-----:R-:W-:-:S05]  /*22f0*/  @P0 IMAD.IADD R77, R2, 0x1, R77 ;  /* 0x00000001024d0824 */ /* 0x001fca00078e024d */
[----:B------:R-:W0:Y:S02]  /*2300*/  SHFL.UP P0, R74, R77, 0x2, RZ ;  /* 0x044000004d4a7989 */ /* 0x000e2400000000ff */
[----:B0-----:R-:W-:-:S05]  /*2310*/  @P0 IMAD.IADD R74, R77, 0x1, R74 ;  /* 0x000000014d4a0824 */ /* 0x001fca00078e024a */
[----:B------:R-:W0:Y:S02]  /*2320*/  SHFL.UP P0, R77, R74, 0x4, RZ ;  /* 0x048000004a4d7989 */ /* 0x000e2400000000ff */
[----:B0-----:R-:W-:-:S05]  /*2330*/  @P0 IMAD.IADD R77, R74, 0x1, R77 ;  /* 0x000000014a4d0824 */ /* 0x001fca00078e024d */
[----:B------:R-:W0:Y:S02]  /*2340*/  SHFL.UP P0, R74, R77, 0x8, RZ ;  /* 0x050000004d4a7989 */ /* 0x000e2400000000ff */
[----:B0-----:R-:W-:-:S05]  /*2350*/  @P0 IMAD.IADD R74, R77, 0x1, R74 ;  /* 0x000000014d4a0824 */ /* 0x001fca00078e024a */
[----:B------:R0:W1:Y:S02]  /*2360*/  SHFL.UP P0, R0, R74, 0x10, RZ ;  /* 0x060000004a007989 */ /* 0x00006400000000ff */
.L_x_118:
[----:B-1----:R-:W-:-:S04]  /*2370*/  @P0 IMAD.IADD R0, R74, 0x1, R0 ;  /* 0x000000014a000824 */ /* 0x002fc800078e0200 */
[----:B------:R-:W-:-:S04]  /*2380*/  IMAD.IADD R2, R0, 0x1, -R2 ;  /* 0x0000000100027824 */ /* 0x000fc800078e0a02 */
[----:B------:R-:W-:Y:S01]  /*2390*/  IMAD.IADD R14, R14, 0x1, R2 ;  /* 0x000000010e0e7824 */ /* 0x000fe200078e0202 */
[----:B------:R2:W-:Y:S03]  /*23a0*/  STS [R3+0x3410], R2 ;  /* 0x0034100203007388 */ /* 0x0005e60000000800 */
        /* <DEDUP_REMOVED lines=19> */
[----:B------:R2:W-:Y:S04]  /*24e0*/  STS [R3+0x3438], R5 ;  /* 0x0034380503007388 */ /* 0x0005e80000000800 */
[----:B------:R2:W-:Y:S02]  /*24f0*/  STS [R3+0x343c], R4 ;  /* 0x00343c0403007388 */ /* 0x0005e40000000800 */
.L_x_25:
[----:B------:R-:W3:Y:S01]  /*2500*/  LDL R0, [R1+0x8] ;  /* 0x0000080001007983 */ /* 0x000ee20000100800 */
[----:B------:R-:W-:Y:S05]  /*2510*/  WARPSYNC.ALL ;  /* 0x0000000000007948 */ /* 0x000fea0003800000 */
[----:B--2---:R-:W-:Y:S01]  /*2520*/  IMAD.MOV.U32 R2, RZ, RZ, RZ ;  /* 0x000000ffff027224 */ /* 0x004fe200078e00ff */
[----:B------:R-:W-:Y:S01]  /*2530*/  BSSY.RECONVERGENT B0, `(.L_x_27) ;  /* 0x000002d000007945 */ /* 0x000fe20003800200 */
[----:B0-----:R-:W-:Y:S02]  /*2540*/  IMAD.MOV.U32 R3, RZ, RZ, R39 ;  /* 0x000000ffff037224 */ /* 0x001fe400078e0027 */
[----:B------:R-:W-:-:S04]  /*2550*/  IMAD.HI.U32 R2, R39, 0x15555556, R2 ;  /* 0x1555555627027827 */ /* 0x000fc800078e0002 */
[--C-:B------:R-:W-:Y:S01]  /*2560*/  IMAD R2, R2, 0x4, R73.reuse ;  /* 0x0000000402027824 */ /* 0x100fe200078e0249 */
[----:B------:R-:W-:Y:S06]  /*2570*/  BAR.SYNC.DEFER_BLOCKING 0x0 ;  /* 0x0000000000007b1d */ /* 0x000fec0000010000 */
[----:B------:R0:W2:Y:S01]  /*2580*/  LDS R3, [R2+0x3410] ;  /* 0x0034100002037984 */ /* 0x0000a20000000800 */
[----:B---3--:R-:W-:Y:S01]  /*2590*/  ISETP.NE.AND P0, PT, R0, RZ, PT ;  /* 0x000000ff0000720c */ /* 0x008fe20003f05270 */
[----:B------:R-:W-:-:S12]  /*25a0*/  IMAD R0, R39, 0x4, R73 ;  /* 0x0000000427007824 */ /* 0x000fd800078e0249 */
[----:B0-2---:R-:W-:Y:S05]  /*25b0*/  @P0 BRA `(.L_x_28) ;  /* 0x0000000000900947 */ /* 0x005fea0003800000 */
[----:B------:R-:W0:Y:S04]  /*25c0*/  LDS R10, [R0] ;  /* 0x00000000000a7984 */ /* 0x000e280000000800 */
[----:B------:R-:W2:Y:S04]  /*25d0*/  LDS R9, [R0+0x400] ;  /* 0x0004000000097984 */ /* 0x000ea80000000800 */
[----:B------:R-:W3:Y:S04]  /*25e0*/  LDS R8, [R0+0x800] ;  /* 0x0008000000087984 */ /* 0x000ee80000000800 */
[----:B-1----:R-:W1:Y:S04]  /*25f0*/  LDS R6, [R0+0xc00] ;  /* 0x000c000000067984 */ /* 0x002e680000000800 */
[----:B------:R-:W4:Y:S04]  /*2600*/  LDS R4, [R0+0x1000] ;  /* 0x0010000000047984 */ /* 0x000f280000000800 */
[----:B------:R-:W5:Y:S04]  /*2610*/  LDS R2, [R0+0x1400] ;  /* 0x0014000000027984 */ /* 0x000f680000000800 */
[----:B------:R-:W5:Y:S04]  /*2620*/  LDS R5, [R0+0x1c00] ;  /* 0x001c000000057984 */ /* 0x000f680000000800 */
[----:B------:R-:W5:Y:S04]  /*2630*/  LDS R12, [R0+0x2000] ;  /* 0x00200000000c7984 */ /* 0x000f680000000800 */
[----:B------:R-:W5:Y:S04]  /*2640*/  LDS R76, [R0+0x2400] ;  /* 0x00240000004c7984 */ /* 0x000f680000000800 */
[----:B------:R-:W5:Y:S01]  /*2650*/  LDS R74, [R0+0x2800] ;  /* 0x00280000004a7984 */ /* 0x000f620000000800 */
[----:B0-----:R-:W-:-:S03]  /*2660*/  IMAD.IADD R7, R3, 0x1, R10 ;  /* 0x0000000103077824 */ /* 0x001fc600078e020a */
[----:B------:R-:W0:Y:S01]  /*2670*/  LDS R14, [R0+0x2c00] ;  /* 0x002c0000000e7984 */ /* 0x000e220000000800 */
[----:B--2---:R-:W-:-:S03]  /*2680*/  IMAD.IADD R9, R3, 0x1, R9 ;  /* 0x0000000103097824 */ /* 0x004fc600078e0209 */
[----:B------:R-:W2:Y:S01]  /*2690*/  LDS R10, [R0+0x1800] ;  /* 0x00180000000a7984 */ /* 0x000ea20000000800 */
[----:B---3--:R-:W-:-:S03]  /*26a0*/  IMAD.IADD R11, R3, 0x1, R8 ;  /* 0x00000001030b7824 */ /* 0x008fc600078e0208 */
[----:B------:R4:W-:Y:S01]  /*26b0*/  STS [R0], R7 ;  /* 0x0000000700007388 */ /* 0x0009e20000000800 */
[----:B-1----:R-:W-:-:S03]  /*26c0*/  IMAD.IADD R13, R3, 0x1, R6 ;  /* 0x00000001030d7824 */ /* 0x002fc600078e0206 */
[----:B------:R1:W-:Y:S04]  /*26d0*/  STS [R0+0x400], R9 ;  /* 0x0004000900007388 */ /* 0x0003e80000000800 */
[----:B------:R3:W-:Y:S01]  /*26e0*/  STS [R0+0x800], R11 ;  /* 0x0008000b00007388 */ /* 0x0007e20000000800 */
[----:B----4-:R-:W-:-:S03]  /*26f0*/  IMAD.IADD R7, R3, 0x1, R4 ;  /* 0x0000000103077824 */ /* 0x010fc600078e0204 */
[----:B------:R0:W-:Y:S01]  /*2700*/  STS [R0+0xc00], R13 ;  /* 0x000c000d00007388 */ /* 0x0001e20000000800 */
[C---:B-----5:R-:W-:Y:S02]  /*2710*/  IMAD.IADD R75, R3.reuse, 0x1, R2 ;  /* 0x00000001034b7824 */ /* 0x060fe400078e0202 */
[C---:B------:R-:W-:Y:S01]  /*2720*/  IMAD.IADD R5, R3.reuse, 0x1, R5 ;  /* 0x0000000103057824 */ /* 0x040fe200078e0205 */
[----:B------:R4:W-:Y:S01]  /*2730*/  STS [R0+0x1000], R7 ;  /* 0x0010000700007388 */ /* 0x0009e20000000800 */
[----:B------:R-:W-:-:S03]  /*2740*/  IMAD.IADD R12, R3, 0x1, R12 ;  /* 0x00000001030c7824 */ /* 0x000fc600078e020c */
[----:B------:R4:W-:Y:S01]  /*2750*/  STS [R0+0x1400], R75 ;  /* 0x0014004b00007388 */ /* 0x0009e20000000800 */
[----:B-1----:R-:W-:-:S03]  /*2760*/  IMAD.IADD R9, R3, 0x1, R76 ;  /* 0x0000000103097824 */ /* 0x002fc600078e024c */
[----:B------:R4:W-:Y:S01]  /*2770*/  STS [R0+0x1c00], R5 ;  /* 0x001c000500007388 */ /* 0x0009e20000000800 */
[----:B---3--:R-:W-:-:S03]  /*2780*/  IMAD.IADD R11, R3, 0x1, R74 ;  /* 0x00000001030b7824 */ /* 0x008fc600078e024a */
[----:B------:R4:W-:Y:S01]  /*2790*/  STS [R0+0x2000], R12 ;  /* 0x0020000c00007388 */ /* 0x0009e20000000800 */
[----:B0-----:R-:W-:-:S03]  /*27a0*/  IMAD.IADD R13, R3, 0x1, R14 ;  /* 0x00000001030d7824 */ /* 0x001fc600078e020e */
[----:B------:R4:W-:Y:S01]  /*27b0*/  STS [R0+0x2400], R9 ;  /* 0x0024000900007388 */ /* 0x0009e20000000800 */
[----:B--2---:R-:W-:-:S03]  /*27c0*/  IMAD.IADD R77, R3, 0x1, R10 ;  /* 0x00000001034d7824 */ /* 0x004fc600078e020a */
[----:B------:R4:W-:Y:S04]  /*27d0*/  STS [R0+0x2800], R11 ;  /* 0x0028000b00007388 */ /* 0x0009e80000000800 */
[----:B------:R4:W-:Y:S04]  /*27e0*/  STS [R0+0x1800], R77 ;  /* 0x0018004d00007388 */ /* 0x0009e80000000800 */
[----:B------:R4:W-:Y:S02]  /*27f0*/  STS [R0+0x2c00], R13 ;  /* 0x002c000d00007388 */ /* 0x0009e40000000800 */
.L_x_28:
[----:B------:R-:W-:Y:S05]  /*2800*/  BSYNC.RECONVERGENT B0 ;  /* 0x0000000000007941 */ /* 0x000fea0003800200 */
.L_x_27:
[----:B------:R-:W-:Y:S01]  /*2810*/  BAR.SYNC.DEFER_BLOCKING 0x0 ;  /* 0x0000000000007b1d */ /* 0x000fe20000010000 */
[----:B------:R-:W-:-:S05]  /*2820*/  R2P PR, R51, 0x7f ;  /* 0x0000007f33007804 */ /* 0x000fca0000000000 */
[----:B------:R-:W-:Y:S01]  /*2830*/  BSSY.RECONVERGENT B0, `(.L_x_29) ;  /* 0x0000022000007945 */ /* 0x000fe20003800200 */
[----:B------:R-:W0:Y:S07]  /*2840*/  S2R R4, SR_LANEID ;  /* 0x0000000000047919 */ /* 0x000e2e0000000000 */
[----:B------:R-:W-:Y:S02]  /*2850*/  VOTE.ANY R2, PT, P0 ;  /* 0x0000000000027806 */ /* 0x000fe400000e0100 */
[----:B----4-:R-:W-:-:S02]  /*2860*/  VOTE.ANY R5, PT, P1 ;  /* 0x0000000000057806 */ /* 0x010fc400008e0100 */
[----:B------:R-:W-:Y:S02]  /*2870*/  @!P0 LOP3.LUT R2, RZ, R2, RZ, 0x33, !PT ;  /* 0x00000002ff028212 */ /* 0x000fe400078e33ff */
[----:B-1----:R-:W-:Y:S02]  /*2880*/  VOTE.ANY R7, PT, P2 ;  /* 0x0000000000077806 */ /* 0x002fe400010e0100 */
[----:B------:R-:W-:Y:S02]  /*2890*/  @!P1 LOP3.LUT R5, RZ, R5, RZ, 0x33, !PT ;  /* 0x00000005ff059212 */ /* 0x000fe400078e33ff */
[----:B------:R-:W-:Y:S02]  /*28a0*/  VOTE.ANY R9, PT, P3 ;  /* 0x0000000000097806 */ /* 0x000fe400018e0100 */
[----:B------:R-:W-:Y:S02]  /*28b0*/  @!P2 LOP3.LUT R7, RZ, R7, RZ, 0x33, !PT ;  /* 0x00000007ff07a212 */ /* 0x000fe400078e33ff */
[----:B------:R-:W-:-:S02]  /*28c0*/  LOP3.LUT R2, R5, R2, RZ, 0xc0, !PT ;  /* 0x0000000205027212 */ /* 0x000fc400078ec0ff */
[----:B------:R-:W-:Y:S02]  /*28d0*/  @!P3 LOP3.LUT R9, RZ, R9, RZ, 0x33, !PT ;  /* 0x00000009ff09b212 */ /* 0x000fe400078e33ff */
[----:B------:R-:W-:Y:S02]  /*28e0*/  LOP3.LUT R2, R7, R2, RZ, 0xc0, !PT ;  /* 0x0000000207027212 */ /* 0x000fe400078ec0ff */
[----:B------:R-:W-:Y:S02]  /*28f0*/  VOTE.ANY R5, PT, P4 ;  /* 0x0000000000057806 */ /* 0x000fe400020e0100 */
[----:B------:R-:W-:Y:S02]  /*2900*/  LOP3.LUT R2, R9, R2, RZ, 0xc0, !PT ;  /* 0x0000000209027212 */ /* 0x000fe400078ec0ff */
[----:B------:R-:W-:Y:S02]  /*2910*/  @!P4 LOP3.LUT R5, RZ, R5, RZ, 0x33, !PT ;  /* 0x00000005ff05c212 */ /* 0x000fe400078e33ff */
[----:B------:R-:W-:-:S02]  /*2920*/  VOTE.ANY R7, PT, P5 ;  /* 0x0000000000077806 */ /* 0x000fc400028e0100 */
[----:B------:R-:W-:Y:S02]  /*2930*/  LOP3.LUT R2, R5, R2, RZ, 0xc0, !PT ;  /* 0x0000000205027212 */ /* 0x000fe400078ec0ff */
[----:B------:R-:W-:Y:S02]  /*2940*/  LOP3.LUT P0, RZ, R51, 0x80, RZ, 0xc0, !PT ;  /* 0x0000008033ff7812 */ /* 0x000fe4000780c0ff */
[----:B------:R-:W-:Y:S02]  /*2950*/  @!P5 LOP3.LUT R7, RZ, R7, RZ, 0x33, !PT ;  /* 0x00000007ff07d212 */ /* 0x000fe400078e33ff */
[----:B------:R-:W-:Y:S02]  /*2960*/  VOTE.ANY R6, PT, P6 ;  /* 0x0000000000067806 */ /* 0x000fe400030e0100 */
[----:B------:R-:W-:Y:S02]  /*2970*/  LOP3.LUT R7, R7, R2, RZ, 0xc0, !PT ;  /* 0x0000000207077212 */ /* 0x000fe400078ec0ff */
[----:B------:R-:W1:Y:S01]  /*2980*/  S2R R2, SR_LEMASK ;  /* 0x0000000000027919 */ /* 0x000e620000003a00 */
[----:B------:R-:W-:-:S04]  /*2990*/  @!P6 LOP3.LUT R6, RZ, R6, RZ, 0x33, !PT ;  /* 0x00000006ff06e212 */ /* 0x000fc800078e33ff */
[----:B------:R-:W-:Y:S02]  /*29a0*/  VOTE.ANY R8, PT, P0 ;  /* 0x0000000000087806 */ /* 0x000fe400000e0100 */
[----:B------:R-:W-:Y:S02]  /*29b0*/  LOP3.LUT R7, R6, R7, RZ, 0xc0, !PT ;  /* 0x0000000706077212 */ /* 0x000fe400078ec0ff */
[----:B------:R-:W-:-:S04]  /*29c0*/  @!P0 LOP3.LUT R8, RZ, R8, RZ, 0x33, !PT ;  /* 0x00000008ff088212 */ /* 0x000fc800078e33ff */
[----:B------:R-:W-:Y:S01]  /*29d0*/  LOP3.LUT R9, R8, R7, RZ, 0xc0, !PT ;  /* 0x0000000708097212 */ /* 0x000fe200078ec0ff */
[----:B------:R-:W-:-:S03]  /*29e0*/  IMAD.MOV.U32 R8, RZ, RZ, RZ ;  /* 0x000000ffff087224 */ /* 0x000fc600078e00ff */
[----:B------:R-:W0:Y:S01]  /*29f0*/  FLO.U32 R7, R9 ;  /* 0x0000000900077300 */ /* 0x000e2200000e0000 */
[----:B-1----:R-:W-:Y:S02]  /*2a00*/  LOP3.LUT R5, R2, R9, RZ, 0xc0, !PT ;  /* 0x0000000902057212 */ /* 0x002fe400078ec0ff */
[----:B0-----:R-:W-:-:S05]  /*2a10*/  ISETP.NE.AND P0, PT, R4, R7, PT ;  /* 0x000000070400720c */ /* 0x001fca0003f05270 */
[----:B------:R-:W0:Y:S08]  /*2a20*/  POPC R5, R5 ;  /* 0x0000000500057309 */ /* 0x000e300000000000 */
[----:B------:R-:W-:Y:S05]  /*2a30*/  @P0 BRA `(.L_x_30) ;  /* 0x0000000000040947 */ /* 0x000fea0003800000 */
[----:B0-----:R1:W2:Y:S02]  /*2a40*/  ATOMS.ADD R8, [R30], R5 ;  /* 0x000000051e08738c */ /* 0x0012a40000000000 */
.L_x_30:
[----:B------:R-:W-:Y:S05]  /*2a50*/  BSYNC.RECONVERGENT B0 ;  /* 0x0000000000007941 */ /* 0x000fea0003800200 */
.L_x_29:
[----:B------:R-:W3:Y:S01]  /*2a60*/  LDCU UR5, c[0x0][0x3c4] ;  /* 0x00007880ff0577ac */ /* 0x000ee20008000800 */
[----:B--2---:R2:W4:Y:S01]  /*2a70*/  SHFL.IDX PT, R8, R8, R7, 0x1f ;  /* 0x00001f0708087589 */ /* 0x00452200000e0000 */
[----:B------:R-:W-:Y:S01]  /*2a80*/  BSSY.RECONVERGENT B0, `(.L_x_31) ;  /* 0x0000023000007945 */ /* 0x000fe20003800200 */
[----:B------:R-:W-:Y:S01]  /*2a90*/  IMAD.MOV.U32 R12, RZ, RZ, RZ ;  /* 0x000000ffff0c7224 */ /* 0x000fe200078e00ff */
[----:B---3--:R-:W-:-:S04]  /*2aa0*/  SHF.R.U32.HI R6, RZ, UR5, R70 ;  /* 0x00000005ff067c19 */ /* 0x008fc80008011646 */
[----:B------:R-:W-:-:S04]  /*2ab0*/  LOP3.LUT R10, R6, UR4, RZ, 0x30, !PT ;  /* 0x00000004060a7c12 */ /* 0x000fc8000f8e30ff */
[----:B------:R-:W-:-:S13]  /*2ac0*/  R2P PR, R10, 0x7f ;  /* 0x0000007f0a007804 */ /* 0x000fda0000000000 */
[----:B------:R-:W-:Y:S02]  /*2ad0*/  VOTE.ANY R6, PT, P0 ;  /* 0x0000000000067806 */ /* 0x000fe400000e0100 */
[----:B------:R-:W-:Y:S02]  /*2ae0*/  VOTE.ANY R9, PT, P1 ;  /* 0x0000000000097806 */ /* 0x000fe400008e0100 */
[----:B------:R-:W-:Y:S02]  /*2af0*/  @!P0 LOP3.LUT R6, RZ, R6, RZ, 0x33, !PT ;  /* 0x00000006ff068212 */ /* 0x000fe400078e33ff */
[----:B------:R-:W-:Y:S02]  /*2b00*/  @!P1 LOP3.LUT R9, RZ, R9, RZ, 0x33, !PT ;  /* 0x00000009ff099212 */ /* 0x000fe400078e33ff */
[----:B------:R-:W-:Y:S02]  /*2b10*/  VOTE.ANY R11, PT, P2 ;  /* 0x00000000000b7806 */ /* 0x000fe400010e0100 */
[----:B------:R-:W-:-:S02]  /*2b20*/  LOP3.LUT R6, R9, R6, RZ, 0xc0, !PT ;  /* 0x0000000609067212 */ /* 0x000fc400078ec0ff */
[----:B------:R-:W-:Y:S02]  /*2b30*/  @!P2 LOP3.LUT R11, RZ, R11, RZ, 0x33, !PT ;  /* 0x0000000bff0ba212 */ /* 0x000fe400078e33ff */
[----:B------:R-:W-:Y:S02]  /*2b40*/  VOTE.ANY R9, PT, P3 ;  /* 0x0000000000097806 */ /* 0x000fe400018e0100 */
[----:B------:R-:W-:Y:S02]  /*2b50*/  LOP3.LUT R6, R11, R6, RZ, 0xc0, !PT ;  /* 0x000000060b067212 */ /* 0x000fe400078ec0ff */
[----:B------:R-:W-:Y:S02]  /*2b60*/  @!P3 LOP3.LUT R9, RZ, R9, RZ, 0x33, !PT ;  /* 0x00000009ff09b212 */ /* 0x000fe400078e33ff */
[----:B------:R-:W-:Y:S02]  /*2b70*/  LOP3.LUT P0, RZ, R10, 0x80, RZ, 0xc0, !PT ;  /* 0x000000800aff7812 */ /* 0x000fe4000780c0ff */
[----:B------:R-:W-:-:S02]  /*2b80*/  VOTE.ANY R11, PT, P4 ;  /* 0x00000000000b7806 */ /* 0x000fc400020e0100 */
[----:B------:R-:W-:Y:S02]  /*2b90*/  LOP3.LUT R6, R9, R6, RZ, 0xc0, !PT ;  /* 0x0000000609067212 */ /* 0x000fe400078ec0ff */
[----:B------:R-:W-:Y:S02]  /*2ba0*/  VOTE.ANY R9, PT, P5 ;  /* 0x0000000000097806 */ /* 0x000fe400028e0100 */
[----:B------:R-:W-:Y:S02]  /*2bb0*/  @!P4 LOP3.LUT R11, RZ, R11, RZ, 0x33, !PT ;  /* 0x0000000bff0bc212 */ /* 0x000fe400078e33ff */
[----:B------:R-:W-:Y:S02]  /*2bc0*/  @!P5 LOP3.LUT R9, RZ, R9, RZ, 0x33, !PT ;  /* 0x00000009ff09d212 */ /* 0x000fe400078e33ff */
[----:B------:R-:W-:Y:S02]  /*2bd0*/  LOP3.LUT R6, R11, R6, RZ, 0xc0, !PT ;  /* 0x000000060b067212 */ /* 0x000fe400078ec0ff */
[----:B------:R-:W-:-:S02]  /*2be0*/  VOTE.ANY R11, PT, P6 ;  /* 0x00000000000b7806 */ /* 0x000fc400030e0100 */
[----:B------:R-:W-:Y:S02]  /*2bf0*/  LOP3.LUT R6, R9, R6, RZ, 0xc0, !PT ;  /* 0x0000000609067212 */ /* 0x000fe400078ec0ff */
[----:B------:R-:W-:Y:S02]  /*2c00*/  VOTE.ANY R9, PT, P0 ;  /* 0x0000000000097806 */ /* 0x000fe400000e0100 */
[----:B------:R-:W-:Y:S02]  /*2c10*/  @!P6 LOP3.LUT R11, RZ, R11, RZ, 0x33, !PT ;  /* 0x0000000bff0be212 */ /* 0x000fe400078e33ff */
[----:B------:R-:W-:Y:S02]  /*2c20*/  @!P0 LOP3.LUT R9, RZ, R9, RZ, 0x33, !PT ;  /* 0x00000009ff098212 */ /* 0x000fe400078e33ff */
[----:B------:R-:W-:-:S04]  /*2c30*/  LOP3.LUT R6, R11, R6, RZ, 0xc0, !PT ;  /* 0x000000060b067212 */ /* 0x000fc800078ec0ff */
[----:B------:R-:W-:-:S04]  /*2c40*/  LOP3.LUT R11, R9, R6, RZ, 0xc0, !PT ;  /* 0x00000006090b7212 */ /* 0x000fc800078ec0ff */
[----:B------:R-:W3:Y:S01]  /*2c50*/  FLO.U32 R9, R11 ;  /* 0x0000000b00097300 */ /* 0x000ee200000e0000 */
[----:B------:R-:W-:-:S07]  /*2c60*/  LOP3.LUT R6, R2, R11, RZ, 0xc0, !PT ;  /* 0x0000000b02067212 */ /* 0x000fce00078ec0ff */
[----:B------:R-:W0:Y:S01]  /*2c70*/  POPC R6, R6 ;  /* 0x0000000600067309 */ /* 0x000e220000000000 */
[----:B---3--:R-:W-:-:S13]  /*2c80*/  ISETP.NE.AND P0, PT, R4, R9, PT ;  /* 0x000000090400720c */ /* 0x008fda0003f05270 */
[----:B0-2-4-:R-:W-:Y:S05]  /*2c90*/  @P0 BRA `(.L_x_32) ;  /* 0x0000000000040947 */ /* 0x015fea0003800000 */
[----:B------:R0:W2:Y:S02]  /*2ca0*/  ATOMS.ADD R12, [R31], R6 ;  /* 0x000000061f0c738c */ /* 0x0000a40000000000 */
.L_x_32:
[----:B------:R-:W-:Y:S05]  /*2cb0*/  BSYNC.RECONVERGENT B0 ;  /* 0x0000000000007941 */ /* 0x000fea0003800200 */
.L_x_31:
[----:B------:R-:W-:Y:S01]  /*2cc0*/  R2P PR, R50, 0x7f ;  /* 0x0000007f32007804 */ /* 0x000fe20000000000 */
[----:B------:R-:W-:-:S12]  /*2cd0*/  BSSY.RECONVERGENT B0, `(.L_x_33) ;  /* 0x0000021000007945 */ /* 0x000fd80003800200 */
        /* <DEDUP_REMOVED lines=22> */
[----:B------:R-:W-:Y:S01]  /*2e40*/  LOP3.LUT R7, R14, R7, RZ, 0xc0, !PT ;  /* 0x000000070e077212 */ /* 0x000fe200078ec0ff */
[----:B------:R-:W-:-:S03]  /*2e50*/  IMAD.MOV.U32 R14, RZ, RZ, RZ ;  /* 0x000000ffff0e7224 */ /* 0x000fc600078e00ff */
[----:B------:R-:W-:Y:S02]  /*2e60*/  LOP3.LUT R13, R10, R7, RZ, 0xc0, !PT ;  /* 0x000000070a0d7212 */ /* 0x000fe400078ec0ff */
[----:B--2---:R2:W3:Y:S02]  /*2e70*/  SHFL.IDX PT, R7, R12, R9, 0x1f ;  /* 0x00001f090c077589 */ /* 0x0044e400000e0000 */
[----:B------:R-:W4:Y:S01]  /*2e80*/  FLO.U32 R11, R13 ;  /* 0x0000000d000b7300 */ /* 0x000f2200000e0000 */
[----:B------:R-:W-:-:S07]  /*2e90*/  LOP3.LUT R10, R2, R13, RZ, 0xc0, !PT ;  /* 0x0000000d020a7212 */ /* 0x000fce00078ec0ff */
[----:B------:R-:W0:Y:S01]  /*2ea0*/  POPC R10, R10 ;  /* 0x0000000a000a7309 */ /* 0x000e220000000000 */
[----:B----4-:R-:W-:-:S13]  /*2eb0*/  ISETP.NE.AND P0, PT, R4, R11, PT ;  /* 0x0000000b0400720c */ /* 0x010fda0003f05270 */
[----:B0-23--:R-:W-:Y:S05]  /*2ec0*/  @P0 BRA `(.L_x_34) ;  /* 0x0000000000040947 */ /* 0x00dfea0003800000 */
[----:B------:R0:W2:Y:S02]  /*2ed0*/  ATOMS.ADD R14, [R29], R10 ;  /* 0x0000000a1d0e738c */ /* 0x0000a40000000000 */
.L_x_34:
[----:B------:R-:W-:Y:S05]  /*2ee0*/  BSYNC.RECONVERGENT B0 ;  /* 0x0000000000007941 */ /* 0x000fea0003800200 */
.L_x_33:
[----:B------:R-:W-:Y:S01]  /*2ef0*/  R2P PR, R49, 0x7f ;  /* 0x0000007f31007804 */ /* 0x000fe20000000000 */
[----:B--2---:R2:W3:Y:S01]  /*2f00*/  SHFL.IDX PT, R11, R14, R11, 0x1f ;  /* 0x00001f0b0e0b7589 */ /* 0x0044e200000e0000 */
[----:B------:R-:W-:Y:S11]  /*2f10*/  BSSY.RECONVERGENT B0, `(.L_x_35) ;  /* 0x0000020000007945 */ /* 0x000ff60003800200 */
[----:B------:R-:W-:-:S02]  /*2f20*/  VOTE.ANY R9, PT, P0 ;  /* 0x0000000000097806 */ /* 0x000fc400000e0100 */
[----:B------:R-:W-:Y:S02]  /*2f30*/  VOTE.ANY R12, PT, P1 ;  /* 0x00000000000c7806 */ /* 0x000fe400008e0100 */
[----:B------:R-:W-:Y:S02]  /*2f40*/  @!P0 LOP3.LUT R9, RZ, R9, RZ, 0x33, !PT ;  /* 0x00000009ff098212 */ /* 0x000fe400078e33ff */
[----:B------:R-:W-:Y:S02]  /*2f50*/  @!P1 LOP3.LUT R12, RZ, R12, RZ, 0x33, !PT ;  /* 0x0000000cff0c9212 */ /* 0x000fe400078e33ff */
[----:B-1----:R-:W-:Y:S02]  /*2f60*/  VOTE.ANY R30, PT, P2 ;  /* 0x00000000001e7806 */ /* 0x002fe400010e0100 */
[----:B------:R-:W-:Y:S02]  /*2f70*/  LOP3.LUT R9, R12, R9, RZ, 0xc0, !PT ;  /* 0x000000090c097212 */ /* 0x000fe400078ec0ff */
[----:B------:R-:W-:-:S02]  /*2f80*/  @!P2 LOP3.LUT R30, RZ, R30, RZ, 0x33, !PT ;  /* 0x0000001eff1ea212 */ /* 0x000fc400078e33ff */
[----:B------:R-:W-:Y:S02]  /*2f90*/  VOTE.ANY R12, PT, P3 ;  /* 0x00000000000c7806 */ /* 0x000fe400018e0100 */
[----:B------:R-:W-:Y:S02]  /*2fa0*/  LOP3.LUT R9, R30, R9, RZ, 0xc0, !PT ;  /* 0x000000091e097212 */ /* 0x000fe400078ec0ff */
[----:B------:R-:W-:Y:S02]  /*2fb0*/  @!P3 LOP3.LUT R12, RZ, R12, RZ, 0x33, !PT ;  /* 0x0000000cff0cb212 */ /* 0x000fe400078e33ff */
[----:B------:R-:W-:Y:S02]  /*2fc0*/  LOP3.LUT P0, RZ, R49, 0x80, RZ, 0xc0, !PT ;  /* 0x0000008031ff7812 */ /* 0x000fe4000780c0ff */
[----:B------:R-:W-:Y:S02]  /*2fd0*/  VOTE.ANY R30, PT, P4 ;  /* 0x00000000001e7806 */ /* 0x000fe400020e0100 */
[----:B------:R-:W-:-:S02]  /*2fe0*/  LOP3.LUT R9, R12, R9, RZ, 0xc0, !PT ;  /* 0x000000090c097212 */ /* 0x000fc400078ec0ff */
[----:B------:R-:W-:Y:S02]  /*2ff0*/  VOTE.ANY R12, PT, P5 ;  /* 0x00000000000c7806 */ /* 0x000fe400028e0100 */
[----:B------:R-:W-:Y:S02]  /*3000*/  @!P4 LOP3.LUT R30, RZ, R30, RZ, 0x33, !PT ;  /* 0x0000001eff1ec212 */ /* 0x000fe400078e33ff */
[----:B------:R-:W-:Y:S02]  /*3010*/  @!P5 LOP3.LUT R12, RZ, R12, RZ, 0x33, !PT ;  /* 0x0000000cff0cd212 */ /* 0x000fe400078e33ff */
[----:B------:R-:W-:Y:S02]  /*3020*/  LOP3.LUT R9, R30, R9, RZ, 0xc0, !PT ;  /* 0x000000091e097212 */ /* 0x000fe400078ec0ff */
[----:B------:R-:W-:Y:S02]  /*3030*/  VOTE.ANY R30, PT, P6 ;  /* 0x00000000001e7806 */ /* 0x000fe400030e0100 */
[----:B------:R-:W-:-:S02]  /*3040*/  LOP3.LUT R9, R12, R9, RZ, 0xc0, !PT ;  /* 0x000000090c097212 */ /* 0x000fc400078ec0ff */
[----:B------:R-:W-:Y:S02]  /*3050*/  VOTE.ANY R12, PT, P0 ;  /* 0x00000000000c7806 */ /* 0x000fe400000e0100 */
[----:B------:R-:W-:Y:S02]  /*3060*/  @!P6 LOP3.LUT R30, RZ, R30, RZ, 0x33, !PT ;  /* 0x0000001eff1ee212 */ /* 0x000fe400078e33ff */
[----:B------:R-:W-:Y:S02]  /*3070*/  @!P0 LOP3.LUT R12, RZ, R12, RZ, 0x33, !PT ;  /* 0x0000000cff0c8212 */ /* 0x000fe400078e33ff */
[----:B------:R-:W-:Y:S01]  /*3080*/  LOP3.LUT R9, R30, R9, RZ, 0xc0, !PT ;  /* 0x000000091e097212 */ /* 0x000fe200078ec0ff */
[----:B------:R-:W-:-:S03]  /*3090*/  IMAD.MOV.U32 R30, RZ, RZ, RZ ;  /* 0x000000ffff1e7224 */ /* 0x000fc600078e00ff */
[----:B0-----:R-:W-:-:S04]  /*30a0*/  LOP3.LUT R29, R12, R9, RZ, 0xc0, !PT ;  /* 0x000000090c1d7212 */ /* 0x001fc800078ec0ff */
[----:B------:R-:W0:Y:S01]  /*30b0*/  FLO.U32 R13, R29 ;  /* 0x0000001d000d7300 */ /* 0x000e2200000e0000 */
[----:B------:R-:W-:-:S07]  /*30c0*/  LOP3.LUT R9, R2, R29, RZ, 0xc0, !PT ;  /* 0x0000001d02097212 */ /* 0x000fce00078ec0ff */
[----:B------:R-:W1:Y:S01]  /*30d0*/  POPC R9, R9 ;  /* 0x0000000900097309 */ /* 0x000e620000000000 */
[----:B0-----:R-:W-:-:S13]  /*30e0*/  ISETP.NE.AND P0, PT, R4, R13, PT ;  /* 0x0000000d0400720c */ /* 0x001fda0003f05270 */
[----:B-123--:R-:W-:Y:S05]  /*30f0*/  @P0 BRA `(.L_x_36) ;  /* 0x0000000000040947 */ /* 0x00efea0003800000 */
[----:B------:R0:W1:Y:S02]  /*3100*/  ATOMS.ADD R30, [R28], R9 ;  /* 0x000000091c1e738c */ /* 0x0000640000000000 */
.L_x_36:
[----:B------:R-:W-:Y:S05]  /*3110*/  BSYNC.RECONVERGENT B0 ;  /* 0x0000000000007941 */ /* 0x000fea0003800200 */
.L_x_35:
[----:B------:R-:W-:Y:S01]  /*3120*/  R2P PR, R48, 0x7f ;  /* 0x0000007f30007804 */ /* 0x000fe20000000000 */
[----:B-1----:R1:W2:Y:S01]  /*3130*/  SHFL.IDX PT, R14, R30, R13, 0x1f ;  /* 0x00001f0d1e0e7589 */ /* 0x0022a200000e0000 */
[----:B------:R-:W-:Y:S01]  /*3140*/  BSSY.RECONVERGENT B0, `(.L_x_37) ;  /* 0x0000020000007945 */ /* 0x000fe20003800200 */
[----:B0-----:R-:W-:-:S10]  /*3150*/  IMAD.MOV.U32 R28, RZ, RZ, RZ ;  /* 0x000000ffff1c7224 */ /* 0x001fd400078e00ff */
        /* <DEDUP_REMOVED lines=24> */
[----:B------:R-:W0:Y:S01]  /*32e0*/  FLO.U32 R29, R31 ;  /* 0x0000001f001d7300 */ /* 0x000e2200000e0000 */
[----:B------:R-:W-:-:S07]  /*32f0*/  LOP3.LUT R12, R2, R31, RZ, 0xc0, !PT ;  /* 0x0000001f020c7212 */ /* 0x000fce00078ec0ff */
[----:B------:R-:W3:Y:S01]  /*3300*/  POPC R12, R12 ;  /* 0x0000000c000c7309 */ /* 0x000ee20000000000 */
[----:B0-----:R-:W-:-:S13]  /*3310*/  ISETP.NE.AND P0, PT, R4, R29, PT ;  /* 0x0000001d0400720c */ /* 0x001fda0003f05270 */
[----:B-123--:R-:W-:Y:S05]  /*3320*/  @P0 BRA `(.L_x_38) ;  /* 0x0000000000040947 */ /* 0x00efea0003800000 */
[----:B------:R0:W1:Y:S02]  /*3330*/  ATOMS.ADD R28, [R27], R12 ;  /* 0x0000000c1b1c738c */ /* 0x0000640000000000 */
.L_x_38:
[----:B------:R-:W-:Y:S05]  /*3340*/  BSYNC.RECONVERGENT B0 ;  /* 0x0000000000007941 */ /* 0x000fea0003800200 */
.L_x_37:
[----:B------:R-:W-:Y:S01]  /*3350*/  R2P PR, R47, 0x7f ;  /* 0x0000007f2f007804 */ /* 0x000fe20000000000 */
[----:B01----:R0:W1:Y:S01]  /*3360*/  SHFL.IDX PT, R27, R28, R29, 0x1f ;  /* 0x00001f1d1c1b7589 */ /* 0x00306200000e0000 */
[----:B------:R-:W-:Y:S11]  /*3370*/  BSSY.RECONVERGENT B0, `(.L_x_39) ;  /* 0x0000020000007945 */ /* 0x000ff60003800200 */
[----:B------:R-:W-:-:S02]  /*3380*/  VOTE.ANY R13, PT, P0 ;  /* 0x00000000000d7806 */ /* 0x000fc400000e0100 */
[----:B------:R-:W-:Y:S02]  /*3390*/  VOTE.ANY R30, PT, P1 ;  /* 0x00000000001e7806 */ /* 0x000fe400008e0100 */
[----:B------:R-:W-:Y:S02]  /*33a0*/  @!P0 LOP3.LUT R13, RZ, R13, RZ, 0x33, !PT ;  /* 0x0000000dff0d8212 */ /* 0x000fe400078e33ff */
[----:B------:R-:W-:Y:S02]  /*33b0*/  @!P1 LOP3.LUT R30, RZ, R30, RZ, 0x33, !PT ;  /* 0x0000001eff1e9212 */ /* 0x000fe400078e33ff */
[----:B------:R-:W-:Y:S02]  /*33c0*/  VOTE.ANY R48, PT, P2 ;  /* 0x0000000000307806 */ /* 0x000fe400010e0100 */
        /* <DEDUP_REMOVED lines=17> */
[----:B------:R-:W-:-:S04]  /*34e0*/  LOP3.LUT R13, R48, R13, RZ, 0xc0, !PT ;  /* 0x0000000d300d7212 */ /* 0x000fc800078ec0ff */
[----:B------:R-:W-:Y:S01]  /*34f0*/  LOP3.LUT R47, R30, R13, RZ, 0xc0, !PT ;  /* 0x0000000d1e2f7212 */ /* 0x000fe200078ec0ff */
[----:B------:R-:W-:-:S03]  /*3500*/  IMAD.MOV.U32 R30, RZ, RZ, RZ ;  /* 0x000000ffff1e7224 */ /* 0x000fc600078e00ff */
[----:B------:R-:W2:Y:S01]  /*3510*/  FLO.U32 R31, R47 ;  /* 0x0000002f001f7300 */ /* 0x000ea200000e0000 */
[----:B------:R-:W-:-:S07]  /*3520*/  LOP3.LUT R13, R2, R47, RZ, 0xc0, !PT ;  /* 0x0000002f020d7212 */ /* 0x000fce00078ec0ff */
[----:B------:R-:W3:Y:S01]  /*3530*/  POPC R13, R13 ;  /* 0x0000000d000d7309 */ /* 0x000ee20000000000 */
[----:B--2---:R-:W-:-:S13]  /*3540*/  ISETP.NE.AND P0, PT, R4, R31, PT ;  /* 0x0000001f0400720c */ /* 0x004fda0003f05270 */
[----:B01-3--:R-:W-:Y:S05]  /*3550*/  @P0 BRA `(.L_x_40) ;  /* 0x0000000000040947 */ /* 0x00bfea0003800000 */
[----:B------:R0:W1:Y:S02]  /*3560*/  ATOMS.ADD R30, [R26], R13 ;  /* 0x0000000d1a1e738c */ /* 0x0000640000000000 */
.L_x_40:
[----:B------:R-:W-:Y:S05]  /*3570*/  BSYNC.RECONVERGENT B0 ;  /* 0x0000000000007941 */ /* 0x000fea0003800200 */
.L_x_39:
[----:B------:R-:W-:Y:S01]  /*3580*/  R2P PR, R46, 0x7f ;  /* 0x0000007f2e007804 */ /* 0x000fe20000000000 */
[----:B-1----:R1:W2:Y:S01]  /*3590*/  SHFL.IDX PT, R28, R30, R31, 0x1f ;  /* 0x00001f1f1e1c7589 */ /* 0x0022a200000e0000 */
[----:B------:R-:W-:Y:S11]  /*35a0*/  BSSY.RECONVERGENT B0, `(.L_x_41) ;  /* 0x0000020000007945 */ /* 0x000ff60003800200 */
[----:B0-----:R-:W-:-:S02]  /*35b0*/  VOTE.ANY R26, PT, P0 ;  /* 0x00000000001a7806 */ /* 0x001fc400000e0100 */
        /* <DEDUP_REMOVED lines=9> */
[----:B------:R-:W-:Y:S01]  /*3650*/  LOP3.LUT P0, RZ, R46, 0x80, RZ, 0xc0, !PT ;  /* 0x000000802eff7812 */ /* 0x000fe2000780c0ff */
[----:B------:R-:W-:Y:S01]  /*3660*/  IMAD.MOV.U32 R46, RZ, RZ, RZ ;  /* 0x000000ffff2e7224 */ /* 0x000fe200078e00ff */
        /* <DEDUP_REMOVED lines=19> */
.L_x_42:
[----:B------:R-:W-:Y:S05]  /*37a0*/  BSYNC.RECONVERGENT B0 ;  /* 0x0000000000007941 */ /* 0x000fea0003800200 */
.L_x_41:
        /* <DEDUP_REMOVED lines=27> */
[----:B------:R-:W-:-:S04]  /*3960*/  LOP3.LUT R45, R30, R25, RZ, 0xc0, !PT ;  /* 0x000000191e2d7212 */ /* 0x000fc800078ec0ff */
[----:B------:R-:W0:Y:S01]  /*3970*/  FLO.U32 R31, R45 ;  /* 0x0000002d001f7300 */ /* 0x000e2200000e0000 */
[----:B------:R-:W-:-:S07]  /*3980*/  LOP3.LUT R25, R2, R45, RZ, 0xc0, !PT ;  /* 0x0000002d02197212 */ /* 0x000fce00078ec0ff */
[----:B------:R-:W3:Y:S01]  /*3990*/  POPC R25, R25 ;  /* 0x0000001900197309 */ /* 0x000ee20000000000 */
[----:B0-----:R-:W-:-:S13]  /*39a0*/  ISETP.NE.AND P0, PT, R4, R31, PT ;  /* 0x0000001f0400720c */ /* 0x001fda0003f05270 */
[----:B-123--:R-:W-:Y:S05]  /*39b0*/  @P0 BRA `(.L_x_44) ;  /* 0x0000000000080947 */ /* 0x00efea0003800000 */
[----:B------:R-:W2:Y:S04]  /*39c0*/  LDL.LU R47, [R1+0x4] ;  /* 0x00000400012f7983 */ /* 0x000ea80000300800 */
[----:B--2---:R0:W1:Y:S02]  /*39d0*/  ATOMS.ADD R48, [R47], R25 ;  /* 0x000000192f30738c */ /* 0x0040640000000000 */
.L_x_44:
[----:B------:R-:W-:Y:S05]  /*39e0*/  BSYNC.RECONVERGENT B0 ;  /* 0x0000000000007941 */ /* 0x000fea0003800200 */
.L_x_43:
[----:B------:R-:W-:Y:S01]  /*39f0*/  R2P PR, R44, 0x7f ;  /* 0x0000007f2c007804 */ /* 0x000fe20000000000 */
[----:B------:R-:W-:Y:S01]  /*3a00*/  BSSY.RECONVERGENT B0, `(.L_x_45) ;  /* 0x0000022000007945 */ /* 0x000fe20003800200 */
[----:B------:R-:W-:-:S11]  /*3a10*/  IMAD.MOV.U32 R46, RZ, RZ, RZ ;  /* 0x000000ffff2e7224 */ /* 0x000fd600078e00ff */
[----:B------:R-:W-:Y:S02]  /*3a20*/  VOTE.ANY R30, PT, P0 ;  /* 0x00000000001e7806 */ /* 0x000fe400000e0100 */
[----:B------:R-:W-:Y:S02]  /*3a30*/  VOTE.ANY R45, PT, P1 ;  /* 0x00000000002d7806 */ /* 0x000fe400008e0100 */
[----:B------:R-:W-:Y:S02]  /*3a40*/  @!P0 LOP3.LUT R30, RZ, R30, RZ, 0x33, !PT ;  /* 0x0000001eff1e8212 */ /* 0x000fe400078e33ff */
[----:B------:R-:W-:Y:S02]  /*3a50*/  @!P1 LOP3.LUT R45, RZ, R45, RZ, 0x33, !PT ;  /* 0x0000002dff2d9212 */ /* 0x000fe400078e33ff */
[----:B0-----:R-:W-:Y:S02]  /*3a60*/  VOTE.ANY R47, PT, P2 ;  /* 0x00000000002f7806 */ /* 0x001fe400010e0100 */
[----:B------:R-:W-:-:S02]  /*3a70*/  LOP3.LUT R30, R45, R30, RZ, 0xc0, !PT ;  /* 0x0000001e2d1e7212 */ /* 0x000fc400078ec0ff */
[----:B------:R-:W-:Y:S02]  /*3a80*/  @!P2 LOP3.LUT R47, RZ, R47, RZ, 0x33, !PT ;  /* 0x0000002fff2fa212 */ /* 0x000fe400078e33ff */
[----:B------:R-:W-:Y:S02]  /*3a90*/  VOTE.ANY R45, PT, P3 ;  /* 0x00000000002d7806 */ /* 0x000fe400018e0100 */
[----:B------:R-:W-:Y:S02]  /*3aa0*/  LOP3.LUT R30, R47, R30, RZ, 0xc0, !PT ;  /* 0x0000001e2f1e7212 */ /* 0x000fe400078ec0ff */
[----:B------:R-:W-:Y:S02]  /*3ab0*/  @!P3 LOP3.LUT R45, RZ, R45, RZ, 0x33, !PT ;  /* 0x0000002dff2db212 */ /* 0x000fe400078e33ff */
[----:B------:R-:W-:Y:S02]  /*3ac0*/  LOP3.LUT P0, RZ, R44, 0x80, RZ, 0xc0, !PT ;  /* 0x000000802cff7812 */ /* 0x000fe4000780c0ff */
[----:B------:R-:W-:Y:S01]  /*3ad0*/  VOTE.ANY R47, PT, P4 ;  /* 0x00000000002f7806 */ /* 0x000fe200020e0100 */
[----:B-1----:R0:W1:Y:S01]  /*3ae0*/  SHFL.IDX PT, R44, R48, R31, 0x1f ;  /* 0x00001f1f302c7589 */ /* 0x00206200000e0000 */
        /* <DEDUP_REMOVED lines=12> */
[----:B------:R-:W2:Y:S01]  /*3bb0*/  FLO.U32 R45, R47 ;  /* 0x0000002f002d7300 */ /* 0x000ea200000e0000 */
[----:B------:R-:W-:-:S07]  /*3bc0*/  LOP3.LUT R30, R2, R47, RZ, 0xc0, !PT ;  /* 0x0000002f021e7212 */ /* 0x000fce00078ec0ff */
[----:B------:R-:W3:Y:S01]  /*3bd0*/  POPC R30, R30 ;  /* 0x0000001e001e7309 */ /* 0x000ee20000000000 */
[----:B--2---:R-:W-:-:S13]  /*3be0*/  ISETP.NE.AND P0, PT, R4, R45, PT ;  /* 0x0000002d0400720c */ /* 0x004fda0003f05270 */
[----:B01-3--:R-:W-:Y:S05]  /*3bf0*/  @P0 BRA `(.L_x_46) ;  /* 0x0000000000080947 */ /* 0x00bfea0003800000 */
[----:B------:R-:W2:Y:S04]  /*3c00*/  LDL.LU R49, [R1] ;  /* 0x0000000001317983 */ /* 0x000ea80000300800 */
[----:B--2---:R0:W1:Y:S02]  /*3c10*/  ATOMS.ADD R46, [R49], R30 ;  /* 0x0000001e312e738c */ /* 0x0040640000000000 */
.L_x_46:
[----:B------:R-:W-:Y:S05]  /*3c20*/  BSYNC.RECONVERGENT B0 ;  /* 0x0000000000007941 */ /* 0x000fea0003800200 */
.L_x_45:
        /* <DEDUP_REMOVED lines=13> */
[----:B------:R-:W-:Y:S01]  /*3d00*/  VOTE.ANY R50, PT, P4 ;  /* 0x0000000000327806 */ /* 0x000fe200020e0100 */
[----:B-1----:R1:W2:Y:S01]  /*3d10*/  SHFL.IDX PT, R43, R46, R45, 0x1f ;  /* 0x00001f2d2e2b7589 */ /* 0x0022a200000e0000 */
        /* <DEDUP_REMOVED lines=11> */
[----:B0-----:R-:W-:Y:S01]  /*3dd0*/  LOP3.LUT R49, R48, R31, RZ, 0xc0, !PT ;  /* 0x0000001f30317212 */ /* 0x001fe200078ec0ff */
[----:B------:R-:W-:-:S03]  /*3de0*/  IMAD.MOV.U32 R48, RZ, RZ, RZ ;  /* 0x000000ffff307224 */ /* 0x000fc600078e00ff */
[----:B------:R-:W0:Y:S01]  /*3df0*/  FLO.U32 R47, R49 ;  /* 0x00000031002f7300 */ /* 0x000e2200000e0000 */
[----:B------:R-:W-:-:S07]  /*3e00*/  LOP3.LUT R31, R2, R49, RZ, 0xc0, !PT ;  /* 0x00000031021f7212 */ /* 0x000fce00078ec0ff */
[----:B------:R-:W3:Y:S01]  /*3e10*/  POPC R31, R31 ;  /* 0x0000001f001f7309 */ /* 0x000ee20000000000 */
[----:B0-----:R-:W-:-:S13]  /*3e20*/  ISETP.NE.AND P0, PT, R4, R47, PT ;  /* 0x0000002f0400720c */ /* 0x001fda0003f05270 */
[----:B-123--:R-:W-:Y:S05]  /*3e30*/  @P0 BRA `(.L_x_48) ;  /* 0x0000000000040947 */ /* 0x00efea0003800000 */
[----:B------:R0:W1:Y:S02]  /*3e40*/  ATOMS.ADD R48, [R24], R31 ;  /* 0x0000001f1830738c */ /* 0x0000640000000000 */
.L_x_48:
[----:B------:R-:W-:Y:S05]  /*3e50*/  BSYNC.RECONVERGENT B0 ;  /* 0x0000000000007941 */ /* 0x000fea0003800200 */
.L_x_47:
[----:B------:R-:W-:Y:S01]  /*3e60*/  R2P PR, R42, 0x7f ;  /* 0x0000007f2a007804 */ /* 0x000fe20000000000 */
[----:B------:R-:W-:Y:S01]  /*3e70*/  BSSY.RECONVERGENT B0, `(.L_x_49) ;  /* 0x0000021000007945 */ /* 0x000fe20003800200 */
[----:B------:R-:W-:-:S11]  /*3e80*/  IMAD.MOV.U32 R46, RZ, RZ, RZ ;  /* 0x000000ffff2e7224 */ /* 0x000fd600078e00ff */
[----:B0-----:R-:W-:Y:S02]  /*3e90*/  VOTE.ANY R24, PT, P0 ;  /* 0x0000000000187806 */ /* 0x001fe400000e0100 */
        /* <DEDUP_REMOVED lines=29> */
[----:B------:R0:W1:Y:S02]  /*4070*/  ATOMS.ADD R46, [R23], R24 ;  /* 0x00000018172e738c */ /* 0x0000640000000000 */
.L_x_50:
[----:B------:R-:W-:Y:S05]  /*4080*/  BSYNC.RECONVERGENT B0 ;  /* 0x0000000000007941 */ /* 0x000fea0003800200 */
.L_x_49:
[----:B------:R-:W-:Y:S01]  /*4090*/  R2P PR, R41, 0x7f ;  /* 0x0000007f29007804 */ /* 0x000fe20000000000 */
[----:B------:R-:W-:-:S12]  /*40a0*/  BSSY.RECONVERGENT B0, `(.L_x_51) ;  /* 0x0000021000007945 */ /* 0x000fd80003800200 */
        /* <DEDUP_REMOVED lines=23> */
[----:B------:R-:W-:Y:S01]  /*4220*/  LOP3.LUT R49, R48, R23, RZ, 0xc0, !PT ;  /* 0x0000001730317212 */ /* 0x000fe200078ec0ff */
[----:B------:R-:W-:Y:S01]  /*4230*/  IMAD.MOV.U32 R48, RZ, RZ, RZ ;  /* 0x000000ffff307224 */ /* 0x000fe200078e00ff */
[----:B-1----:R0:W1:Y:S02]  /*4240*/  SHFL.IDX PT, R23, R46, R45, 0x1f ;  /* 0x00001f2d2e177589 */ /* 0x00206400000e0000 */
[----:B------:R-:W2:Y:S01]  /*4250*/  FLO.U32 R47, R49 ;  /* 0x00000031002f7300 */ /* 0x000ea200000e0000 */
[----:B------:R-:W-:-:S07]  /*4260*/  LOP3.LUT R41, R2, R49, RZ, 0xc0, !PT ;  /* 0x0000003102297212 */ /* 0x000fce00078ec0ff */
[----:B------:R-:W3:Y:S01]  /*4270*/  POPC R41, R41 ;  /* 0x0000002900297309 */ /* 0x000ee20000000000 */
[----:B--2---:R-:W-:-:S13]  /*4280*/  ISETP.NE.AND P0, PT, R4, R47, PT ;  /* 0x0000002f0400720c */ /* 0x004fda0003f05270 */
[----:B01-3--:R-:W-:Y:S05]  /*4290*/  @P0 BRA `(.L_x_52) ;  /* 0x0000000000040947 */ /* 0x00bfea0003800000 */
[----:B------:R0:W1:Y:S02]  /*42a0*/  ATOMS.ADD R48, [R22], R41 ;  /* 0x000000291630738c */ /* 0x0000640000000000 */
.L_x_52:
[----:B------:R-:W-:Y:S05]  /*42b0*/  BSYNC.RECONVERGENT B0 ;  /* 0x0000000000007941 */ /* 0x000fea0003800200 */
.L_x_51:
        /* <DEDUP_REMOVED lines=34> */
.L_x_54:
[----:B------:R-:W-:Y:S05]  /*44e0*/  BSYNC.RECONVERGENT B0 ;  /* 0x0000000000007941 */ /* 0x000fea0003800200 */
.L_x_53:
        /* <DEDUP_REMOVED lines=34> */
.L_x_56:
[----:B------:R-:W-:Y:S05]  /*4710*/  BSYNC.RECONVERGENT B0 ;  /* 0x0000000000007941 */ /* 0x000fea0003800200 */
.L_x_55:
        /* <DEDUP_REMOVED lines=34> */
.L_x_58:
[----:B------:R-:W-:Y:S05]  /*4940*/  BSYNC.RECONVERGENT B0 ;  /* 0x0000000000007941 */ /* 0x000fea0003800200 */
.L_x_57:
        /* <DEDUP_REMOVED lines=34> */
.L_x_60:
[----:B------:R-:W-:Y:S05]  /*4b70*/  BSYNC.RECONVERGENT B0 ;  /* 0x0000000000007941 */ /* 0x000fea0003800200 */
.L_x_59:
        /* <DEDUP_REMOVED lines=26> */
[----:B------:R-:W-:Y:S02]  /*4d20*/  LOP3.LUT R49, R45, R18, RZ, 0xc0, !PT ;  /* 0x000000122d317212 */ /* 0x000fe400078ec0ff */
[----:B-1----:R0:W1:Y:S02]  /*4d30*/  SHFL.IDX PT, R18, R48, R47, 0x1f ;  /* 0x00001f2f30127589 */ /* 0x00206400000e0000 */
[----:B------:R-:W2:Y:S01]  /*4d40*/  FLO.U32 R45, R49 ;  /* 0x00000031002d7300 */ /* 0x000ea200000e0000 */
[----:B------:R-:W-:-:S07]  /*4d50*/  LOP3.LUT R34, R2, R49, RZ, 0xc0, !PT ;  /* 0x0000003102227212 */ /* 0x000fce00078ec0ff */
[----:B------:R-:W3:Y:S01]  /*4d60*/  POPC R34, R34 ;  /* 0x0000002200227309 */ /* 0x000ee20000000000 */
[----:B--2---:R-:W-:-:S13]  /*4d70*/  ISETP.NE.AND P0, PT, R4, R45, PT ;  /* 0x0000002d0400720c */ /* 0x004fda0003f05270 */
[----:B01-3--:R-:W-:Y:S05]  /*4d80*/  @P0 BRA `(.L_x_62) ;  /* 0x0000000000040947 */ /* 0x00bfea0003800000 */
[----:B------:R0:W1:Y:S02]  /*4d90*/  ATOMS.ADD R46, [R17], R34 ;  /* 0x00000022112e738c */ /* 0x0000640000000000 */
.L_x_62:
[----:B------:R-:W-:Y:S05]  /*4da0*/  BSYNC.RECONVERGENT B0 ;  /* 0x0000000000007941 */ /* 0x000fea0003800200 */
.L_x_61:
        /* <DEDUP_REMOVED lines=28> */
[----:B------:R-:W0:Y:S01]  /*4f70*/  FLO.U32 R33, R47 ;  /* 0x0000002f00217300 */ /* 0x000e2200000e0000 */
[----:B------:R-:W-:-:S07]  /*4f80*/  LOP3.LUT R17, R2, R47, RZ, 0xc0, !PT ;  /* 0x0000002f02117212 */ /* 0x000fce00078ec0ff */
[----:B------:R-:W3:Y:S01]  /*4f90*/  POPC R17, R17 ;  /* 0x0000001100117309 */ /* 0x000ee20000000000 */
[----:B0-----:R-:W-:-:S13]  /*4fa0*/  ISETP.NE.AND P0, PT, R4, R33, PT ;  /* 0x000000210400720c */ /* 0x001fda0003f05270 */
[----:B-123--:R-:W-:Y:S05]  /*4fb0*/  @P0 BRA `(.L_x_64) ;  /* 0x0000000000040947 */ /* 0x00efea0003800000 */
[----:B------:R0:W1:Y:S02]  /*4fc0*/  ATOMS.ADD R48, [R16], R17 ;  /* 0x000000111030738c */ /* 0x0000640000000000 */
.L_x_64:
[----:B------:R-:W-:Y:S05]  /*4fd0*/  BSYNC.RECONVERGENT B0 ;  /* 0x0000000000007941 */ /* 0x000fea0003800200 */
.L_x_63:
[----:B------:R-:W-:Y:S01]  /*4fe0*/  R2P PR, R32, 0x7f ;  /* 0x0000007f20007804 */ /* 0x000fe20000000000 */
[----:B-1----:R1:W2:Y:S01]  /*4ff0*/  SHFL.IDX PT, R48, R48, R33, 0x1f ;  /* 0x00001f2130307589 */ /* 0x0022a200000e0000 */
[----:B------:R-:W-:Y:S01]  /*5000*/  BSSY.RECONVERGENT B0, `(.L_x_65) ;  /* 0x0000021000007945 */ /* 0x000fe20003800200 */
[----:B------:R-:W-:Y:S02]  /*5010*/  IMAD.IADD R8, R5, 0x1, R8 ;  /* 0x0000000105087824 */ /* 0x000fe400078e0208 */
[----:B------:R-:W-:-:S08]  /*5020*/  IMAD.MOV.U32 R5, RZ, RZ, RZ ;  /* 0x000000ffff057224 */ /* 0x000fd000078e00ff */
        /* <DEDUP_REMOVED lines=30> */
.L_x_66:
[----:B------:R-:W-:Y:S05]  /*5210*/  BSYNC.RECONVERGENT B0 ;  /* 0x0000000000007941 */ /* 0x000fea0003800200 */
.L_x_65:
[----:B------:R-:W2:Y:S01]  /*5220*/  LDL.LU R4, [R1+0x8] ;  /* 0x0000080001047983 */ /* 0x000ea20000300800 */
[----:B------:R-:W-:Y:S01]  /*5230*/  IMAD.IADD R6, R6, 0x1, R7 ;  /* 0x0000000106067824 */ /* 0x000fe200078e0207 */
[----:B------:R-:W-:Y:S01]  /*5240*/  BSSY B1, `(.L_x_67) ;  /* 0x000006c000017945 */ /* 0x000fe20003800000 */
[----:B------:R-:W-:Y:S01]  /*5250*/  IMAD.IADD R10, R10, 0x1, R11 ;  /* 0x000000010a0a7824 */ /* 0x000fe200078e020b */
[----:B-1----:R-:W0:Y:S01]  /*5260*/  SHFL.IDX PT, R5, R5, R16, 0x1f ;  /* 0x00001f1005057589 */ /* 0x002e2200000e0000 */
[----:B------:R-:W-:Y:S02]  /*5270*/  IMAD.IADD R14, R9, 0x1, R14 ;  /* 0x00000001090e7824 */ /* 0x000fe400078e020e */
[--C-:B------:R-:W-:Y:S01]  /*5280*/  IMAD R8, R8, 0x4, R73.reuse ;  /* 0x0000000408087824 */ /* 0x100fe200078e0249 */
[----:B------:R-:W-:Y:S01]  /*5290*/  BAR.SYNC.DEFER_BLOCKING 0x0 ;  /* 0x0000000000007b1d */ /* 0x000fe20000010000 */
[----:B------:R-:W-:Y:S02]  /*52a0*/  IMAD.IADD R28, R13, 0x1, R28 ;  /* 0x000000010d1c7824 */ /* 0x000fe400078e021c */
[----:B------:R-:W-:-:S02]  /*52b0*/  IMAD R7, R6, 0x4, R73 ;  /* 0x0000000406077824 */ /* 0x000fc400078e0249 */
[----:B------:R-:W-:Y:S02]  /*52c0*/  IMAD.IADD R26, R26, 0x1, R29 ;  /* 0x000000011a1a7824 */ /* 0x000fe400078e021d */
[--C-:B------:R-:W-:Y:S02]  /*52d0*/  IMAD R10, R10, 0x4, R73.reuse ;  /* 0x000000040a0a7824 */ /* 0x100fe400078e0249 */
[----:B------:R-:W-:Y:S02]  /*52e0*/  IMAD.IADD R44, R25, 0x1, R44 ;  /* 0x00000001192c7824 */ /* 0x000fe400078e022c */
[----:B------:R-:W-:Y:S02]  /*52f0*/  IMAD R9, R14, 0x4, R73 ;  /* 0x000000040e097824 */ /* 0x000fe400078e0249 */
[----:B------:R-:W-:Y:S02]  /*5300*/  IMAD.IADD R42, R31, 0x1, R42 ;  /* 0x000000011f2a7824 */ /* 0x000fe400078e022a */
[----:B------:R-:W-:-:S02]  /*5310*/  IMAD.IADD R24, R24, 0x1, R23 ;  /* 0x0000000118187824 */ /* 0x000fc400078e0217 */
[----:B------:R-:W-:Y:S02]  /*5320*/  IMAD R6, R26, 0x4, R73 ;  /* 0x000000041a067824 */ /* 0x000fe400078e0249 */
[----:B------:R-:W-:Y:S02]  /*5330*/  IMAD.IADD R40, R41, 0x1, R40 ;  /* 0x0000000129287824 */ /* 0x000fe400078e0228 */
[----:B0-----:R-:W-:Y:S02]  /*5340*/  IMAD.IADD R2, R2, 0x1, R5 ;  /* 0x0000000102027824 */ /* 0x001fe400078e0205 */
[--C-:B------:R-:W-:Y:S01]  /*5350*/  IMAD R5, R28, 0x4, R73.reuse ;  /* 0x000000041c057824 */ /* 0x100fe200078e0249 */
[----:B------:R0:W-:Y:S01]  /*5360*/  STS [R8+-0x4], R71 ;  /* 0xfffffc4708007388 */ /* 0x0001e20000000800 */
[----:B------:R-:W-:Y:S02]  /*5370*/  IMAD R11, R44, 0x4, R73 ;  /* 0x000000042c0b7824 */ /* 0x000fe400078e0249 */
[----:B------:R-:W-:Y:S01]  /*5380*/  IMAD.IADD R22, R22, 0x1, R37 ;  /* 0x0000000116167824 */ /* 0x000fe200078e0225 */
[----:B------:R1:W-:Y:S01]  /*5390*/  STS [R7+-0x4], R70 ;  /* 0xfffffc4607007388 */ /* 0x0003e20000000800 */
[----:B------:R-:W-:-:S02]  /*53a0*/  IMAD.IADD R36, R21, 0x1, R36 ;  /* 0x0000000115247824 */ /* 0x000fc400078e0224 */
[----:B------:R-:W-:Y:S01]  /*53b0*/  IMAD.IADD R20, R20, 0x1, R35 ;  /* 0x0000000114147824 */ /* 0x000fe200078e0223 */
[----:B------:R3:W-:Y:S01]  /*53c0*/  STS [R10+-0x4], R69 ;  /* 0xfffffc450a007388 */ /* 0x0007e20000000800 */
[----:B------:R-:W-:Y:S02]  /*53d0*/  IMAD.IADD R18, R19, 0x1, R18 ;  /* 0x0000000113127824 */ /* 0x000fe400078e0212 */
[----:B0-----:R-:W-:Y:S01]  /*53e0*/  IMAD R8, R24, 0x4, R73 ;  /* 0x0000000418087824 */ /* 0x001fe200078e0249 */
[----:B------:R0:W-:Y:S01]  /*53f0*/  STS [R9+-0x4], R68 ;  /* 0xfffffc4409007388 */ /* 0x0001e20000000800 */
[----:B------:R-:W-:Y:S02]  /*5400*/  IMAD.IADD R34, R34, 0x1, R45 ;  /* 0x0000000122227824 */ /* 0x000fe400078e022d */
[----:B-1----:R-:W-:Y:S02]  /*5410*/  IMAD R7, R42, 0x4, R73 ;  /* 0x000000042a077824 */ /* 0x002fe400078e0249 */
[----:B------:R-:W-:-:S02]  /*5420*/  IMAD.IADD R48, R17, 0x1, R48 ;  /* 0x0000000111307824 */ /* 0x000fc400078e0230 */
[--C-:B---3--:R-:W-:Y:S02]  /*5430*/  IMAD R10, R22, 0x4, R73.reuse ;  /* 0x00000004160a7824 */ /* 0x108fe400078e0249 */
[--C-:B------:R-:W-:Y:S02]  /*5440*/  IMAD R13, R36, 0x4, R73.reuse ;  /* 0x00000004240d7824 */ /* 0x100fe400078e0249 */
[--C-:B0-----:R-:W-:Y:S02]  /*5450*/  IMAD R9, R40, 0x4, R73.reuse ;  /* 0x0000000428097824 */ /* 0x101fe400078e0249 */
[----:B------:R-:W-:Y:S01]  /*5460*/  IMAD R2, R2, 0x4, R73 ;  /* 0x0000000402027824 */ /* 0x000fe200078e0249 */
[----:B--2---:R-:W-:Y:S01]  /*5470*/  ISETP.NE.AND P0, PT, R4, RZ, PT ;  /* 0x000000ff0400720c */ /* 0x004fe20003f05270 */
[----:B------:R-:W-:Y:S02]  /*5480*/  IMAD.IADD R4, R12, 0x1, R27 ;  /* 0x000000010c047824 */ /* 0x000fe400078e021b */
[----:B------:R-:W-:-:S02]  /*5490*/  IMAD.IADD R12, R30, 0x1, R43 ;  /* 0x000000011e0c7824 */ /* 0x000fc400078e022b */
[--C-:B------:R-:W-:Y:S02]  /*54a0*/  IMAD R4, R4, 0x4, R73.reuse ;  /* 0x0000000404047824 */ /* 0x100fe400078e0249 */
[----:B------:R-:W-:-:S03]  /*54b0*/  IMAD R12, R12, 0x4, R73 ;  /* 0x000000040c0c7824 */ /* 0x000fc600078e0249 */
[----:B------:R0:W-:Y:S04]  /*54c0*/  STS [R4+-0x4], R67 ;  /* 0xfffffc4304007388 */ /* 0x0001e80000000800 */
[----:B------:R1:W-:Y:S04]  /*54d0*/  STS [R5+-0x4], R66 ;  /* 0xfffffc4205007388 */ /* 0x0003e80000000800 */
[----:B------:R2:W-:Y:S01]  /*54e0*/  STS [R6+-0x4], R65 ;  /* 0xfffffc4106007388 */ /* 0x0005e20000000800 */
[----:B0-----:R-:W-:-:S03]  /*54f0*/  IMAD R4, R20, 0x4, R73 ;  /* 0x0000000414047824 */ /* 0x001fc600078e0249 */
[----:B------:R0:W-:Y:S01]  /*5500*/  STS [R11+-0x4], R64 ;  /* 0xfffffc400b007388 */ /* 0x0001e20000000800 */
[----:B-1----:R-:W-:-:S03]  /*5510*/  IMAD R5, R18, 0x4, R73 ;  /* 0x0000000412057824 */ /* 0x002fc600078e0249 */
[----:B------:R-:W-:Y:S01]  /*5520*/  STS [R12+-0x4], R63 ;  /* 0xfffffc3f0c007388 */ /* 0x000fe20000000800 */
[----:B--2---:R-:W-:-:S03]  /*5530*/  IMAD R6, R34, 0x4, R73 ;  /* 0x0000000422067824 */ /* 0x004fc600078e0249 */
[----:B------:R-:W-:Y:S01]  /*5540*/  STS [R7+-0x4], R62 ;  /* 0xfffffc3e07007388 */ /* 0x000fe20000000800 */
[----:B0-----:R-:W-:-:S03]  /*5550*/  IMAD R11, R48, 0x4, R73 ;  /* 0x00000004300b7824 */ /* 0x001fc600078e0249 */
[----:B------:R-:W-:Y:S04]  /*5560*/  STS [R8+-0x4], R61 ;  /* 0xfffffc3d08007388 */ /* 0x000fe80000000800 */
[----:B------:R-:W-:Y:S04]  /*5570*/  STS [R9+-0x4], R60 ;  /* 0xfffffc3c09007388 */ /* 0x000fe80000000800 */
[----:B------:R-:W-:Y:S04]  /*5580*/  STS [R10+-0x4], R59 ;  /* 0xfffffc3b0a007388 */ /* 0x000fe80000000800 */
[----:B------:R0:W-:Y:S04]  /*5590*/  STS [R13+-0x4], R58 ;  /* 0xfffffc3a0d007388 */ /* 0x0001e80000000800 */
[----:B------:R1:W-:Y:S04]  /*55a0*/  STS [R4+-0x4], R57 ;  /* 0xfffffc3904007388 */ /* 0x0003e80000000800 */
[----:B------:R1:W-:Y:S01]  /*55b0*/  STS [R5+-0x4], R56 ;  /* 0xfffffc3805007388 */ /* 0x0003e20000000800 */
[----:B0-----:R-:W-:-:S03]  /*55c0*/  IMAD R13, R39, 0x8, R73 ;  /* 0x00000008270d7824 */ /* 0x001fc600078e0249 */
[----:B------:R1:W-:Y:S04]  /*55d0*/  STS [R6+-0x4], R55 ;  /* 0xfffffc3706007388 */ /* 0x0003e80000000800 */
[----:B------:R1:W-:Y:S04]  /*55e0*/  STS [R11+-0x4], R54 ;  /* 0xfffffc360b007388 */ /* 0x0003e80000000800 */
[----:B------:R1:W-:Y:S01]  /*55f0*/  STS [R2+-0x4], R53 ;  /* 0xfffffc3502007388 */ /* 0x0003e20000000800 */
[----:B------:R-:W-:Y:S05]  /*5600*/  @P0 BRA `(.L_x_68) ;  /* 0x0000000000bc0947 */ /* 0x000fea0003800000 */
[----:B------:R-:W1:Y:S02]  /*5610*/  LDCU.64 UR8, c[0x0][0x398] ;  /* 0x00007300ff0877ac */ /* 0x000e640008000a00 */
[----:B-1----:R-:W-:-:S04]  /*5620*/  LEA R6, P0, R39, UR8, 0x3 ;  /* 0x0000000827067c11 */ /* 0x002fc8000f8018ff */
[----:B------:R-:W-:-:S05]  /*5630*/  LEA.HI.X R7, R39, UR9, RZ, 0x3, P0 ;  /* 0x0000000927077c11 */ /* 0x000fca00080f1cff */
[----:B------:R-:W2:Y:S01]  /*5640*/  LDG.E.64 R4, desc[UR6][R6.64] ;  /* 0x0000000606047981 */ /* 0x000ea2000c1e1b00 */
[----:B------:R-:W-:Y:S02]  /*5650*/  SHF.R.S32.HI R9, RZ, 0x1f, R3 ;  /* 0x0000001fff097819 */ /* 0x000fe40000011403 */
[----:B--2---:R-:W-:-:S05]  /*5660*/  IADD3 R4, P0, PT, -R3, R4, RZ ;  /* 0x0000000403047210 */ /* 0x004fca0007f1e1ff */
[----:B------:R-:W-:Y:S01]  /*5670*/  IMAD.X R5, R5, 0x1, ~R9, P0 ;  /* 0x0000000105057824 */ /* 0x000fe200000e0e09 */
[----:B------:R-:W-:Y:S01]  /*5680*/  ISETP.GE.AND P0, PT, R72, 0x1, PT ;  /* 0x000000014800780c */ /* 0x000fe20003f06270 */
[----:B------:R-:W-:-:S03]  /*5690*/  IMAD.MOV.U32 R9, RZ, RZ, R52 ;  /* 0x000000ffff097224 */ /* 0x000fc600078e0034 */
[----:B------:R0:W-:Y:S09]  /*56a0*/  STS.64 [R13+0x7200], R4 ;  /* 0x007200040d007388 */ /* 0x0001f20000000a00 */
[----:B------:R-:W-:Y:S05]  /*56b0*/  @!P0 BRA `(.L_x_69) ;  /* 0x00000000006c8947 */ /* 0x000fea0003800000 */
[----:B------:R-:W-:Y:S01]  /*56c0*/  BSSY B0, `(.L_x_70) ;  /* 0x0000019000007945 */ /* 0x000fe20003800000 */
[----:B------:R-:W-:Y:S02]  /*56d0*/  IMAD.MOV.U32 R2, RZ, RZ, -0x1 ;  /* 0xffffffffff027424 */ /* 0x000fe400078e00ff */
[----:B------:R-:W-:Y:S02]  /*56e0*/  IMAD.MOV.U32 R6, RZ, RZ, R72 ;  /* 0x000000ffff067224 */ /* 0x000fe400078e0048 */
[----:B------:R-:W-:-:S07]  /*56f0*/  IMAD.MOV.U32 R9, RZ, RZ, R52 ;  /* 0x000000ffff097224 */ /* 0x000fce00078e0034 */
.L_x_74:
[----:B0-----:R-:W0:Y:S01]  /*5700*/  LDC.64 R4, c[0x0][0x380] ;  /* 0x0000e000ff047b82 */ /* 0x001e220000000a00 */
[----:B------:R-:W-:Y:S01]  /*5710*/  VIADD R11, R6, 0xffffffff ;  /* 0xffffffff060b7836 */ /* 0x000fe20000000000 */
[----:B------:R-:W-:Y:S03]  /*5720*/  BSSY B2, `(.L_x_71) ;  /* 0x0000008000027945 */ /* 0x000fe60003800000 */
[----:B------:R-:W-:-:S04]  /*5730*/  IMAD R7, R11, 0x100, R39 ;  /* 0x000001000b077824 */ /* 0x000fc800078e0227 */
[----:B0-----:R-:W-:-:S07]  /*5740*/  IMAD.WIDE R4, R7, 0x4, R4 ;  /* 0x0000000407047825 */ /* 0x001fce00078e0204 */
.L_x_72:
[----:B------:R-:W-:Y:S05]  /*5750*/  YIELD ;  /* 0x0000000000007946 */ /* 0x000fea0003800000 */
[----:B------:R0:W-:Y:S06]  /*5760*/  MEMBAR.SC.CTA ;  /* 0x0000000000007992 */ /* 0x0001ec0000000000 */
[----:B0-----:R-:W2:Y:S02]  /*5770*/  LDG.E.STRONG.SYS R7, desc[UR6][R4.64] ;  /* 0x0000000604077981 */ /* 0x001ea4000c1f5900 */
[----:B--2---:R-:W-:-:S13]  /*5780*/  ISETP.NE.AND P0, PT, R7, RZ, PT ;  /* 0x000000ff0700720c */ /* 0x004fda0003f05270 */
[----:B------:R-:W-:Y:S05]  /*5790*/  @!P0 BRA `(.L_x_72) ;  /* 0xfffffffc00ec8947 */ /* 0x000fea000383ffff */
[----:B------:R-:W-:Y:S05]  /*57a0*/  BSYNC B2 ;  /* 0x0000000000027941 */ /* 0x000fea0003800000 */
.L_x_71:
[----:B------:R-:W-:Y:S01]  /*57b0*/  BSSY.RECONVERGENT B2, `(.L_x_73) ;  /* 0x0000006000027945 */ /* 0x000fe20003800200 */
[C---:B------:R-:W-:Y:S02]  /*57c0*/  ISETP.GT.AND P0, PT, R7.reuse, -0x1, PT ;  /* 0xffffffff0700780c */ /* 0x040fe40003f04270 */
[----:B------:R-:W-:Y:S01]  /*57d0*/  LOP3.LUT R4, R7, 0x3fffffff, RZ, 0xc0, !PT ;  /* 0x3fffffff07047812 */ /* 0x000fe200078ec0ff */
[----:B------:R-:W-:Y:S05]  /*57e0*/  WARPSYNC.EXCLUSIVE R2 ;  /* 0x0000000002007348 */ /* 0x000fea0003a00000 */
[----:B------:R-:W-:-:S05]  /*57f0*/  IMAD.IADD R9, R4, 0x1, R9 ;  /* 0x0000000104097824 */ /* 0x000fca00078e0209 */
[----:B------:R-:W-:-:S07]  /*5800*/  VOTE.ANY R2, PT, P0 ;  /* 0x0000000000027806 */ /* 0x000fce00000e0100 */
[----:B------:R-:W-:Y:S05]  /*5810*/  BSYNC.RECONVERGENT B2 ;  /* 0x0000000000027941 */ /* 0x000fea0003800200 */
.L_x_73:
[----:B------:R-:W-:Y:S01]  /*5820*/  ISETP.GT.U32.AND P1, PT, R6, 0x1, PT ;  /* 0x000000010600780c */ /* 0x000fe20003f24070 */
[----:B------:R-:W-:-:S12]  /*5830*/  IMAD.MOV.U32 R6, RZ, RZ, R11 ;  /* 0x000000ffff067224 */ /* 0x000fd800078e000b */
[----:B------:R-:W-:Y:S05]  /*5840*/  @P0 BRA P1, `(.L_x_74) ;  /* 0xfffffffc00ac0947 */ /* 0x000fea000083ffff */
[----:B------:R-:W-:Y:S05]  /*5850*/  BSYNC B0 ;  /* 0x0000000000007941 */ /* 0x000fea0003800000 */
.L_x_70:
[----:B------:R1:W2:Y:S02]  /*5860*/  LDS.64 R4, [R13+0x7200] ;  /* 0x007200000d047984 */ /* 0x0002a40000000a00 */
.L_x_69:
        /* <DEDUP_REMOVED lines=9> */
.L_x_68:
[----:B------:R-:W-:Y:S05]  /*5900*/  BSYNC B1 ;  /* 0x0000000000017941 */ /* 0x000fea0003800000 */
.L_x_67:
[----:B0-----:R-:W0:Y:S01]  /*5910*/  LDC.64 R8, c[0x0][0x390] ;  /* 0x0000e400ff087b82 */ /* 0x001e220000000a00 */
[----:B-1----:R-:W-:-:S04]  /*5920*/  IMAD.MOV.U32 R5, RZ, RZ, 0x1c80 ;  /* 0x00001c80ff057424 */ /* 0x002fc800078e00ff */
[----:B------:R-:W-:-:S03]  /*5930*/  IMAD R5, R72, R5, 0x1c80 ;  /* 0x00001c8048057424 */ /* 0x000fc600078e0205 */
[----:B------:R-:W1:Y:S01]  /*5940*/  LDC R6, c[0x0][0x3c0] ;  /* 0x0000f000ff067b82 */ /* 0x000e620000000800 */
[----:B0-----:R-:W-:Y:S02]  /*5950*/  ISETP.EQ.U32.AND P1, PT, R8, RZ, PT ;  /* 0x000000ff0800720c */ /* 0x001fe40003f22070 */
[CC--:B-1----:R-:W-:Y:S02]  /*5960*/  ISETP.GE.AND P0, PT, R5.reuse, R6.reuse, PT ;  /* 0x000000060500720c */ /* 0x0c2fe40003f06270 */
[----:B------:R-:W-:Y:S02]  /*5970*/  ISETP.GT.AND P3, PT, R5, R6, PT ;  /* 0x000000060500720c */ /* 0x000fe40003f64270 */
[----:B------:R-:W-:-:S04]  /*5980*/  ISETP.EQ.OR.EX P0, PT, R9, RZ, !P0, P1 ;  /* 0x000000ff0900720c */ /* 0x000fc80004702710 */
[----:B------:R-:W-:-:S13]  /*5990*/  ISETP.GT.U32.OR P0, PT, R39, 0xff, P0 ;  /* 0x000000ff2700780c */ /* 0x000fda0000704470 */
[----:B------:R-:W-:Y:S05]  /*59a0*/  @P0 BRA `(.L_x_75) ;  /* 0x0000000000200947 */ /* 0x000fea0003800000 */
[----:B------:R-:W0:Y:S01]  /*59b0*/  LDS.64 R4, [R13+0x7200] ;  /* 0x007200000d047984 */ /* 0x000e220000000a00 */
[--C-:B------:R-:W-:Y:S02]  /*59c0*/  SHF.R.S32.HI R7, RZ, 0x1f, R52.reuse ;  /* 0x0000001fff077819 */ /* 0x100fe40000011434 */
[C---:B------:R-:W-:Y:S02]  /*59d0*/  LEA R2, P2, R39.reuse, R8, 0x3 ;  /* 0x0000000827027211 */ /* 0x040fe400078418ff */
[----:B0-----:R-:W-:Y:S02]  /*59e0*/  IADD3 R52, P0, P1, R4, R3, R52 ;  /* 0x0000000304347210 */ /* 0x001fe4000791e034 */
[----:B------:R-:W-:Y:S02]  /*59f0*/  SHF.R.S32.HI R4, RZ, 0x1f, R3 ;  /* 0x0000001fff047819 */ /* 0x000fe40000011403 */
[----:B------:R-:W-:Y:S02]  /*5a00*/  LEA.HI.X R3, R39, R9, RZ, 0x3, P2 ;  /* 0x0000000927037211 */ /* 0x000fe400010f1cff */
[----:B------:R-:W-:-:S05]  /*5a10*/  IADD3.X R53, PT, PT, R5, R4, R7, P0, P1 ;  /* 0x0000000405357210 */ /* 0x000fca00007e2407 */
[----:B------:R0:W-:Y:S02]  /*5a20*/  STG.E.64 desc[UR6][R2.64], R52 ;  /* 0x0000003402007986 */ /* 0x0001e4000c101b06 */
.L_x_75:
[----:B------:R-:W-:Y:S05]  /*5a30*/  WARPSYNC.ALL ;  /* 0x0000000000007948 */ /* 0x000fea0003800000 */
[----:B------:R-:W-:Y:S06]  /*5a40*/  BAR.SYNC.DEFER_BLOCKING 0x0 ;  /* 0x0000000000007b1d */ /* 0x000fec0000010000 */
[----:B------:R-:W-:Y:S05]  /*5a50*/  @P3 BRA `(.L_x_76) ;  /* 0x0000000c00503947 */ /* 0x000fea0003800000 */
[----:B------:R-:W0:Y:S01]  /*5a60*/  LDS R9, [R0] ;  /* 0x0000000000097984 */ /* 0x000e220000000800 */
[----:B------:R-:W0:Y:S01]  /*5a70*/  LDCU UR5, c[0x0][0x3c4] ;  /* 0x00007880ff0577ac */ /* 0x000e220008000800 */
[----:B------:R-:W1:Y:S01]  /*5a80*/  LDCU.64 UR8, c[0x0][0x3a0] ;  /* 0x00007400ff0877ac */ /* 0x000e620008000a00 */
[----:B0-----:R-:W-:-:S04]  /*5a90*/  SHF.R.U32.HI R2, RZ, UR5, R9 ;  /* 0x00000005ff027c19 */ /* 0x001fc80008011609 */
[----:B------:R-:W-:-:S05]  /*5aa0*/  LOP3.LUT R2, R2, UR4, RZ, 0x30, !PT ;  /* 0x0000000402027c12 */ /* 0x000fca000f8e30ff */
[----:B------:R-:W-:-:S06]  /*5ab0*/  IMAD R3, R2, 0x8, R73 ;  /* 0x0000000802037824 */ /* 0x000fcc00078e0249 */
[----:B------:R-:W0:Y:S02]  /*5ac0*/  LDS.64 R2, [R3+0x7200] ;  /* 0x0072000003027984 */ /* 0x000e240000000a00 */
[----:B0-----:R-:W-:-:S05]  /*5ad0*/  IADD3 R2, P0, PT, R2, R39, RZ ;  /* 0x0000002702027210 */ /* 0x001fca0007f1e0ff */
[----:B------:R-:W-:Y:S01]  /*5ae0*/  IMAD.X R5, RZ, RZ, R3, P0 ;  /* 0x000000ffff057224 */ /* 0x000fe200000e0603 */
[----:B-1----:R-:W-:-:S04]  /*5af0*/  LEA R4, P0, R2, UR8, 0x2 ;  /* 0x0000000802047c11 */ /* 0x002fc8000f8010ff */
[----:B------:R-:W-:-:S05]  /*5b00*/  LEA.HI.X R5, R2, UR9, R5, 0x2, P0 ;  /* 0x0000000902057c11 */ /* 0x000fca00080f1405 */
[----:B------:R-:W-:Y:S01]  /*5b10*/  STG.E desc[UR6][R4.64], R9 ;  /* 0x0000000904007986 */ /* 0x000fe2000c101906 */
[----:B------:R-:W-:-:S03]  /*5b20*/  NOP ;  /* 0x0000000000007918 */ /* 0x000fc60000000000 */
[----:B------:R-:W0:Y:S02]  /*5b30*/  LDS R11, [R0+0x600] ;  /* 0x00060000000b7984 */ /* 0x000e240000000800 */
[----:B0-----:R-:W-:-:S04]  /*5b40*/  SHF.R.U32.HI R2, RZ, UR5, R11 ;  /* 0x00000005ff027c19 */ /* 0x001fc8000801160b */
[----:B------:R-:W-:-:S05]  /*5b50*/  LOP3.LUT R2, R2, UR4, RZ, 0x30, !PT ;  /* 0x0000000402027c12 */ /* 0x000fca000f8e30ff */
[----:B------:R-:W-:-:S06]  /*5b60*/  IMAD R3, R2, 0x8, R73 ;  /* 0x0000000802037824 */ /* 0x000fcc00078e0249 */
[----:B------:R-:W0:Y:S02]  /*5b70*/  LDS.64 R2, [R3+0x7200] ;  /* 0x0072000003027984 */ /* 0x000e240000000a00 */
[----:B0-----:R-:W-:-:S05]  /*5b80*/  IADD3 R2, P0, PT, R2, R39, RZ ;  /* 0x0000002702027210 */ /* 0x001fca0007f1e0ff */
[----:B------:R-:W-:Y:S01]  /*5b90*/  IMAD.X R7, RZ, RZ, R3, P0 ;  /* 0x000000ffff077224 */ /* 0x000fe200000e0603 */
[----:B------:R-:W-:-:S04]  /*5ba0*/  LEA R6, P0, R2, UR8, 0x2 ;  /* 0x0000000802067c11 */ /* 0x000fc8000f8010ff */
[----:B------:R-:W-:-:S05]  /*5bb0*/  LEA.HI.X R7, R2, UR9, R7, 0x2, P0 ;  /* 0x0000000902077c11 */ /* 0x000fca00080f1407 */
[----:B------:R-:W-:Y:S01]  /*5bc0*/  STG.E desc[UR6][R6.64+0x600], R11 ;  /* 0x0006000b06007986 */ /* 0x000fe2000c101906 */
[----:B------:R-:W-:-:S03]  /*5bd0*/  NOP ;  /* 0x0000000000007918 */ /* 0x000fc60000000000 */
[----:B------:R-:W0:Y:S02]  /*5be0*/  LDS R9, [R0+0xc00] ;  /* 0x000c000000097984 */ /* 0x000e240000000800 */
[----:B0-----:R-:W-:-:S04]  /*5bf0*/  SHF.R.U32.HI R2, RZ, UR5, R9 ;  /* 0x00000005ff027c19 */ /* 0x001fc80008011609 */
[----:B------:R-:W-:-:S05]  /*5c00*/  LOP3.LUT R2, R2, UR4, RZ, 0x30, !PT ;  /* 0x0000000402027c12 */ /* 0x000fca000f8e30ff */
[----:B------:R-:W-:-:S05]  /*5c10*/  IMAD R8, R2, 0x8, R73 ;  /* 0x0000000802087824 */ /* 0x000fca00078e0249 */
        /* <DEDUP_REMOVED lines=182> */
[----:B------:R-:W-:Y:S01]  /*6780*/  NOP ;  /* 0x0000000000007918 */ /* 0x000fe20000000000 */
[----:B------:R-:W-:Y:S05]  /*6790*/  EXIT ;  /* 0x000000000000794d */ /* 0x000fea0003800000 */
.L_x_76:
[----:B0-----:R-:W-:Y:S01]  /*67a0*/  IMAD R3, R72, -0x1c80, R6 ;  /* 0xffffe38048037824 */ /* 0x001fe200078e0206 */
[----:B------:R-:W-:Y:S01]  /*67b0*/  BSSY.RECONVERGENT B0, `(.L_x_77) ;  /* 0x000001c000007945 */ /* 0x000fe20003800200 */
[C---:B------:R-:W-:Y:S02]  /*67c0*/  VIADD R6, R39.reuse, 0x480 ;  /* 0x0000048027067836 */ /* 0x040fe40000000000 */
[C---:B------:R-:W-:Y:S01]  /*67d0*/  VIADD R2, R39.reuse, 0x180 ;  /* 0x0000018027027836 */ /* 0x040fe20000000000 */
[CC--:B------:R-:W-:Y:S01]  /*67e0*/  ISETP.GE.AND P1, PT, R39.reuse, R3.reuse, PT ;  /* 0x000000032700720c */ /* 0x0c0fe20003f26270 */
[C---:B------:R-:W-:Y:S01]  /*67f0*/  VIADD R4, R39.reuse, 0x300 ;  /* 0x0000030027047836 */ /* 0x040fe20000000000 */
[-C--:B------:R-:W-:Y:S01]  /*6800*/  ISETP.GE.AND P4, PT, R6, R3.reuse, PT ;  /* 0x000000030600720c */ /* 0x080fe20003f86270 */
[C---:B------:R-:W-:Y:S01]  /*6810*/  VIADD R6, R39.reuse, 0x900 ;  /* 0x0000090027067836 */ /* 0x040fe20000000000 */
[-C--:B------:R-:W-:Y:S01]  /*6820*/  ISETP.GE.AND P2, PT, R2, R3.reuse, PT ;  /* 0x000000030200720c */ /* 0x080fe20003f46270 */
[C---:B------:R-:W-:Y:S01]  /*6830*/  VIADD R2, R39.reuse, 0x600 ;  /* 0x0000060027027836 */ /* 0x040fe20000000000 */
[-C--:B------:R-:W-:Y:S01]  /*6840*/  ISETP.GE.AND P3, PT, R4, R3.reuse, PT ;  /* 0x000000030400720c */ /* 0x080fe20003f66270 */
[C---:B------:R-:W-:Y:S01]  /*6850*/  VIADD R4, R39.reuse, 0x780 ;  /* 0x0000078027047836 */ /* 0x040fe20000000000 */
[-C--:B------:R-:W-:Y:S01]  /*6860*/  ISETP.GE.AND P0, PT, R6, R3.reuse, PT ;  /* 0x000000030600720c */ /* 0x080fe20003f06270 */
[----:B------:R-:W-:Y:S01]  /*6870*/  VIADD R6, R39, 0xa80 ;  /* 0x00000a8027067836 */ /* 0x000fe20000000000 */
[----:B------:R-:W-:-:S02]  /*6880*/  ISETP.GE.AND P5, PT, R2, R3, PT ;  /* 0x000000030200720c */ /* 0x000fc40003fa6270 */
[----:B------:R-:W-:Y:S01]  /*6890*/  ISETP.GE.AND P6, PT, R4, R3, PT ;  /* 0x000000030400720c */ /* 0x000fe20003fc6270 */
[----:B------:R-:W-:-:S12]  /*68a0*/  @P1 BRA `(.L_x_78) ;  /* 0x0000000000301947 */ /* 0x000fd80003800000 */
[----:B------:R-:W0:Y:S01]  /*68b0*/  LDS R7, [R0] ;  /* 0x0000000000077984 */ /* 0x000e220000000800 */
[----:B------:R-:W0:Y:S01]  /*68c0*/  LDCU UR5, c[0x0][0x3c4] ;  /* 0x00007880ff0577ac */ /* 0x000e220008000800 */
[----:B------:R-:W1:Y:S01]  /*68d0*/  LDCU.64 UR8, c[0x0][0x3a0] ;  /* 0x00007400ff0877ac */ /* 0x000e620008000a00 */
[----:B0-----:R-:W-:-:S04]  /*68e0*/  SHF.R.U32.HI R2, RZ, UR5, R7 ;  /* 0x00000005ff027c19 */ /* 0x001fc80008011607 */
[----:B------:R-:W-:-:S05]  /*68f0*/  LOP3.LUT R2, R2, UR4, RZ, 0x30, !PT ;  /* 0x0000000402027c12 */ /* 0x000fca000f8e30ff */
[----:B------:R-:W-:-:S05]  /*6900*/  IMAD R2, R2, 0x8, R73 ;  /* 0x0000000802027824 */ /* 0x000fca00078e0249 */
[----:B------:R-:W0:Y:S02]  /*6910*/  LDS.64 R4, [R2+0x7200] ;  /* 0x0072000002047984 */ /* 0x000e240000000a00 */
[----:B0-----:R-:W-:-:S05]  /*6920*/  IADD3 R8, P1, PT, R4, R39, RZ ;  /* 0x0000002704087210 */ /* 0x001fca0007f3e0ff */
[----:B------:R-:W-:Y:S01]  /*6930*/  IMAD.X R5, RZ, RZ, R5, P1 ;  /* 0x000000ffff057224 */ /* 0x000fe200008e0605 */
[----:B-1----:R-:W-:-:S04]  /*6940*/  LEA R4, P1, R8, UR8, 0x2 ;  /* 0x0000000808047c11 */ /* 0x002fc8000f8210ff */
[----:B------:R-:W-:-:S05]  /*6950*/  LEA.HI.X R5, R8, UR9, R5, 0x2, P1 ;  /* 0x0000000908057c11 */ /* 0x000fca00088f1405 */
[----:B------:R0:W-:Y:S04]  /*6960*/  STG.E desc[UR6][R4.64], R7 ;  /* 0x0000000704007986 */ /* 0x0001e8000c101906 */
.L_x_78:
[----:B------:R-:W-:Y:S05]  /*6970*/  BSYNC.RECONVERGENT B0 ;  /* 0x0000000000007941 */ /* 0x000fea0003800200 */
.L_x_77:
[----:B------:R-:W-:Y:S01]  /*6980*/  NOP ;  /* 0x0000000000007918 */ /* 0x000fe20000000000 */
[----:B------:R-:W-:Y:S01]  /*6990*/  BSSY.RECONVERGENT B0, `(.L_x_79) ;  /* 0x0000010000007945 */ /* 0x000fe20003800200 */
[----:B------:R-:W-:Y:S02]  /*69a0*/  ISETP.GE.AND P1, PT, R6, R3, PT ;  /* 0x000000030600720c */ /* 0x000fe40003f26270 */
[----:B------:R-:W-:Y:S01]  /*69b0*/  LOP3.LUT R6, R39, 0xc00, RZ, 0xfc, !PT ;  /* 0x00000c0027067812 */ /* 0x000fe200078efcff */
[----:B------:R-:W-:Y:S10]  /*69c0*/  @P2 BRA `(.L_x_80) ;  /* 0x0000000000302947 */ /* 0x000ff40003800000 */
[----:B0-----:R-:W0:Y:S01]  /*69d0*/  LDS R7, [R0+0x600] ;  /* 0x0006000000077984 */ /* 0x001e220000000800 */
        /* <DEDUP_REMOVED lines=11> */
.L_x_80:
[----:B------:R-:W-:Y:S05]  /*6a90*/  BSYNC.RECONVERGENT B0 ;  /* 0x0000000000007941 */ /* 0x000fea0003800200 */
.L_x_79:
[----:B------:R-:W-:Y:S01]  /*6aa0*/  NOP ;  /* 0x0000000000007918 */ /* 0x000fe20000000000 */
[----:B------:R-:W-:Y:S01]  /*6ab0*/  BSSY.RECONVERGENT B0, `(.L_x_81) ;  /* 0x0000010000007945 */ /* 0x000fe20003800200 */
[----:B------:R-:W-:Y:S01]  /*6ac0*/  ISETP.GE.AND P2, PT, R6, R3, PT ;  /* 0x000000030600720c */ /* 0x000fe20003f46270 */
[----:B------:R-:W-:Y:S02]  /*6ad0*/  VIADD R6, R39, 0xd80 ;  /* 0x00000d8027067836 */ /* 0x000fe40000000000 */
[----:B------:R-:W-:Y:S10]  /*6ae0*/  @P3 BRA `(.L_x_82) ;  /* 0x0000000000303947 */ /* 0x000ff40003800000 */
[----:B01----:R-:W0:Y:S01]  /*6af0*/  LDS R7, [R0+0xc00] ;  /* 0x000c000000077984 */ /* 0x003e220000000800 */
        /* <DEDUP_REMOVED lines=11> */
.L_x_82:
[----:B------:R-:W-:Y:S05]  /*6bb0*/  BSYNC.RECONVERGENT B0 ;  /* 0x0000000000007941 */ /* 0x000fea0003800200 */
.L_x_81:
[----:B------:R-:W-:Y:S01]  /*6bc0*/  NOP ;  /* 0x0000000000007918 */ /* 0x000fe20000000000 */
[----:B------:R-:W-:Y:S01]  /*6bd0*/  BSSY.RECONVERGENT B0, `(.L_x_83) ;  /* 0x0000010000007945 */ /* 0x000fe20003800200 */
[----:B------:R-:W-:Y:S01]  /*6be0*/  ISETP.GE.AND P3, PT, R6, R3, PT ;  /* 0x000000030600720c */ /* 0x000fe20003f66270 */
[----:B------:R-:W-:Y:S02]  /*6bf0*/  VIADD R6, R39, 0xf00 ;  /* 0x00000f0027067836 */ /* 0x000fe40000000000 */
[----:B------:R-:W-:Y:S10]  /*6c00*/  @P4 BRA `(.L_x_84) ;  /* 0x0000000000304947 */ /* 0x000ff40003800000 */
[----:B012---:R-:W0:Y:S01]  /*6c10*/  LDS R7, [R0+0x1200] ;  /* 0x0012000000077984 */ /* 0x007e220000000800 */
        /* <DEDUP_REMOVED lines=11> */
.L_x_84:
[----:B------:R-:W-:Y:S05]  /*6cd0*/  BSYNC.RECONVERGENT B0 ;  /* 0x0000000000007941 */ /* 0x000fea0003800200 */
.L_x_83:
[----:B------:R-:W-:Y:S01]  /*6ce0*/  NOP ;  /* 0x0000000000007918 */ /* 0x000fe20000000000 */
[----:B------:R-:W-:Y:S01]  /*6cf0*/  BSSY.RECONVERGENT B0, `(.L_x_85) ;  /* 0x0000010000007945 */ /* 0x000fe20003800200 */
[----:B------:R-:W-:Y:S01]  /*6d00*/  ISETP.GE.AND P4, PT, R6, R3, PT ;  /* 0x000000030600720c */ /* 0x000fe20003f86270 */
[----:B------:R-:W-:Y:S02]  /*6d10*/  VIADD R6, R39, 0x1080 ;  /* 0x0000108027067836 */ /* 0x000fe40000000000 */
[----:B------:R-:W-:Y:S10]  /*6d20*/  @P5 BRA `(.L_x_86) ;  /* 0x0000000000305947 */ /* 0x000ff40003800000 */
[----:B0123--:R-:W0:Y:S01]  /*6d30*/  LDS R7, [R0+0x1800] ;  /* 0x0018000000077984 */ /* 0x00fe220000000800 */
        /* <DEDUP_REMOVED lines=11> */
.L_x_86:
[----:B------:R-:W-:Y:S05]  /*6df0*/  BSYNC.RECONVERGENT B0 ;  /* 0x0000000000007941 */ /* 0x000fea0003800200 */
.L_x_85:
[----:B------:R-:W-:Y:S01]  /*6e00*/  NOP ;  /* 0x0000000000007918 */ /* 0x000fe20000000000 */
[----:B------:R-:W-:Y:S01]  /*6e10*/  BSSY.RECONVERGENT B0, `(.L_x_87) ;  /* 0x0000010000007945 */ /* 0x000fe20003800200 */
[----:B------:R-:W-:Y:S01]  /*6e20*/  ISETP.GE.AND P5, PT, R6, R3, PT ;  /* 0x000000030600720c */ /* 0x000fe20003fa6270 */
[----:B------:R-:W-:Y:S02]  /*6e30*/  VIADD R6, R39, 0x1200 ;  /* 0x0000120027067836 */ /* 0x000fe40000000000 */
[----:B------:R-:W-:Y:S10]  /*6e40*/  @P6 BRA `(.L_x_88) ;  /* 0x0000000000306947 */ /* 0x000ff40003800000 */
[----:B01234-:R-:W0:Y:S01]  /*6e50*/  LDS R7, [R0+0x1e00] ;  /* 0x001e000000077984 */ /* 0x01fe220000000800 */
        /* <DEDUP_REMOVED lines=11> */
.L_x_88:
[----:B------:R-:W-:Y:S05]  /*6f10*/  BSYNC.RECONVERGENT B0 ;  /* 0x0000000000007941 */ /* 0x000fea0003800200 */
.L_x_87:
        /* <DEDUP_REMOVED lines=17> */
.L_x_90:
[----:B------:R-:W-:Y:S05]  /*7030*/  BSYNC.RECONVERGENT B0 ;  /* 0x0000000000007941 */ /* 0x000fea0003800200 */
.L_x_89:
        /* <DEDUP_REMOVED lines=17> */
.L_x_92:
[----:B------:R-:W-:Y:S05]  /*7150*/  BSYNC.RECONVERGENT B0 ;  /* 0x0000000000007941 */ /* 0x000fea0003800200 */
.L_x_91:
        /* <DEDUP_REMOVED lines=17> */
.L_x_94:
[----:B------:R-:W-:Y:S05]  /*7270*/  BSYNC.RECONVERGENT B0 ;  /* 0x0000000000007941 */ /* 0x000fea0003800200 */
.L_x_93:
[----:B------:R-:W-:Y:S01]  /*7280*/  NOP ;  /* 0x0000000000007918 */ /* 0x000fe20000000000 */
[----:B------:R-:W-:Y:S01]  /*7290*/  BSSY.RECONVERGENT B0, `(.L_x_95) ;  /* 0x0000010000007945 */ /* 0x000fe20003800200 */
[----:B------:R-:W-:Y:S02]  /*72a0*/  ISETP.GE.AND P2, PT, R6, R3, PT ;  /* 0x000000030600720c */ /* 0x000fe40003f46270 */
[----:B------:R-:W-:Y:S01]  /*72b0*/  LOP3.LUT R6, R39, 0x1800, RZ, 0xfc, !PT ;  /* 0x0000180027067812 */ /* 0x000fe200078efcff */
        /* <DEDUP_REMOVED lines=13> */
.L_x_96:
[----:B------:R-:W-:Y:S05]  /*7390*/  BSYNC.RECONVERGENT B0 ;  /* 0x0000000000007941 */ /* 0x000fea0003800200 */
.L_x_95:
        /* <DEDUP_REMOVED lines=17> */
.L_x_98:
[----:B------:R-:W-:Y:S05]  /*74b0*/  BSYNC.RECONVERGENT B0 ;  /* 0x0000000000007941 */ /* 0x000fea0003800200 */
.L_x_97:
[----:B------:R-:W-:Y:S01]  /*74c0*/  NOP ;  /* 0x0000000000007918 */ /* 0x000fe20000000000 */
[----:B------:R-:W-:Y:S01]  /*74d0*/  BSSY.RECONVERGENT B0, `(.L_x_99) ;  /* 0x000000f000007945 */ /* 0x000fe20003800200 */
[----:B------:R-:W-:-:S03]  /*74e0*/  ISETP.GE.AND P4, PT, R6, R3, PT ;  /* 0x000000030600720c */ /* 0x000fc60003f86270 */
        /* <DEDUP_REMOVED lines=13> */
.L_x_100:
[----:B------:R-:W-:Y:S05]  /*75c0*/  BSYNC.RECONVERGENT B0 ;  /* 0x0000000000007941 */ /* 0x000fea0003800200 */
.L_x_99:
[----:B------:R-:W-:Y:S01]  /*75d0*/  NOP ;  /* 0x0000000000007918 */ /* 0x000fe20000000000 */
[----:B------:R-:W-:Y:S04]  /*75e0*/  BSSY.RECONVERGENT B0, `(.L_x_101) ;  /* 0x000000e000007945 */ /* 0x000fe80003800200 */
[----:B------:R-:W-:Y:S05]  /*75f0*/  @P6 BRA `(.L_x_102) ;  /* 0x0000000000306947 */ /* 0x000fea0003800000 */
        /* <DEDUP_REMOVED lines=12> */
.L_x_102:
[----:B------:R-:W-:Y:S05]  /*76c0*/  BSYNC.RECONVERGENT B0 ;  /* 0x0000000000007941 */ /* 0x000fea0003800200 */
.L_x_101:
        /* <DEDUP_REMOVED lines=15> */
.L_x_104:
[----:B------:R-:W-:Y:S05]  /*77c0*/  BSYNC.RECONVERGENT B0 ;  /* 0x0000000000007941 */ /* 0x000fea0003800200 */
.L_x_103:
        /* <DEDUP_REMOVED lines=15> */
.L_x_106:
[----:B------:R-:W-:Y:S05]  /*78c0*/  BSYNC.RECONVERGENT B0 ;  /* 0x0000000000007941 */ /* 0x000fea0003800200 */
.L_x_105:
        /* <DEDUP_REMOVED lines=15> */
.L_x_108:
[----:B------:R-:W-:Y:S05]  /*79c0*/  BSYNC.RECONVERGENT B0 ;  /* 0x0000000000007941 */ /* 0x000fea0003800200 */
.L_x_107:
        /* <DEDUP_REMOVED lines=15> */
.L_x_110:
[----:B------:R-:W-:Y:S05]  /*7ac0*/  BSYNC.RECONVERGENT B0 ;  /* 0x0000000000007941 */ /* 0x000fea0003800200 */
.L_x_109:
        /* <DEDUP_REMOVED lines=15> */
.L_x_112:
[----:B------:R-:W-:Y:S05]  /*7bc0*/  BSYNC.RECONVERGENT B0 ;  /* 0x0000000000007941 */ /* 0x000fea0003800200 */
.L_x_111:
[----:B------:R-:W-:Y:S01]  /*7bd0*/  NOP ;  /* 0x0000000000007918 */ /* 0x000fe20000000000 */
[----:B01234-:R-:W0:Y:S01]  /*7be0*/  LDS R7, [R0+0x6c00] ;  /* 0x006c000000077984 */ /* 0x01fe220000000800 */
[----:B------:R-:W0:Y:S02]  /*7bf0*/  LDCU UR5, c[0x0][0x3c4] ;  /* 0x00007880ff0577ac */ /* 0x000e240008000800 */
[----:B0-----:R-:W-:-:S04]  /*7c00*/  SHF.R.U32.HI R2, RZ, UR5, R7 ;  /* 0x00000005ff027c19 */ /* 0x001fc80008011607 */
[----:B------:R-:W-:-:S05]  /*7c10*/  LOP3.LUT R2, R2, UR4, RZ, 0x30, !PT ;  /* 0x0000000402027c12 */ /* 0x000fca000f8e30ff */
[----:B------:R-:W-:Y:S02]  /*7c20*/  IMAD R4, R2, 0x8, R73 ;  /* 0x0000000802047824 */ /* 0x000fe400078e0249 */
[----:B------:R-:W-:-:S04]  /*7c30*/  VIADD R2, R39, 0x1b00 ;  /* 0x00001b0027027836 */ /* 0x000fc80000000000 */
[----:B------:R-:W0:Y:S01]  /*7c40*/  LDS.64 R4, [R4+0x7200] ;  /* 0x0072000004047984 */ /* 0x000e220000000a00 */
[----:B------:R-:W-:-:S13]  /*7c50*/  ISETP.GE.AND P0, PT, R2, R3, PT ;  /* 0x000000030200720c */ /* 0x000fda0003f06270 */
[----:B------:R-:W1:Y:S01]  /*7c60*/  @!P0 LDC.64 R2, c[0x0][0x3a0] ;  /* 0x0000e800ff028b82 */ /* 0x000e620000000a00 */
[----:B0-----:R-:W-:-:S05]  /*7c70*/  IADD3 R38, P1, PT, R4, R39, RZ ;  /* 0x0000002704267210 */ /* 0x001fca0007f3e0ff */
[----:B------:R-:W-:Y:S01]  /*7c80*/  IMAD.X R5, RZ, RZ, R5, P1 ;  /* 0x000000ffff057224 */ /* 0x000fe200008e0605 */
[----:B-1----:R-:W-:-:S04]  /*7c90*/  @!P0 LEA R2, P1, R38, R2, 0x2 ;  /* 0x0000000226028211 */ /* 0x002fc800078210ff */
[----:B------:R-:W-:-:S05]  /*7ca0*/  @!P0 LEA.HI.X R3, R38, R3, R5, 0x2, P1 ;  /* 0x0000000326038211 */ /* 0x000fca00008f1405 */
[----:B------:R-:W-:Y:S01]  /*7cb0*/  @!P0 STG.E desc[UR6][R2.64+0x6c00], R7 ;  /* 0x006c000702008986 */ /* 0x000fe2000c101906 */
[----:B------:R-:W-:Y:S01]  /*7cc0*/  NOP ;  /* 0x0000000000007918 */ /* 0x000fe20000000000 */
[----:B------:R-:W-:Y:S05]  /*7cd0*/  EXIT ;  /* 0x000000000000794d */ /* 0x000fea0003800000 */
.L_x_26:
[----:B------:R-:W-:Y:S02]  /*7ce0*/  IMAD.MOV.U32 R0, RZ, RZ, 0x1 ;  /* 0x00000001ff007424 */ /* 0x000fe400078e00ff */
[----:B------:R-:W-:Y:S02]  /*7cf0*/  IMAD.MOV.U32 R77, RZ, RZ, R2 ;  /* 0x000000ffff4d7224 */ /* 0x000fe400078e0002 */
[----:B------:R-:W-:Y:S02]  /*7d00*/  IMAD.MOV.U32 R75, RZ, RZ, RZ ;  /* 0x000000ffff4b7224 */ /* 0x000fe400078e00ff */
[----:B------:R-:W-:-:S07]  /*7d10*/  IMAD.MOV.U32 R76, RZ, RZ, -0x1 ;  /* 0xffffffffff4c7424 */ /* 0x000fce00078e00ff */
[----:B------:R-:W-:Y:S05]  /*7d20*/  WARPSYNC.COLLECTIVE R76, `(.L_x_113) ;  /* 0x000000004c087348 */ /* 0x000fea0003c00000 */
[----:B------:R0:W1:Y:S02]  /*7d30*/  SHFL.UP P0, R0, R77, R0, R75 ;  /* 0x040000004d007389 */ /* 0x000064000000004b */
[----:B01----:R-:W-:Y:S05]  /*7d40*/  ENDCOLLECTIVE ;  /* 0x000000000000791b */ /* 0x003fea0003800000 */
.L_x_113:
[----:B------:R-:W-:Y:S02]  /*7d50*/  IMAD.MOV.U32 R77, RZ, RZ, R0 ;  /* 0x000000ffff4d7224 */ /* 0x000fe400078e0000 */
[----:B------:R-:W-:Y:S02]  /*7d60*/  IMAD.MOV.U32 R0, RZ, RZ, 0x2 ;  /* 0x00000002ff007424 */ /* 0x000fe400078e00ff */
[----:B------:R-:W-:-:S07]  /*7d70*/  @P0 IMAD.IADD R77, R2, 0x1, R77 ;  /* 0x00000001024d0824 */ /* 0x000fce00078e024d */
[----:B------:R-:W-:Y:S05]  /*7d80*/  WARPSYNC.COLLECTIVE R76, `(.L_x_114) ;  /* 0x000000004c087348 */ /* 0x000fea0003c00000 */
[----:B------:R0:W1:Y:S02]  /*7d90*/  SHFL.UP P0, R0, R77, R0, R75 ;  /* 0x040000004d007389 */ /* 0x000064000000004b */
[----:B01----:R-:W-:Y:S05]  /*7da0*/  ENDCOLLECTIVE ;  /* 0x000000000000791b */ /* 0x003fea0003800000 */
.L_x_114:
[----:B------:R-:W-:Y:S02]  /*7db0*/  IMAD.MOV.U32 R74, RZ, RZ, R0 ;  /* 0x000000ffff4a7224 */ /* 0x000fe400078e0000 */
[----:B------:R-:W-:Y:S02]  /*7dc0*/  IMAD.MOV.U32 R0, RZ, RZ, 0x4 ;  /* 0x00000004ff007424 */ /* 0x000fe400078e00ff */
[----:B------:R-:W-:-:S04]  /*7dd0*/  @P0 IMAD.IADD R74, R77, 0x1, R74 ;  /* 0x000000014d4a0824 */ /* 0x000fc800078e024a */
[----:B------:R-:W-:-:S07]  /*7de0*/  IMAD.MOV.U32 R77, RZ, RZ, R74 ;  /* 0x000000ffff4d7224 */ /* 0x000fce00078e004a */
[----:B------:R-:W-:Y:S05]  /*7df0*/  WARPSYNC.COLLECTIVE R76, `(.L_x_115) ;  /* 0x000000004c087348 */ /* 0x000fea0003c00000 */
[----:B------:R0:W1:Y:S02]  /*7e00*/  SHFL.UP P0, R0, R77, R0, R75 ;  /* 0x040000004d007389 */ /* 0x000064000000004b */
[----:B01----:R-:W-:Y:S05]  /*7e10*/  ENDCOLLECTIVE ;  /* 0x000000000000791b */ /* 0x003fea0003800000 */
.L_x_115:
[----:B------:R-:W-:Y:S02]  /*7e20*/  IMAD.MOV.U32 R77, RZ, RZ, R0 ;  /* 0x000000ffff4d7224 */ /* 0x000fe400078e0000 */
[----:B------:R-:W-:Y:S02]  /*7e30*/  IMAD.MOV.U32 R0, RZ, RZ, 0x8 ;  /* 0x00000008ff007424 */ /* 0x000fe400078e00ff */
[----:B------:R-:W-:-:S07]  /*7e40*/  @P0 IMAD.IADD R77, R74, 0x1, R77 ;  /* 0x000000014a4d0824 */ /* 0x000fce00078e024d */
[----:B------:R-:W-:Y:S05]  /*7e50*/  WARPSYNC.COLLECTIVE R76, `(.L_x_116) ;  /* 0x000000004c087348 */ /* 0x000fea0003c00000 */
[----:B------:R0:W1:Y:S02]  /*7e60*/  SHFL.UP P0, R0, R77, R0, R75 ;  /* 0x040000004d007389 */ /* 0x000064000000004b */
[----:B01----:R-:W-:Y:S05]  /*7e70*/  ENDCOLLECTIVE ;  /* 0x000000000000791b */ /* 0x003fea0003800000 */
.L_x_116:
[----:B------:R-:W-:Y:S02]  /*7e80*/  IMAD.MOV.U32 R74, RZ, RZ, R0 ;  /* 0x000000ffff4a7224 */ /* 0x000fe400078e0000 */
[----:B------:R-:W-:Y:S02]  /*7e90*/  IMAD.MOV.U32 R0, RZ, RZ, 0x10 ;  /* 0x00000010ff007424 */ /* 0x000fe400078e00ff */
[----:B------:R-:W-:-:S04]  /*7ea0*/  @P0 IMAD.IADD R74, R77, 0x1, R74 ;  /* 0x000000014d4a0824 */ /* 0x000fc800078e024a */
[----:B------:R-:W-:-:S07]  /*7eb0*/  IMAD.MOV.U32 R77, RZ, RZ, R74 ;  /* 0x000000ffff4d7224 */ /* 0x000fce00078e004a */
[----:B------:R-:W-:Y:S05]  /*7ec0*/  WARPSYNC.COLLECTIVE R76, `(.L_x_117) ;  /* 0x000000004c087348 */ /* 0x000fea0003c00000 */
[----:B------:R0:W1:Y:S02]  /*7ed0*/  SHFL.UP P0, R0, R77, R0, R75 ;  /* 0x040000004d007389 */ /* 0x000064000000004b */
[----:B01----:R-:W-:Y:S05]  /*7ee0*/  ENDCOLLECTIVE ;  /* 0x000000000000791b */ /* 0x003fea0003800000 */
.L_x_117:
[----:B------:R-:W-:Y:S05]  /*7ef0*/  BRA `(.L_x_118) ;  /* 0xffffffa4001c7947 */ /* 0x000fea000383ffff */
.L_x_119:
[----:B------:R-:W-:-:S00]  /*7f00*/  BRA `(.L_x_119) ;  /* 0xfffffffc00fc7947 */ /* 0x000fc0000383ffff */
[----:B------:R-:W-:-:S00]  /*7f10*/  NOP ;  /* 0x0000000000007918 */ /* 0x000fc00000000000 */
        /* <DEDUP_REMOVED lines=14> */
.L_x_244:


//--------------------- .text._ZN3cub18CUB_300001_SM_10006detail10radix_sort33DeviceRadixSortExclusiveSumKernelINS1_5radix10policy_hubIjNS0_8NullTypeEyE10Policy1000EyEEvPT0_ --------------------------
	.section	.text._ZN3cub18CUB_300001_SM_10006detail10radix_sort33DeviceRadixSortExclusiveSumKernelINS1_5radix10policy_hubIjNS0_8NullTypeEyE10Policy1000EyEEvPT0_,"ax",@progbits
	.align	128
        .global         _ZN3cub18CUB_300001_SM_10006detail10radix_sort33DeviceRadixSortExclusiveSumKernelINS1_5radix10policy_hubIjNS0_8NullTypeEyE10Policy1000EyEEvPT0_
        .type           _ZN3cub18CUB_300001_SM_10006detail10radix_sort33DeviceRadixSortExclusiveSumKernelINS1_5radix10policy_hubIjNS0_8NullTypeEyE10Policy1000EyEEvPT0_,@function
        .size           _ZN3cub18CUB_300001_SM_10006detail10radix_sort33DeviceRadixSortExclusiveSumKernelINS1_5radix10policy_hubIjNS0_8NullTypeEyE10Policy1000EyEEvPT0_,(.L_x_245 - _ZN3cub18CUB_300001_SM_10006detail10radix_sort33DeviceRadixSortExclusiveSumKernelINS1_5radix10policy_hubIjNS0_8NullTypeEyE10Policy1000EyEEvPT0_)
        .other          _ZN3cub18CUB_300001_SM_10006detail10radix_sort33DeviceRadixSortExclusiveSumKernelINS1_5radix10policy_hubIjNS0_8NullTypeEyE10Policy1000EyEEvPT0_,@"STO_CUDA_ENTRY STV_DEFAULT"
_ZN3cub18CUB_300001_SM_10006detail10radix_sort33DeviceRadixSortExclusiveSumKernelINS1_5radix10policy_hubIjNS0_8NullTypeEyE10Policy1000EyEEvPT0_:
.text._ZN3cub18CUB_300001_SM_10006detail10radix_sort33DeviceRadixSortExclusiveSumKernelINS1_5radix10policy_hubIjNS0_8NullTypeEyE10Policy1000EyEEvPT0_:
[----:B------:R-:W-:Y:S01]  /*0000*/  LDC R1, c[0x0][0x37c] ;  /* 0x0000df00ff017b82 */ /* 0x000fe20000000800 */
[----:B------:R-:W0:Y:S07]  /*0010*/  S2R R18, SR_TID.X ;  /* 0x0000000000127919 */ /* 0x000e2e0000002100 */
[----:B------:R-:W1:Y:S01]  /*0020*/  LDC.64 R16, c[0x0][0x380] ;  /* 0x0000e000ff107b82 */ /* 0x000e620000000a00 */
[----:B------:R-:W2:Y:S01]  /*0030*/  LDCU.64 UR4, c[0x0][0x358] ;  /* 0x00006b00ff0477ac */ /* 0x000ea20008000a00 */
[----:B------:R-:W3:Y:S01]  /*0040*/  S2R R5, SR_CTAID.X ;  /* 0x0000000000057919 */ /* 0x000ee20000002500 */
[----:B0-----:R-:W-:Y:S01]  /*0050*/  ISETP.GT.U32.AND P1, PT, R18, 0xff, PT ;  /* 0x000000ff1200780c */ /* 0x001fe20003f24070 */
[----:B---3--:R-:W-:-:S04]  /*0060*/  IMAD R5, R5, 0x100, R18 ;  /* 0x0000010005057824 */ /* 0x008fc800078e0212 */
[----:B-1----:R-:W-:-:S08]  /*0070*/  IMAD.WIDE R16, R5, 0x8, R16 ;  /* 0x0000000805107825 */ /* 0x002fd000078e0210 */
[----:B--2---:R-:W2:Y:S01]  /*0080*/  @!P1 LDG.E.64 R2, desc[UR4][R16.64] ;  /* 0x0000000410029981 */ /* 0x004ea2000c1e1b00 */
[----:B------:R-:W-:Y:S02]  /*0090*/  MOV R0, 0x400 ;  /* 0x0000040000007802 */ /* 0x000fe40000000f00 */
[C---:B------:R-:W-:Y:S01]  /*00a0*/  ISETP.GT.U32.AND P0, PT, R18.reuse, 0x1f, PT ;  /* 0x0000001f1200780c */ /* 0x040fe20003f04070 */
[----:B------:R-:W0:Y:S02]  /*00b0*/  S2R R5, SR_CgaCtaId ;  /* 0x0000000000057919 */ /* 0x000e240000008800 */
[----:B0-----:R-:W-:Y:S02]  /*00c0*/  LEA R5, R5, R0, 0x18 ;  /* 0x0000000005057211 */ /* 0x001fe400078ec0ff */
[----:B------:R-:W-:-:S05]  /*00d0*/  LEA.HI R0, R18, R18, RZ, 0x1d ;  /* 0x0000001212007211 */ /* 0x000fca00078fe8ff */
[----:B------:R-:W-:-:S05]  /*00e0*/  IMAD R0, R0, 0x8, R5 ;  /* 0x0000000800007824 */ /* 0x000fca00078e0205 */
[----:B--2---:R0:W-:Y:S01]  /*00f0*/  STS.64 [R0+0x10], R2 ;  /* 0x0000100200007388 */ /* 0x0041e20000000a00 */
[----:B------:R-:W-:Y:S06]  /*0100*/  BAR.SYNC.DEFER_BLOCKING 0x0 ;  /* 0x0000000000007b1d */ /* 0x000fec0000010000 */
[----:B------:R-:W-:Y:S05]  /*0110*/  @P0 BRA `(.L_x_120) ;  /* 0x0000000400240947 */ /* 0x000fea0003800000 */
[----:B------:R-:W-:Y:S01]  /*0120*/  IMAD R18, R18, 0x48, R5 ;  /* 0x0000004812127824 */ /* 0x000fe200078e0205 */
[----:B------:R-:W-:-:S04]  /*0130*/  UMOV UR6, 0xffffffff ;  /* 0xffffffff00067882 */ /* 0x000fc80000000000 */
[----:B------:R-:W-:Y:S04]  /*0140*/  LDS.64 R14, [R18+0x10] ;  /* 0x00001000120e7984 */ /* 0x000fe80000000a00 */
[----:B------:R-:W-:Y:S04]  /*0150*/  LDS.64 R12, [R18+0x18] ;  /* 0x00001800120c7984 */ /* 0x000fe80000000a00 */
[----:B------:R-:W1:Y:S04]  /*0160*/  LDS.64 R10, [R18+0x20] ;  /* 0x00002000120a7984 */ /* 0x000e680000000a00 */
[----:B------:R-:W-:Y:S04]  /*0170*/  LDS.64 R8, [R18+0x28] ;  /* 0x0000280012087984 */ /* 0x000fe80000000a00 */
[----:B------:R-:W2:Y:S04]  /*0180*/  LDS.64 R6, [R18+0x30] ;  /* 0x0000300012067984 */ /* 0x000ea80000000a00 */
[----:B------:R-:W-:Y:S04]  /*0190*/  LDS.64 R4, [R18+0x38] ;  /* 0x0000380012047984 */ /* 0x000fe80000000a00 */
[----:B0-----:R-:W0:Y:S04]  /*01a0*/  LDS.64 R2, [R18+0x40] ;  /* 0x0000400012027984 */ /* 0x001e280000000a00 */
[----:B------:R-:W3:Y:S01]  /*01b0*/  LDS.64 R20, [R18+0x48] ;  /* 0x0000480012147984 */ /* 0x000ee20000000a00 */
[----:B-1----:R-:W-:-:S04]  /*01c0*/  IADD3 R19, P3, P4, R10, R12, R14 ;  /* 0x0000000c0a137210 */ /* 0x002fc80007c7e00e */
[----:B------:R-:W-:Y:S02]  /*01d0*/  IADD3.X R23, PT, PT, R11, R13, R15, P3, P4 ;  /* 0x0000000d0b177210 */ /* 0x000fe40001fe840f */
[----:B--2---:R-:W-:-:S04]  /*01e0*/  IADD3 R19, P0, P2, R6, R19, R8 ;  /* 0x0000001306137210 */ /* 0x004fc80007a1e008 */
[----:B------:R-:W-:Y:S02]  /*01f0*/  IADD3.X R23, PT, PT, R7, R23, R9, P0, P2 ;  /* 0x0000001707177210 */ /* 0x000fe400007e4409 */
[----:B0-----:R-:W-:-:S04]  /*0200*/  IADD3 R19, P3, P4, R2, R19, R4 ;  /* 0x0000001302137210 */ /* 0x001fc80007c7e004 */
[----:B---3--:R-:W-:Y:S02]  /*0210*/  IADD3 R20, P0, PT, R20, R19, RZ ;  /* 0x0000001314147210 */ /* 0x008fe40007f1e0ff */
[----:B------:R-:W-:-:S05]  /*0220*/  IADD3.X R19, PT, PT, R3, R23, R5, P3, P4 ;  /* 0x0000001703137210 */ /* 0x000fca0001fe8405 */
[----:B------:R-:W-:Y:S01]  /*0230*/  IMAD.X R19, R21, 0x1, R19, P0 ;  /* 0x0000000115137824 */ /* 0x000fe200000e0613 */
[----:B------:R-:W-:Y:S06]  /*0240*/  BRA.DIV UR6, `(.L_x_121) ;  /* 0x0000000206f07947 */ /* 0x000fec000b800000 */
[----:B------:R-:W0:Y:S04]  /*0250*/  SHFL.UP PT, R27, R20, 0x1, RZ ;  /* 0x04200000141b7989 */ /* 0x000e2800000e00ff */
[----:B------:R-:W1:Y:S01]  /*0260*/  SHFL.UP P0, R25, R19, 0x1, RZ ;  /* 0x0420000013197989 */ /* 0x000e6200000000ff */
[----:B0-----:R-:W-:-:S04]  /*0270*/  IADD3 R22, P2, PT, R27, R20, RZ ;  /* 0x000000141b167210 */ /* 0x001fc80007f5e0ff */
[----:B-1----:R-:W-:Y:S01]  /*0280*/  SEL R27, R22, R27, P0 ;  /* 0x0000001b161b7207 */ /* 0x002fe20000000000 */
[----:B------:R-:W-:-:S04]  /*0290*/  IMAD.X R26, R25, 0x1, R19, P2 ;  /* 0x00000001191a7824 */ /* 0x000fc800010e0613 */
[----:B------:R-:W0:Y:S01]  /*02a0*/  SHFL.UP PT, R28, R27, 0x2, RZ ;  /* 0x044000001b1c7989 */ /* 0x000e2200000e00ff */
[----:B------:R-:W-:-:S05]  /*02b0*/  SEL R26, R26, R25, P0 ;  /* 0x000000191a1a7207 */ /* 0x000fca0000000000 */
[----:B------:R-:W1:Y:S01]  /*02c0*/  SHFL.UP P0, R25, R26, 0x2, RZ ;  /* 0x044000001a197989 */ /* 0x000e6200000000ff */
[----:B0-----:R-:W-:-:S05]  /*02d0*/  IADD3 R21, P2, PT, R28, R27, RZ ;  /* 0x0000001b1c157210 */ /* 0x001fca0007f5e0ff */
[----:B-1----:R-:W-:Y:S01]  /*02e0*/  IMAD.X R22, R25, 0x1, R26, P2 ;  /* 0x0000000119167824 */ /* 0x002fe200010e061a */
[----:B------:R-:W-:-:S04]  /*02f0*/  SEL R28, R21, R28, P0 ;  /* 0x0000001c151c7207 */ /* 0x000fc80000000000 */
[----:B------:R-:W-:Y:S01]  /*0300*/  SEL R29, R22, R25, P0 ;  /* 0x00000019161d7207 */ /* 0x000fe20000000000 */
        /* <DEDUP_REMOVED lines=12> */
[----:B------:R0:W1:Y:S04]  /*03d0*/  SHFL.UP PT, R28, R27, 0x10, RZ ;  /* 0x060000001b1c7989 */ /* 0x00006800000e00ff */
[----:B------:R0:W2:Y:S02]  /*03e0*/  SHFL.UP P0, R25, R26, 0x10, RZ ;  /* 0x060000001a197989 */ /* 0x0000a400000000ff */
.L_x_132:
[----:B-1----:R-:W-:-:S04]  /*03f0*/  IADD3 R21, P2, PT, R28, R27, RZ ;  /* 0x0000001b1c157210 */ /* 0x002fc80007f5e0ff */
[----:B--2---:R-:W-:Y:S01]  /*0400*/  SEL R21, R21, R28, P0 ;  /* 0x0000001c15157207 */ /* 0x004fe20000000000 */
[----:B------:R-:W-:-:S05]  /*0410*/  IMAD.X R22, R25, 0x1, R26, P2 ;  /* 0x0000000119167824 */ /* 0x000fca00010e061a */
[----:B------:R-:W-:Y:S02]  /*0420*/  SEL R22, R22, R25, P0 ;  /* 0x0000001916167207 */ /* 0x000fe40000000000 */
[----:B------:R-:W-:-:S05]  /*0430*/  IADD3 R20, P0, PT, R21, -R20, RZ ;  /* 0x8000001415147210 */ /* 0x000fca0007f1e0ff */
[----:B------:R-:W-:Y:S01]  /*0440*/  IMAD.X R21, R22, 0x1, ~R19, P0 ;  /* 0x0000000116157824 */ /* 0x000fe200000e0e13 */
[----:B------:R-:W-:-:S04]  /*0450*/  IADD3 R14, P0, PT, R14, R20, RZ ;  /* 0x000000140e0e7210 */ /* 0x000fc80007f1e0ff */
[----:B------:R1:W-:Y:S01]  /*0460*/  STS.64 [R18+0x10], R20 ;  /* 0x0000101412007388 */ /* 0x0003e20000000a00 */
[----:B------:R-:W-:Y:S01]  /*0470*/  IMAD.X R15, R15, 0x1, R21, P0 ;  /* 0x000000010f0f7824 */ /* 0x000fe200000e0615 */
        /* <DEDUP_REMOVED lines=17> */
[----:B------:R-:W-:-:S05]  /*0590*/  IMAD.X R3, R3, 0x1, R5, P0 ;  /* 0x0000000103037824 */ /* 0x000fca00000e0605 */
[----:B------:R1:W-:Y:S03]  /*05a0*/  STS.64 [R18+0x48], R2 ;  /* 0x0000480212007388 */ /* 0x0003e60000000a00 */
.L_x_120:
[----:B------:R-:W-:Y:S05]  /*05b0*/  WARPSYNC.ALL ;  /* 0x0000000000007948 */ /* 0x000fea0003800000 */
[----:B------:R-:W-:Y:S06]  /*05c0*/  BAR.SYNC.DEFER_BLOCKING 0x0 ;  /* 0x0000000000007b1d */ /* 0x000fec0000010000 */
[----:B------:R-:W-:Y:S05]  /*05d0*/  @P1 EXIT ;  /* 0x000000000000194d */ /* 0x000fea0003800000 */
[----:B01----:R-:W0:Y:S04]  /*05e0*/  LDS.64 R2, [R0+0x10] ;  /* 0x0000100000027984 */ /* 0x003e280000000a00 */
[----:B0-----:R-:W-:Y:S01]  /*05f0*/  STG.E.64 desc[UR4][R16.64], R2 ;  /* 0x0000000210007986 */ /* 0x001fe2000c101b04 */
[----:B------:R-:W-:Y:S05]  /*0600*/  EXIT ;  /* 0x000000000000794d */ /* 0x000fea0003800000 */
.L_x_121:
[----:B------:R-:W-:Y:S02]  /*0610*/  IMAD.MOV.U32 R24, RZ, RZ, R20 ;  /* 0x000000ffff187224 */ /* 0x000fe400078e0014 */
[----:B------:R-:W-:Y:S02]  /*0620*/  IMAD.MOV.U32 R23, RZ, RZ, 0x1 ;  /* 0x00000001ff177424 */ /* 0x000fe400078e00ff */
[----:B------:R-:W-:Y:S02]  /*0630*/  IMAD.MOV.U32 R22, RZ, RZ, RZ ;  /* 0x000000ffff167224 */ /* 0x000fe400078e00ff */
[----:B------:R-:W-:-:S07]  /*0640*/  IMAD.MOV.U32 R21, RZ, RZ, -0x1 ;  /* 0xffffffffff157424 */ /* 0x000fce00078e00ff */
[----:B------:R-:W-:Y:S05]  /*0650*/  WARPSYNC.COLLECTIVE R21, `(.L_x_122) ;  /* 0x0000000015087348 */ /* 0x000fea0003c00000 */
[----:B------:R0:W1:Y:S02]  /*0660*/  SHFL.UP P0, R25, R24, R23, R22 ;  /* 0x0400001718197389 */ /* 0x0000640000000016 */
[----:B01----:R-:W-:Y:S05]  /*0670*/  ENDCOLLECTIVE ;  /* 0x000000000000791b */ /* 0x003fea0003800000 */
.L_x_122:
[----:B------:R-:W-:Y:S02]  /*0680*/  IMAD.MOV.U32 R24, RZ, RZ, R19 ;  /* 0x000000ffff187224 */ /* 0x000fe400078e0013 */
[----:B------:R-:W-:-:S07]  /*0690*/  IMAD.MOV.U32 R27, RZ, RZ, R25 ;  /* 0x000000ffff1b7224 */ /* 0x000fce00078e0019 */
[----:B------:R-:W-:Y:S05]  /*06a0*/  WARPSYNC.COLLECTIVE R21, `(.L_x_123) ;  /* 0x0000000015087348 */ /* 0x000fea0003c00000 */
[----:B------:R0:W1:Y:S02]  /*06b0*/  SHFL.UP P0, R25, R24, R23, R22 ;  /* 0x0400001718197389 */ /* 0x0000640000000016 */
[----:B01----:R-:W-:Y:S05]  /*06c0*/  ENDCOLLECTIVE ;  /* 0x000000000000791b */ /* 0x003fea0003800000 */
.L_x_123:
[----:B------:R-:W-:Y:S01]  /*06d0*/  IADD3 R26, P2, PT, R27, R20, RZ ;  /* 0x000000141b1a7210 */ /* 0x000fe20007f5e0ff */
[----:B------:R-:W-:-:S03]  /*06e0*/  IMAD.MOV.U32 R23, RZ, RZ, 0x2 ;  /* 0x00000002ff177424 */ /* 0x000fc600078e00ff */
[----:B------:R-:W-:Y:S01]  /*06f0*/  SEL R27, R26, R27, P0 ;  /* 0x0000001b1a1b7207 */ /* 0x000fe20000000000 */
[----:B------:R-:W-:-:S04]  /*0700*/  IMAD.X R26, R25, 0x1, R19, P2 ;  /* 0x00000001191a7824 */ /* 0x000fc800010e0613 */
[----:B------:R-:W-:Y:S01]  /*0710*/  IMAD.MOV.U32 R24, RZ, RZ, R27 ;  /* 0x000000ffff187224 */ /* 0x000fe200078e001b */
[----:B------:R-:W-:-:S07]  /*0720*/  SEL R26, R26, R25, P0 ;  /* 0x000000191a1a7207 */ /* 0x000fce0000000000 */
[----:B------:R-:W-:Y:S05]  /*0730*/  WARPSYNC.COLLECTIVE R21, `(.L_x_124) ;  /* 0x0000000015087348 */ /* 0x000fea0003c00000 */
[----:B------:R0:W1:Y:S02]  /*0740*/  SHFL.UP P0, R25, R24, R23, R22 ;  /* 0x0400001718197389 */ /* 0x0000640000000016 */
[----:B01----:R-:W-:Y:S05]  /*0750*/  ENDCOLLECTIVE ;  /* 0x000000000000791b */ /* 0x003fea0003800000 */
.L_x_124:
[----:B------:R-:W-:Y:S02]  /*0760*/  IMAD.MOV.U32 R24, RZ, RZ, R26 ;  /* 0x000000ffff187224 */ /* 0x000fe400078e001a */
[----:B------:R-:W-:-:S07]  /*0770*/  IMAD.MOV.U32 R28, RZ, RZ, R25 ;  /* 0x000000ffff1c7224 */ /* 0x000fce00078e0019 */
[----:B------:R-:W-:Y:S05]  /*0780*/  WARPSYNC.COLLECTIVE R21, `(.L_x_125) ;  /* 0x0000000015087348 */ /* 0x000fea0003c00000 */
[----:B------:R0:W1:Y:S02]  /*0790*/  SHFL.UP P0, R25, R24, R23, R22 ;  /* 0x0400001718197389 */ /* 0x0000640000000016 */
[----:B01----:R-:W-:Y:S05]  /*07a0*/  ENDCOLLECTIVE ;  /* 0x000000000000791b */ /* 0x003fea0003800000 */
.L_x_125:
        /* <DEDUP_REMOVED lines=9> */
.L_x_126:
[----:B------:R-:W-:Y:S02]  /*0840*/  IMAD.MOV.U32 R24, RZ, RZ, R29 ;  /* 0x000000ffff187224 */ /* 0x000fe400078e001d */
[----:B------:R-:W-:-:S07]  /*0850*/  IMAD.MOV.U32 R27, RZ, RZ, R25 ;  /* 0x000000ffff1b7224 */ /* 0x000fce00078e0019 */
[----:B------:R-:W-:Y:S05]  /*0860*/  WARPSYNC.COLLECTIVE R21, `(.L_x_127) ;  /* 0x0000000015087348 */ /* 0x000fea0003c00000 */
[----:B------:R0:W1:Y:S02]  /*0870*/  SHFL.UP P0, R25, R24, R23, R22 ;  /* 0x0400001718197389 */ /* 0x0000640000000016 */
[----:B01----:R-:W-:Y:S05]  /*0880*/  ENDCOLLECTIVE ;  /* 0x000000000000791b */ /* 0x003fea0003800000 */
.L_x_127:
        /* <DEDUP_REMOVED lines=9> */
.L_x_128:
[----:B------:R-:W-:Y:S02]  /*0920*/  IMAD.MOV.U32 R24, RZ, RZ, R29 ;  /* 0x000000ffff187224 */ /* 0x000fe400078e001d */
[----:B------:R-:W-:-:S07]  /*0930*/  IMAD.MOV.U32 R27, RZ, RZ, R25 ;  /* 0x000000ffff1b7224 */ /* 0x000fce00078e0019 */
[----:B------:R-:W-:Y:S05]  /*0940*/  WARPSYNC.COLLECTIVE R21, `(.L_x_129) ;  /* 0x0000000015087348 */ /* 0x000fea0003c00000 */
[----:B------:R0:W1:Y:S02]  /*0950*/  SHFL.UP P0, R25, R24, R23, R22 ;  /* 0x0400001718197389 */ /* 0x0000640000000016 */
[----:B01----:R-:W-:Y:S05]  /*0960*/  ENDCOLLECTIVE ;  /* 0x000000000000791b */ /* 0x003fea0003800000 */
.L_x_129:
        /* <DEDUP_REMOVED lines=9> */
.L_x_130:
[----:B------:R-:W-:Y:S02]  /*0a00*/  IMAD.MOV.U32 R24, RZ, RZ, R26 ;  /* 0x000000ffff187224 */ /* 0x000fe400078e001a */
[----:B------:R-:W-:-:S07]  /*0a10*/  IMAD.MOV.U32 R28, RZ, RZ, R25 ;  /* 0x000000ffff1c7224 */ /* 0x000fce00078e0019 */
[----:B------:R-:W-:Y:S05]  /*0a20*/  WARPSYNC.COLLECTIVE R21, `(.L_x_131) ;  /* 0x0000000015087348 */ /* 0x000fea0003c00000 */
[----:B------:R0:W1:Y:S02]  /*0a30*/  SHFL.UP P0, R25, R24, R23, R22 ;  /* 0x0400001718197389 */ /* 0x0000640000000016 */
[----:B01----:R-:W-:Y:S05]  /*0a40*/  ENDCOLLECTIVE ;  /* 0x000000000000791b */ /* 0x003fea0003800000 */
.L_x_131:
[----:B------:R-:W-:Y:S05]  /*0a50*/  BRA `(.L_x_132) ;  /* 0xfffffff800647947 */ /* 0x000fea000383ffff */
.L_x_133:
        /* <DEDUP_REMOVED lines=10> */
.L_x_245:


//--------------------- .text._ZN3cub18CUB_300001_SM_10006detail10radix_sort30DeviceRadixSortHistogramKernelINS1_5radix10policy_hubIjNS0_8NullTypeEyE10Policy1000ELNS0_9SortOrderE0EjyNS1_21identity_decomposer_tEEEvPT2_PKT1_SB_iiT3_ --------------------------
	.section	.text._ZN3cub18CUB_300001_SM_10006detail10radix_sort30DeviceRadixSortHistogramKernelINS1_5radix10policy_hubIjNS0_8NullTypeEyE10Policy1000ELNS0_9SortOrderE0EjyNS1_21identity_decomposer_tEEEvPT2_PKT1_SB_iiT3_,"ax",@progbits
	.align	128
        .global         _ZN3cub18CUB_300001_SM_10006detail10radix_sort30DeviceRadixSortHistogramKernelINS1_5radix10policy_hubIjNS0_8NullTypeEyE10Policy1000ELNS0_9SortOrderE0EjyNS1_21identity_decomposer_tEEEvPT2_PKT1_SB_iiT3_
        .type           _ZN3cub18CUB_300001_SM_10006detail10radix_sort30DeviceRadixSortHistogramKernelINS1_5radix10policy_hubIjNS0_8NullTypeEyE10Policy1000ELNS0_9SortOrderE0EjyNS1_21identity_decomposer_tEEEvPT2_PKT1_SB_iiT3_,@function
        .size           _ZN3cub18CUB_300001_SM_10006detail10radix_sort30DeviceRadixSortHistogramKernelINS1_5radix10policy_hubIjNS0_8NullTypeEyE10Policy1000ELNS0_9SortOrderE0EjyNS1_21identity_decomposer_tEEEvPT2_PKT1_SB_iiT3_,(.L_x_246 - _ZN3cub18CUB_300001_SM_10006detail10radix_sort30DeviceRadixSortHistogramKernelINS1_5radix10policy_hubIjNS0_8NullTypeEyE10Policy1000ELNS0_9SortOrderE0EjyNS1_21identity_decomposer_tEEEvPT2_PKT1_SB_iiT3_)
        .other          _ZN3cub18CUB_300001_SM_10006detail10radix_sort30DeviceRadixSortHistogramKernelINS1_5radix10policy_hubIjNS0_8NullTypeEyE10Policy1000ELNS0_9SortOrderE0EjyNS1_21identity_decomposer_tEEEvPT2_PKT1_SB_iiT3_,@"STO_CUDA_ENTRY STV_DEFAULT"
_ZN3cub18CUB_300001_SM_10006detail10radix_sort30DeviceRadixSortHistogramKernelINS1_5radix10policy_hubIjNS0_8NullTypeEyE10Policy1000ELNS0_9SortOrderE0EjyNS1_21identity_decomposer_tEEEvPT2_PKT1_SB_iiT3_:
.text._ZN3cub18CUB_300001_SM_10006detail10radix_sort30DeviceRadixSortHistogramKernelINS1_5radix10policy_hubIjNS0_8NullTypeEyE10Policy1000ELNS0_9SortOrderE0EjyNS1_21identity_decomposer_tEEEvPT2_PKT1_SB_iiT3_:
[----:B------:R-:W-:Y:S01]  /*0000*/  LDC R1, c[0x0][0x37c] ;  /* 0x0000df00ff017b82 */ /* 0x000fe20000000800 */
[----:B------:R-:W0:Y:S02]  /*0010*/  LDCU.64 UR4, c[0x0][0x390] ;  /* 0x00007200ff0477ac */ /* 0x000e240008000a00 */
[----:B0-----:R-:W-:-:S04]  /*0020*/  ISETP.NE.U32.AND P0, PT, RZ, UR4, PT ;  /* 0x00000004ff007c0c */ /* 0x001fc8000bf05070 */
[----:B------:R-:W-:-:S13]  /*0030*/  ISETP.NE.AND.EX P0, PT, RZ, UR5, PT, P0 ;  /* 0x00000005ff007c0c */ /* 0x000fda000bf05300 */
[----:B------:R-:W-:Y:S05]  /*0040*/  @!P0 EXIT ;  /* 0x000000000000894d */ /* 0x000fea0003800000 */
[----:B------:R-:W0:Y:S01]  /*0050*/  S2R R18, SR_TID.X ;  /* 0x0000000000127919 */ /* 0x000e220000002100 */
[----:B------:R-:W1:Y:S01]  /*0060*/  LDCU.64 UR4, c[0x0][0x398] ;  /* 0x00007300ff0477ac */ /* 0x000e620008000a00 */
[----:B------:R-:W2:Y:S01]  /*0070*/  S2UR UR7, SR_CgaCtaId ;  /* 0x00000000000779c3 */ /* 0x000ea20000008800 */
[----:B------:R-:W-:Y:S01]  /*0080*/  UMOV UR6, 0x400 ;  /* 0x0000040000067882 */ /* 0x000fe20000000000 */
[----:B------:R-:W3:Y:S06]  /*0090*/  LDCU.64 UR18, c[0x0][0x358] ;  /* 0x00006b00ff1277ac */ /* 0x000eec0008000a00 */
[----:B------:R-:W4:Y:S01]  /*00a0*/  S2UR UR8, SR_CTAID.X ;  /* 0x00000000000879c3 */ /* 0x000f220000002500 */
[----:B------:R-:W0:Y:S01]  /*00b0*/  LDCU UR21, c[0x0][0x370] ;  /* 0x00006e00ff1577ac */ /* 0x000e220008000800 */
[----:B-1----:R-:W-:-:S04]  /*00c0*/  UIADD3 UR4, UPT, UPT, UR5, 0x7, -UR4 ;  /* 0x0000000705047890 */ /* 0x002fc8000fffe804 */
[----:B------:R-:W-:Y:S02]  /*00d0*/  UISETP.GE.AND UP0, UPT, UR4, 0x8, UPT ;  /* 0x000000080400788c */ /* 0x000fe4000bf06270 */
[----:B------:R-:W-:Y:S02]  /*00e0*/  USHF.R.S32.HI UR5, URZ, 0x1f, UR4 ;  /* 0x0000001fff057899 */ /* 0x000fe40008011404 */
[----:B--2---:R-:W-:Y:S02]  /*00f0*/  ULEA UR6, UR7, UR6, 0x18 ;  /* 0x0000000607067291 */ /* 0x004fe4000f8ec0ff */
[----:B------:R-:W-:Y:S01]  /*0100*/  PLOP3.LUT P0, PT, PT, PT, UP0, 0x80, 0x8 ;  /* 0x000000000008781c */ /* 0x000fe20003f0f008 */
[----:B------:R-:W-:Y:S01]  /*0110*/  ULEA.HI UR5, UR5, UR4, URZ, 0x3 ;  /* 0x0000000405057291 */ /* 0x000fe2000f8f18ff */
[C---:B0-----:R-:W-:Y:S02]  /*0120*/  VIADD R19, R18.reuse, 0x80 ;  /* 0x0000008012137836 */ /* 0x041fe40000000000 */
[C---:B------:R-:W-:Y:S01]  /*0130*/  ISETP.GT.U32.OR P0, PT, R18.reuse, 0xff, !P0 ;  /* 0x000000ff1200780c */ /* 0x040fe20004704470 */
[----:B------:R-:W-:Y:S01]  /*0140*/  USHF.R.S32.HI UR5, URZ, 0x3, UR5 ;  /* 0x00000003ff057899 */ /* 0x000fe20008011405 */
[C---:B------:R-:W-:Y:S01]  /*0150*/  VIADD R20, R18.reuse, 0x100 ;  /* 0x0000010012147836 */ /* 0x040fe20000000000 */
[C---:B------:R-:W-:Y:S01]  /*0160*/  IADD3 R25, PT, PT, R18.reuse, 0x500, RZ ;  /* 0x0000050012197810 */ /* 0x040fe20007ffe0ff */
[C---:B------:R-:W-:Y:S01]  /*0170*/  VIADD R21, R18.reuse, 0x180 ;  /* 0x0000018012157836 */ /* 0x040fe20000000000 */
[----:B------:R-:W-:Y:S01]  /*0180*/  P2R R28, PR, RZ, 0x1 ;  /* 0x00000001ff1c7803 */ /* 0x000fe20000000000 */
[C---:B------:R-:W-:Y:S01]  /*0190*/  VIADD R22, R18.reuse, 0x200 ;  /* 0x0000020012167836 */ /* 0x040fe20000000000 */
[C---:B------:R-:W-:Y:S01]  /*01a0*/  LEA R27, R18.reuse, UR6, 0x2 ;  /* 0x00000006121b7c11 */ /* 0x040fe2000f8e10ff */
[C---:B------:R-:W-:Y:S01]  /*01b0*/  VIADD R23, R18.reuse, 0x280 ;  /* 0x0000028012177836 */ /* 0x040fe20000000000 */
[----:B----4-:R-:W-:Y:S01]  /*01c0*/  USHF.L.U32 UR8, UR8, 0xb, URZ ;  /* 0x0000000b08087899 */ /* 0x010fe200080006ff */
[C---:B------:R-:W-:Y:S01]  /*01d0*/  VIADD R24, R18.reuse, 0x300 ;  /* 0x0000030012187836 */ /* 0x040fe20000000000 */
[----:B------:R-:W-:Y:S01]  /*01e0*/  ULOP3.LUT UR20, UR5, 0x7, URZ, 0xc0, !UPT ;  /* 0x0000000705147892 */ /* 0x000fe2000f8ec0ff */
[----:B------:R-:W-:Y:S01]  /*01f0*/  VIADD R26, R18, 0x780 ;  /* 0x00000780121a7836 */ /* 0x000fe20000000000 */
[----:B------:R-:W-:Y:S01]  /*0200*/  ULOP3.LUT UR9, UR5, 0x3, URZ, 0xc0, !UPT ;  /* 0x0000000305097892 */ /* 0x000fe2000f8ec0ff */
[----:B------:R-:W-:Y:S01]  /*0210*/  UMOV UR6, URZ ;  /* 0x000000ff00067c82 */ /* 0x000fe20008000000 */
[----:B---3--:R-:W-:-:S10]  /*0220*/  UMOV UR7, URZ ;  /* 0x000000ff00077c82 */ /* 0x008fd40008000000 */
.L_x_217:
[----:B------:R-:W-:Y:S01]  /*0230*/  ISETP.NE.AND P0, PT, R28, RZ, PT ;  /* 0x000000ff1c00720c */ /* 0x000fe20003f05270 */
[----:B------:R-:W-:-:S12]  /*0240*/  BSSY.RECONVERGENT B0, `(.L_x_134) ;  /* 0x0000082000007945 */ /* 0x000fd80003800200 */
[----:B0-2345:R-:W-:Y:S05]  /*0250*/  @P0 BRA `(.L_x_135) ;  /* 0x0000000800000947 */ /* 0x03dfea0003800000 */
[----:B------:R-:W0:Y:S02]  /*0260*/  LDC.64 R2, c[0x0][0x398] ;  /* 0x0000e600ff027b82 */ /* 0x000e240000000a00 */
[----:B0-----:R-:W-:-:S04]  /*0270*/  IADD3 R2, PT, PT, R3, 0x7, -R2 ;  /* 0x0000000703027810 */ /* 0x001fc80007ffe802 */
[----:B------:R-:W-:-:S04]  /*0280*/  SHF.R.S32.HI R3, RZ, 0x1f, R2 ;  /* 0x0000001fff037819 */ /* 0x000fc80000011402 */
[----:B------:R-:W-:-:S04]  /*0290*/  LEA.HI R3, R3, R2, RZ, 0x3 ;  /* 0x0000000203037211 */ /* 0x000fc800078f18ff */
[----:B------:R-:W-:-:S04]  /*02a0*/  SHF.R.S32.HI R3, RZ, 0x3, R3 ;  /* 0x00000003ff037819 */ /* 0x000fc80000011403 */
[C---:B------:R-:W-:Y:S01]  /*02b0*/  LOP3.LUT R5, R3.reuse, 0xffffff0, RZ, 0xc0, !PT ;  /* 0x0ffffff003057812 */ /* 0x040fe200078ec0ff */
[----:B------:R-:W-:-:S05]  /*02c0*/  VIADD R0, R3, 0xffffffff ;  /* 0xffffffff03007836 */ /* 0x000fca0000000000 */
[----:B------:R-:W-:Y:S01]  /*02d0*/  ISETP.GE.U32.AND P0, PT, R0, 0xf, PT ;  /* 0x0000000f0000780c */ /* 0x000fe20003f06070 */
[----:B------:R-:W-:-:S12]  /*02e0*/  IMAD.MOV.U32 R0, RZ, RZ, RZ ;  /* 0x000000ffff007224 */ /* 0x000fd800078e00ff */
[----:B------:R-:W-:Y:S05]  /*02f0*/  @!P0 BRA `(.L_x_136) ;  /* 0x00000000005c8947 */ /* 0x000fea0003800000 */
[----:B------:R-:W-:Y:S02]  /*0300*/  IMAD.MOV R2, RZ, RZ, -R5 ;  /* 0x000000ffff027224 */ /* 0x000fe400078e0a05 */
[----:B------:R-:W-:-:S07]  /*0310*/  VIADD R0, R27, 0x2000 ;  /* 0x000020001b007836 */ /* 0x000fce0000000000 */
.L_x_137:
[----:B------:R-:W-:Y:S01]  /*0320*/  VIADD R2, R2, 0x10 ;  /* 0x0000001002027836 */ /* 0x000fe20000000000 */
[----:B------:R-:W-:Y:S04]  /*0330*/  STS [R0+-0x2000], RZ ;  /* 0xffe000ff00007388 */ /* 0x000fe80000000800 */
        /* <DEDUP_REMOVED lines=16> */
[----:B0-----:R-:W-:Y:S01]  /*0440*/  IADD3 R0, PT, PT, R0, 0x4000, RZ ;  /* 0x0000400000007810 */ /* 0x001fe20007ffe0ff */
[----:B------:R-:W-:Y:S06]  /*0450*/  @P1 BRA `(.L_x_137) ;  /* 0xfffffffc00b01947 */ /* 0x000fec000383ffff */
[----:B------:R-:W-:-:S07]  /*0460*/  IMAD.MOV.U32 R0, RZ, RZ, R5 ;  /* 0x000000ffff007224 */ /* 0x000fce00078e0005 */
.L_x_136:
[----:B------:R-:W-:Y:S01]  /*0470*/  LOP3.LUT R2, R3, 0xf, RZ, 0xc0, !PT ;  /* 0x0000000f03027812 */ /* 0x000fe200078ec0ff */
[----:B------:R-:W-:-:S03]  /*0480*/  IMAD.U32 R4, RZ, RZ, UR20 ;  /* 0x00000014ff047e24 */ /* 0x000fc6000f8e00ff */
[C---:B------:R-:W-:Y:S01]  /*0490*/  ISETP.NE.AND P1, PT, R2.reuse, RZ, PT ;  /* 0x000000ff0200720c */ /* 0x040fe20003f25270 */
[----:B------:R-:W-:Y:S02]  /*04a0*/  VIADD R2, R2, 0xffffffff ;  /* 0xffffffff02027836 */ /* 0x000fe40000000000 */
[----:B------:R-:W-:-:S10]  /*04b0*/  VIADD R4, R4, 0xffffffff ;  /* 0xffffffff04047836 */ /* 0x000fd40000000000 */
[----:B------:R-:W-:Y:S05]  /*04c0*/  @!P1 BRA `(.L_x_138) ;  /* 0x00000000007c9947 */ /* 0x000fea0003800000 */
[----:B------:R-:W-:Y:S01]  /*04d0*/  ISETP.GE.U32.AND P2, PT, R2, 0x7, PT ;  /* 0x000000070200780c */ /* 0x000fe20003f46070 */
[----:B------:R-:W-:-:S12]  /*04e0*/  UISETP.NE.AND UP0, UPT, UR20, URZ, UPT ;  /* 0x000000ff1400728c */ /* 0x000fd8000bf05270 */
[----:B------:R-:W-:Y:S05]  /*04f0*/  @!P2 BRA `(.L_x_139) ;  /* 0x000000000028a947 */ /* 0x000fea0003800000 */
        /* <DEDUP_REMOVED lines=10> */
.L_x_139:
[----:B------:R-:W-:Y:S05]  /*05a0*/  BRA.U !UP0, `(.L_x_138) ;  /* 0x0000000108447547 */ /* 0x000fea000b800000 */
[----:B------:R-:W-:Y:S01]  /*05b0*/  ISETP.GE.U32.AND P2, PT, R4, 0x3, PT ;  /* 0x000000030400780c */ /* 0x000fe20003f46070 */
[----:B------:R-:W-:-:S12]  /*05c0*/  UISETP.NE.AND UP0, UPT, UR9, URZ, UPT ;  /* 0x000000ff0900728c */ /* 0x000fd8000bf05270 */
[C---:B0-----:R-:W-:Y:S01]  /*05d0*/  @P2 LEA R3, R0.reuse, R27, 0xa ;  /* 0x0000001b00032211 */ /* 0x041fe200078e50ff */
[----:B------:R-:W-:-:S04]  /*05e0*/  @P2 VIADD R0, R0, 0x4 ;  /* 0x0000000400002836 */ /* 0x000fc80000000000 */
[----:B------:R1:W-:Y:S04]  /*05f0*/  @P2 STS [R3], RZ ;  /* 0x000000ff03002388 */ /* 0x0003e80000000800 */
[----:B------:R1:W-:Y:S04]  /*0600*/  @P2 STS [R3+0x400], RZ ;  /* 0x000400ff03002388 */ /* 0x0003e80000000800 */
[----:B------:R1:W-:Y:S04]  /*0610*/  @P2 STS [R3+0x800], RZ ;  /* 0x000800ff03002388 */ /* 0x0003e80000000800 */
[----:B------:R1:W-:Y:S01]  /*0620*/  @P2 STS [R3+0xc00], RZ ;  /* 0x000c00ff03002388 */ /* 0x0003e20000000800 */
[----:B------:R-:W-:Y:S05]  /*0630*/  BRA.U !UP0, `(.L_x_138) ;  /* 0x0000000108207547 */ /* 0x000fea000b800000 */
[----:B------:R-:W-:Y:S01]  /*0640*/  IMAD R0, R0, 0x400, R27 ;  /* 0x0000040000007824 */ /* 0x000fe200078e021b */
[----:B------:R-:W-:-:S04]  /*0650*/  UISETP.NE.AND UP0, UPT, UR9, 0x1, UPT ;  /* 0x000000010900788c */ /* 0x000fc8000bf05270 */
[----:B------:R2:W-:Y:S05]  /*0660*/  STS [R0], RZ ;  /* 0x000000ff00007388 */ /* 0x0005ea0000000800 */
[----:B------:R-:W-:Y:S05]  /*0670*/  BRA.U !UP0, `(.L_x_138) ;  /* 0x0000000108107547 */ /* 0x000fea000b800000 */
[----:B------:R-:W-:Y:S01]  /*0680*/  UISETP.NE.AND UP0, UPT, UR9, 0x2, UPT ;  /* 0x000000020900788c */ /* 0x000fe2000bf05270 */
[----:B------:R3:W-:Y:S05]  /*0690*/  STS [R0+0x400], RZ ;  /* 0x000400ff00007388 */ /* 0x0007ea0000000800 */
[----:B------:R-:W-:-:S13]  /*06a0*/  PLOP3.LUT P2, PT, PT, PT, UP0, 0x80, 0x8 ;  /* 0x000000000008781c */ /* 0x000fda0003f4f008 */
[----:B------:R3:W-:Y:S02]  /*06b0*/  @P2 STS [R0+0x800], RZ ;  /* 0x000800ff00002388 */ /* 0x0007e40000000800 */
.L_x_138:
[----:B------:R-:W-:-:S13]  /*06c0*/  ISETP.GT.U32.AND P2, PT, R18, 0x7f, PT ;  /* 0x0000007f1200780c */ /* 0x000fda0003f44070 */
[----:B------:R-:W-:Y:S05]  /*06d0*/  @P2 BRA `(.L_x_135) ;  /* 0x0000000000e02947 */ /* 0x000fea0003800000 */
[----:B--23--:R-:W-:Y:S01]  /*06e0*/  IMAD.MOV.U32 R0, RZ, RZ, RZ ;  /* 0x000000ffff007224 */ /* 0x00cfe200078e00ff */
[----:B------:R-:W-:Y:S06]  /*06f0*/  @!P0 BRA `(.L_x_140) ;  /* 0x0000000000588947 */ /* 0x000fec0003800000 */
[----:B------:R-:W-:-:S07]  /*0700*/  IMAD.MOV.U32 R0, RZ, RZ, RZ ;  /* 0x000000ffff007224 */ /* 0x000fce00078e00ff */
.L_x_141:
[C---:B012---:R-:W-:Y:S02]  /*0710*/  IMAD R3, R0.reuse, 0x400, R27 ;  /* 0x0000040000037824 */ /* 0x047fe400078e021b */
[----:B------:R-:W-:-:S03]  /*0720*/  VIADD R0, R0, 0x10 ;  /* 0x0000001000007836 */ /* 0x000fc60000000000 */
[----:B------:R2:W-:Y:S02]  /*0730*/  STS [R3+0x200], RZ ;  /* 0x000200ff03007388 */ /* 0x0005e40000000800 */
[----:B------:R-:W-:Y:S02]  /*0740*/  ISETP.NE.AND P0, PT, R0, R5, PT ;  /* 0x000000050000720c */ /* 0x000fe40003f05270 */
[----:B------:R2:W-:Y:S04]  /*0750*/  STS [R3+0x600], RZ ;  /* 0x000600ff03007388 */ /* 0x0005e80000000800 */
        /* <DEDUP_REMOVED lines=13> */
[----:B------:R2:W-:Y:S01]  /*0830*/  STS [R3+0x3e00], RZ ;  /* 0x003e00ff03007388 */ /* 0x0005e20000000800 */
[----:B------:R-:W-:Y:S05]  /*0840*/  @P0 BRA `(.L_x_141) ;  /* 0xfffffffc00b00947 */ /* 0x000fea000383ffff */
[----:B------:R-:W-:-:S07]  /*0850*/  MOV R0, R5 ;  /* 0x0000000500007202 */ /* 0x000fce0000000f00 */
.L_x_140:
[----:B------:R-:W-:Y:S05]  /*0860*/  @!P1 BRA `(.L_x_135) ;  /* 0x00000000007c9947 */ /* 0x000fea0003800000 */
[----:B------:R-:W-:Y:S01]  /*0870*/  ISETP.GE.U32.AND P0, PT, R2, 0x7, PT ;  /* 0x000000070200780c */ /* 0x000fe20003f06070 */
[----:B------:R-:W-:-:S12]  /*0880*/  UISETP.NE.AND UP0, UPT, UR20, URZ, UPT ;  /* 0x000000ff1400728c */ /* 0x000fd8000bf05270 */
[----:B------:R-:W-:Y:S05]  /*0890*/  @!P0 BRA `(.L_x_142) ;  /* 0x0000000000288947 */ /* 0x000fea0003800000 */
[C---:B------:R-:W-:Y:S02]  /*08a0*/  IMAD R2, R0.reuse, 0x400, R27 ;  /* 0x0000040000027824 */ /* 0x040fe400078e021b */
[----:B------:R-:W-:-:S03]  /*08b0*/  VIADD R0, R0, 0x8 ;  /* 0x0000000800007836 */ /* 0x000fc60000000000 */
[----:B------:R3:W-:Y:S04]  /*08c0*/  STS [R2+0x200], RZ ;  /* 0x000200ff02007388 */ /* 0x0007e80000000800 */
[----:B------:R3:W-:Y:S04]  /*08d0*/  STS [R2+0x600], RZ ;  /* 0x000600ff02007388 */ /* 0x0007e80000000800 */
[----:B------:R3:W-:Y:S04]  /*08e0*/  STS [R2+0xa00], RZ ;  /* 0x000a00ff02007388 */ /* 0x0007e80000000800 */
[----:B------:R3:W-:Y:S04]  /*08f0*/  STS [R2+0xe00], RZ ;  /* 0x000e00ff02007388 */ /* 0x0007e80000000800 */
[----:B------:R3:W-:Y:S04]  /*0900*/  STS [R2+0x1200], RZ ;  /* 0x001200ff02007388 */ /* 0x0007e80000000800 */
[----:B------:R3:W-:Y:S04]  /*0910*/  STS [R2+0x1600], RZ ;  /* 0x001600ff02007388 */ /* 0x0007e80000000800 */
[----:B------:R3:W-:Y:S04]  /*0920*/  STS [R2+0x1a00], RZ ;  /* 0x001a00ff02007388 */ /* 0x0007e80000000800 */
[----:B------:R3:W-:Y:S02]  /*0930*/  STS [R2+0x1e00], RZ ;  /* 0x001e00ff02007388 */ /* 0x0007e40000000800 */
.L_x_142:
[----:B------:R-:W-:Y:S05]  /*0940*/  BRA.U !UP0, `(.L_x_135) ;  /* 0x0000000108447547 */ /* 0x000fea000b800000 */
[----:B------:R-:W-:Y:S01]  /*0950*/  ISETP.GE.U32.AND P0, PT, R4, 0x3, PT ;  /* 0x000000030400780c */ /* 0x000fe20003f06070 */
[----:B------:R-:W-:-:S12]  /*0960*/  UISETP.NE.AND UP0, UPT, UR9, URZ, UPT ;  /* 0x000000ff0900728c */ /* 0x000fd8000bf05270 */
[C---:B---3--:R-:W-:Y:S02]  /*0970*/  @P0 IMAD R2, R0.reuse, 0x400, R27 ;  /* 0x0000040000020824 */ /* 0x048fe400078e021b */
[----:B------:R-:W-:-:S03]  /*0980*/  @P0 VIADD R0, R0, 0x4 ;  /* 0x0000000400000836 */ /* 0x000fc60000000000 */
[----:B------:R4:W-:Y:S04]  /*0990*/  @P0 STS [R2+0x200], RZ ;  /* 0x000200ff02000388 */ /* 0x0009e80000000800 */
[----:B------:R4:W-:Y:S04]  /*09a0*/  @P0 STS [R2+0x600], RZ ;  /* 0x000600ff02000388 */ /* 0x0009e80000000800 */
[----:B------:R4:W-:Y:S04]  /*09b0*/  @P0 STS [R2+0xa00], RZ ;  /* 0x000a00ff02000388 */ /* 0x0009e80000000800 */
[----:B------:R4:W-:Y:S01]  /*09c0*/  @P0 STS [R2+0xe00], RZ ;  /* 0x000e00ff02000388 */ /* 0x0009e20000000800 */
[----:B------:R-:W-:Y:S05]  /*09d0*/  BRA.U !UP0, `(.L_x_135) ;  /* 0x0000000108207547 */ /* 0x000fea000b800000 */
[----:B------:R-:W-:Y:S01]  /*09e0*/  IMAD R0, R0, 0x400, R27 ;  /* 0x0000040000007824 */ /* 0x000fe200078e021b */
[----:B------:R-:W-:-:S04]  /*09f0*/  UISETP.NE.AND UP0, UPT, UR9, 0x1, UPT ;  /* 0x000000010900788c */ /* 0x000fc8000bf05270 */
[----:B------:R3:W-:Y:S05]  /*0a00*/  STS [R0+0x200], RZ ;  /* 0x000200ff00007388 */ /* 0x0007ea0000000800 */
[----:B------:R-:W-:Y:S05]  /*0a10*/  BRA.U !UP0, `(.L_x_135) ;  /* 0x0000000108107547 */ /* 0x000fea000b800000 */
[----:B------:R-:W-:Y:S01]  /*0a20*/  UISETP.NE.AND UP0, UPT, UR9, 0x2, UPT ;  /* 0x000000020900788c */ /* 0x000fe2000bf05270 */
[----:B------:R0:W-:Y:S05]  /*0a30*/  STS [R0+0x600], RZ ;  /* 0x000600ff00007388 */ /* 0x0001ea0000000800 */
[----:B------:R-:W-:-:S13]  /*0a40*/  PLOP3.LUT P0, PT, PT, PT, UP0, 0x80, 0x8 ;  /* 0x000000000008781c */ /* 0x000fda0003f0f008 */
[----:B------:R0:W-:Y:S02]  /*0a50*/  @P0 STS [R0+0xa00], RZ ;  /* 0x000a00ff00000388 */ /* 0x0001e40000000800 */
.L_x_135:
[----:B------:R-:W-:Y:S05]  /*0a60*/  BSYNC.RECONVERGENT B0 ;  /* 0x0000000000007941 */ /* 0x000fea0003800200 */
.L_x_134:
[----:B------:R-:W5:Y:S01]  /*0a70*/  LDCU.64 UR10, c[0x0][0x390] ;  /* 0x00007200ff0a77ac */ /* 0x000f620008000a00 */
[----:B------:R-:W-:Y:S02]  /*0a80*/  USHF.L.U32 UR4, UR6, 0x1e, URZ ;  /* 0x0000001e06047899 */ /* 0x000fe400080006ff */
[----:B------:R-:W-:Y:S02]  /*0a90*/  USHF.L.U64.HI UR5, UR6, 0x1e, UR7 ;  /* 0x0000001e06057899 */ /* 0x000fe40008010207 */
[----:B-----5:R-:W-:-:S04]  /*0aa0*/  UIADD3 UR4, UP0, UPT, -UR4, UR10, URZ ;  /* 0x0000000a04047290 */ /* 0x020fc8000ff1e1ff */
[----:B------:R-:W-:Y:S02]  /*0ab0*/  UIADD3.X UR5, UPT, UPT, ~UR5, UR11, URZ, UP0, !UPT ;  /* 0x0000000b05057290 */ /* 0x000fe400087fe5ff */
[----:B------:R-:W-:-:S04]  /*0ac0*/  UISETP.LT.U32.AND UP0, UPT, UR4, 0x40000000, UPT ;  /* 0x400000000400788c */ /* 0x000fc8000bf01070 */
[----:B------:R-:W-:-:S04]  /*0ad0*/  UISETP.LT.U32.AND.EX UP0, UPT, UR5, URZ, UPT, UP0 ;  /* 0x000000ff0500728c */ /* 0x000fc8000bf01100 */
[----:B------:R-:W-:Y:S02]  /*0ae0*/  USEL UR11, UR4, 0x40000000, UP0 ;  /* 0x40000000040b7887 */ /* 0x000fe40008000000 */
[----:B------:R-:W-:Y:S02]  /*0af0*/  USEL UR12, UR5, URZ, UP0 ;  /* 0x000000ff050c7287 */ /* 0x000fe40008000000 */
[----:B------:R-:W-:-:S04]  /*0b00*/  UISETP.GT.U32.AND UP0, UPT, UR11, UR8, UPT ;  /* 0x000000080b00728c */ /* 0x000fc8000bf04070 */
[----:B------:R-:W-:Y:S01]  /*0b10*/  UISETP.GT.U32.AND.EX UP0, UPT, UR12, URZ, UPT, UP0 ;  /* 0x000000ff0c00728c */ /* 0x000fe2000bf04100 */
[----:B------:R-:W-:Y:S08]  /*0b20*/  BAR.SYNC.DEFER_BLOCKING 0x0 ;  /* 0x0000000000007b1d */ /* 0x000ff00000010000 */
[----:B------:R-:W-:Y:S06]  /*0b30*/  BAR.SYNC.DEFER_BLOCKING 0x0 ;  /* 0x0000000000007b1d */ /* 0x000fec0000010000 */
[----:B------:R-:W-:Y:S05]  /*0b40*/  BRA.U !UP0, `(.L_x_143) ;  /* 0x0000000908d87547 */ /* 0x000fea000b800000 */
[----:B------:R-:W-:Y:S01]  /*0b50*/  UMOV UR10, UR8 ;  /* 0x00000008000a7c82 */ /* 0x000fe20008000000 */
[----:B------:R-:W-:-:S05]  /*0b60*/  UMOV UR5, URZ ;  /* 0x000000ff00057c82 */ /* 0x000fca0008000000 */
.L_x_148:
[----:B-----5:R-:W5:Y:S01]  /*0b70*/  LDCU.64 UR16, c[0x0][0x390] ;  /* 0x00007200ff1077ac */ /* 0x020f620008000a00 */
[----:B------:R-:W-:Y:S02]  /*0b80*/  USHF.L.U32 UR13, UR6, 0x1e, URZ ;  /* 0x0000001e060d7899 */ /* 0x000fe400080006ff */
[----:B------:R-:W-:Y:S02]  /*0b90*/  USHF.L.U64.HI UR14, UR6, 0x1e, UR7 ;  /* 0x0000001e060e7899 */ /* 0x000fe40008010207 */
[----:B------:R-:W-:-:S04]  /*0ba0*/  UIADD3 UR13, UP0, UPT, UR10, UR13, URZ ;  /* 0x0000000d0a0d7290 */ /* 0x000fc8000ff1e0ff */
[----:B------:R-:W-:Y:S02]  /*0bb0*/  UIADD3.X UR14, UPT, UPT, UR5, UR14, URZ, UP0, !UPT ;  /* 0x0000000e050e7290 */ /* 0x000fe400087fe4ff */
[----:B------:R-:W-:Y:S02]  /*0bc0*/  ULEA UR10, UP0, UR21, UR10, 0xb ;  /* 0x0000000a150a7291 */ /* 0x000fe4000f8058ff */
[----:B-----5:R-:W-:Y:S02]  /*0bd0*/  UIADD3 UR15, UP1, UPT, -UR13, UR16, URZ ;  /* 0x000000100d0f7290 */ /* 0x020fe4000ff3e1ff */
[----:B------:R-:W-:Y:S02]  /*0be0*/  UIADD3.X UR5, UPT, UPT, URZ, UR5, URZ, UP0, !UPT ;  /* 0x00000005ff057290 */ /* 0x000fe400087fe4ff */
[----:B------:R-:W-:Y:S02]  /*0bf0*/  UIADD3.X UR4, UPT, UPT, ~UR14, UR17, URZ, UP1, !UPT ;  /* 0x000000110e047290 */ /* 0x000fe40008ffe5ff */
[----:B------:R-:W-:-:S02]  /*0c00*/  UISETP.GE.U32.AND UP1, UPT, UR15, 0x800, UPT ;  /* 0x000008000f00788c */ /* 0x000fc4000bf26070 */
[----:B------:R-:W-:Y:S02]  /*0c10*/  UISETP.GE.U32.AND UP0, UPT, UR10, UR11, UPT ;  /* 0x0000000b0a00728c */ /* 0x000fe4000bf06070 */
[----:B------:R-:W-:Y:S02]  /*0c20*/  UISETP.GE.U32.AND.EX UP1, UPT, UR4, URZ, UPT, UP1 ;  /* 0x000000ff0400728c */ /* 0x000fe4000bf26110 */
[----:B------:R-:W-:-:S07]  /*0c30*/  UISETP.GE.U32.AND.EX UP0, UPT, UR5, UR12, UPT, UP0 ;  /* 0x0000000c0500728c */ /* 0x000fce000bf06100 */
[----:B012---:R-:W-:Y:S05]  /*0c40*/  BRA.U !UP1, `(.L_x_144) ;  /* 0x0000000109587547 */ /* 0x007fea000b800000 */
[----:B------:R-:W4:Y:S01]  /*0c50*/  LDCU.64 UR16, c[0x0][0x388] ;  /* 0x00007100ff1077ac */ /* 0x000f220008000a00 */
[----:B0-23--:R-:W-:-:S05]  /*0c60*/  IADD3 R0, P0, PT, R18, UR13, RZ ;  /* 0x0000000d12007c10 */ /* 0x00dfca000ff1e0ff */
[----:B-1----:R-:W-:Y:S01]  /*0c70*/  IMAD.X R3, RZ, RZ, UR14, P0 ;  /* 0x0000000eff037e24 */ /* 0x002fe200080e06ff */
[----:B----4-:R-:W-:-:S04]  /*0c80*/  LEA R14, P0, R0, UR16, 0x2 ;  /* 0x00000010000e7c11 */ /* 0x010fc8000f8010ff */
        /* <DEDUP_REMOVED lines=18> */
.L_x_144:
[C---:B------:R-:W-:Y:S01]  /*0db0*/  ISETP.GE.AND P5, PT, R18.reuse, UR15, PT ;  /* 0x0000000f12007c0c */ /* 0x040fe2000bfa6270 */
[----:B------:R-:W4:Y:S01]  /*0dc0*/  LDCU.64 UR16, c[0x0][0x388] ;  /* 0x00007100ff1077ac */ /* 0x000f220008000a00 */
[----:B0-23--:R-:W-:Y:S01]  /*0dd0*/  IADD3 R0, P0, PT, R18, UR13, RZ ;  /* 0x0000000d12007c10 */ /* 0x00dfe2000ff1e0ff */
[----:B------:R-:W-:Y:S01]  /*0de0*/  IMAD.MOV.U32 R17, RZ, RZ, -0x1 ;  /* 0xffffffffff117424 */ /* 0x000fe200078e00ff */
[----:B------:R-:W0:Y:S01]  /*0df0*/  S2R R18, SR_TID.X ;  /* 0x0000000000127919 */ /* 0x000e220000002100 */
[----:B------:R-:W-:Y:S01]  /*0e00*/  ISETP.GE.AND P2, PT, R19, UR15, PT ;  /* 0x0000000f13007c0c */ /* 0x000fe2000bf46270 */
[----:B------:R-:W-:Y:S01]  /*0e10*/  IMAD.MOV.U32 R16, RZ, RZ, -0x1 ;  /* 0xffffffffff107424 */ /* 0x000fe200078e00ff */
[----:B-1----:R-:W-:Y:S02]  /*0e20*/  IADD3.X R3, PT, PT, RZ, UR14, RZ, P0, !PT ;  /* 0x0000000eff037c10 */ /* 0x002fe400087fe4ff */
[----:B------:R-:W-:Y:S02]  /*0e30*/  ISETP.GE.AND P3, PT, R20, UR15, PT ;  /* 0x0000000f14007c0c */ /* 0x000fe4000bf66270 */
[----:B------:R-:W-:-:S02]  /*0e40*/  ISETP.GE.AND P4, PT, R21, UR15, PT ;  /* 0x0000000f15007c0c */ /* 0x000fc4000bf86270 */
[----:B----4-:R-:W-:-:S04]  /*0e50*/  LEA R14, P0, R0, UR16, 0x2 ;  /* 0x00000010000e7c11 */ /* 0x010fc8000f8010ff */
[----:B------:R-:W-:Y:S01]  /*0e60*/  LEA.HI.X R15, R0, UR17, R3, 0x2, P0 ;  /* 0x00000011000f7c11 */ /* 0x000fe200080f1403 */
[----:B------:R-:W-:Y:S02]  /*0e70*/  IMAD.MOV.U32 R13, RZ, RZ, -0x1 ;  /* 0xffffffffff0d7424 */ /* 0x000fe400078e00ff */
[----:B------:R-:W-:Y:S02]  /*0e80*/  IMAD.MOV.U32 R12, RZ, RZ, -0x1 ;  /* 0xffffffffff0c7424 */ /* 0x000fe400078e00ff */
[----:B------:R1:W5:Y:S01]  /*0e90*/  @!P5 LDG.E R17, desc[UR18][R14.64] ;  /* 0x000000120e11d981 */ /* 0x000362000c1e1900 */
[----:B------:R-:W-:-:S03]  /*0ea0*/  ISETP.GE.AND P5, PT, R22, UR15, PT ;  /* 0x0000000f16007c0c */ /* 0x000fc6000bfa6270 */
[----:B------:R1:W5:Y:S01]  /*0eb0*/  @!P2 LDG.E R16, desc[UR18][R14.64+0x200] ;  /* 0x000200120e10a981 */ /* 0x000362000c1e1900 */
[C---:B0-----:R-:W-:Y:S01]  /*0ec0*/  LOP3.LUT R0, R18.reuse, 0x400, RZ, 0xfc, !PT ;  /* 0x0000040012007812 */ /* 0x041fe200078efcff */
[----:B------:R-:W-:Y:S01]  /*0ed0*/  VIADD R2, R18, 0x380 ;  /* 0x0000038012027836 */ /* 0x000fe20000000000 */
[----:B------:R-:W-:Y:S01]  /*0ee0*/  ISETP.GE.AND P2, PT, R23, UR15, PT ;  /* 0x0000000f17007c0c */ /* 0x000fe2000bf46270 */
[----:B------:R1:W5:Y:S01]  /*0ef0*/  @!P3 LDG.E R13, desc[UR18][R14.64+0x400] ;  /* 0x000400120e0db981 */ /* 0x000362000c1e1900 */
[----:B------:R-:W-:Y:S01]  /*0f00*/  ISETP.GE.AND P1, PT, R0, UR15, PT ;  /* 0x0000000f00007c0c */ /* 0x000fe2000bf26270 */
[----:B------:R-:W-:Y:S01]  /*0f10*/  VIADD R0, R18, 0x480 ;  /* 0x0000048012007836 */ /* 0x000fe20000000000 */
[----:B------:R-:W-:Y:S01]  /*0f20*/  ISETP.GE.AND P0, PT, R2, UR15, PT ;  /* 0x0000000f02007c0c */ /* 0x000fe2000bf06270 */
[----:B------:R1:W5:Y:S01]  /*0f30*/  @!P4 LDG.E R12, desc[UR18][R14.64+0x600] ;  /* 0x000600120e0cc981 */ /* 0x000362000c1e1900 */
[----:B------:R-:W-:Y:S01]  /*0f40*/  ISETP.GE.AND P3, PT, R24, UR15, PT ;  /* 0x0000000f18007c0c */ /* 0x000fe2000bf66270 */
[----:B------:R-:W-:Y:S01]  /*0f50*/  IMAD.MOV.U32 R10, RZ, RZ, -0x1 ;  /* 0xffffffffff0a7424 */ /* 0x000fe200078e00ff */
[----:B------:R-:W-:-:S02]  /*0f60*/  ISETP.GE.AND P4, PT, R0, UR15, PT ;  /* 0x0000000f00007c0c */ /* 0x000fc4000bf86270 */
[----:B------:R-:W-:Y:S01]  /*0f70*/  MOV R11, 0xffffffff ;  /* 0xffffffff000b7802 */ /* 0x000fe20000000f00 */
[C---:B------:R-:W-:Y:S02]  /*0f80*/  VIADD R0, R18.reuse, 0x580 ;  /* 0x0000058012007836 */ /* 0x040fe40000000000 */
[----:B------:R-:W-:Y:S01]  /*0f90*/  VIADD R2, R18, 0x600 ;  /* 0x0000060012027836 */ /* 0x000fe20000000000 */
[----:B------:R1:W5:Y:S01]  /*0fa0*/  @!P2 LDG.E R10, desc[UR18][R14.64+0xa00] ;  /* 0x000a00120e0aa981 */ /* 0x000362000c1e1900 */
[----:B------:R-:W-:Y:S01]  /*0fb0*/  IMAD.MOV.U32 R9, RZ, RZ, -0x1 ;  /* 0xffffffffff097424 */ /* 0x000fe200078e00ff */
[----:B------:R-:W-:Y:S01]  /*0fc0*/  MOV R7, 0xffffffff ;  /* 0xffffffff00077802 */ /* 0x000fe20000000f00 */
[----:B------:R-:W-:Y:S01]  /*0fd0*/  IMAD.MOV.U32 R8, RZ, RZ, -0x1 ;  /* 0xffffffffff087424 */ /* 0x000fe200078e00ff */
[----:B------:R1:W5:Y:S01]  /*0fe0*/  @!P5 LDG.E R11, desc[UR18][R14.64+0x800] ;  /* 0x000800120e0bd981 */ /* 0x000362000c1e1900 */
[----:B------:R-:W-:Y:S01]  /*0ff0*/  IMAD.MOV.U32 R6, RZ, RZ, -0x1 ;  /* 0xffffffffff067424 */ /* 0x000fe200078e00ff */
[----:B------:R-:W-:Y:S01]  /*1000*/  ISETP.GE.AND P5, PT, R0, UR15, PT ;  /* 0x0000000f00007c0c */ /* 0x000fe2000bfa6270 */
[----:B------:R-:W-:Y:S01]  /*1010*/  VIADD R0, R18, 0x680 ;  /* 0x0000068012007836 */ /* 0x000fe20000000000 */
[----:B------:R-:W-:Y:S01]  /*1020*/  ISETP.GE.AND P2, PT, R2, UR15, PT ;  /* 0x0000000f02007c0c */ /* 0x000fe2000bf46270 */
[----:B------:R-:W-:Y:S01]  /*1030*/  VIADD R2, R18, 0x700 ;  /* 0x0000070012027836 */ /* 0x000fe20000000000 */
[----:B------:R1:W5:Y:S01]  /*1040*/  @!P3 LDG.E R9, desc[UR18][R14.64+0xc00] ;  /* 0x000c00120e09b981 */ /* 0x000362000c1e1900 */
[----:B------:R-:W-:-:S03]  /*1050*/  ISETP.GE.AND P3, PT, R25, UR15, PT ;  /* 0x0000000f19007c0c */ /* 0x000fc6000bf66270 */
[----:B------:R1:W5:Y:S01]  /*1060*/  @!P0 LDG.E R8, desc[UR18][R14.64+0xe00] ;  /* 0x000e00120e088981 */ /* 0x000362000c1e1900 */
[----:B------:R-:W-:-:S03]  /*1070*/  ISETP.GE.AND P0, PT, R0, UR15, PT ;  /* 0x0000000f00007c0c */ /* 0x000fc6000bf06270 */
[----:B------:R1:W5:Y:S01]  /*1080*/  @!P1 LDG.E R7, desc[UR18][R14.64+0x1000] ;  /* 0x001000120e079981 */ /* 0x000362000c1e1900 */
[----:B------:R-:W-:-:S03]  /*1090*/  ISETP.GE.AND P1, PT, R2, UR15, PT ;  /* 0x0000000f02007c0c */ /* 0x000fc6000bf26270 */
[----:B------:R1:W5:Y:S01]  /*10a0*/  @!P4 LDG.E R6, desc[UR18][R14.64+0x1200] ;  /* 0x001200120e06c981 */ /* 0x000362000c1e1900 */
[----:B------:R-:W-:Y:S01]  /*10b0*/  ISETP.GE.AND P4, PT, R26, UR15, PT ;  /* 0x0000000f1a007c0c */ /* 0x000fe2000bf86270 */
[----:B------:R-:W-:Y:S01]  /*10c0*/  IMAD.MOV.U32 R5, RZ, RZ, -0x1 ;  /* 0xffffffffff057424 */ /* 0x000fe200078e00ff */
[----:B------:R-:W-:Y:S01]  /*10d0*/  MOV R0, 0xffffffff ;  /* 0xffffffff00007802 */ /* 0x000fe20000000f00 */
[----:B------:R-:W-:Y:S02]  /*10e0*/  IMAD.MOV.U32 R4, RZ, RZ, -0x1 ;  /* 0xffffffffff047424 */ /* 0x000fe400078e00ff */
        /* <DEDUP_REMOVED lines=9> */
.L_x_145:
[----:B------:R-:W2:Y:S02]  /*1180*/  LDCU.64 UR16, c[0x0][0x398] ;  /* 0x00007300ff1077ac */ /* 0x000ea40008000a00 */
[----:B--2---:R-:W-:-:S09]  /*1190*/  UISETP.GT.AND UP1, UPT, UR17, UR16, UPT ;  /* 0x000000101100728c */ /* 0x004fd2000bf24270 */
[----:B------:R-:W-:Y:S05]  /*11a0*/  BRA.U !UP1, `(.L_x_146) ;  /* 0x00000005093c7547 */ /* 0x000fea000b800000 */
[----:B------:R-:W2:Y:S01]  /*11b0*/  S2UR UR13, SR_CgaCtaId ;  /* 0x00000000000d79c3 */ /* 0x000ea20000008800 */
[----:B------:R-:W-:Y:S01]  /*11c0*/  UMOV UR4, 0x400 ;  /* 0x0000040000047882 */ /* 0x000fe20000000000 */
[----:B------:R-:W3:Y:S01]  /*11d0*/  LDCU UR14, c[0x0][0x398] ;  /* 0x00007300ff0e77ac */ /* 0x000ee20008000800 */
[----:B--2---:R-:W-:-:S03]  /*11e0*/  ULEA UR13, UR13, UR4, 0x18 ;  /* 0x000000040d0d7291 */ /* 0x004fc6000f8ec0ff */
[----:B---3--:R-:W-:-:S09]  /*11f0*/  UMOV UR4, URZ ;  /* 0x000000ff00047c82 */ /* 0x008fd20008000000 */
.L_x_147:
[----:B012---:R-:W-:Y:S01]  /*1200*/  IMAD R14, RZ, RZ, -UR14 ;  /* 0x8000000eff0e7e24 */ /* 0x007fe2000f8e02ff */
[----:B------:R-:W-:Y:S01]  /*1210*/  ULEA UR15, UR4, UR13, 0xa ;  /* 0x0000000d040f7291 */ /* 0x000fe2000f8e50ff */
[----:B------:R-:W-:Y:S01]  /*1220*/  IMAD.U32 R15, RZ, RZ, UR17 ;  /* 0x00000011ff0f7e24 */ /* 0x000fe2000f8e00ff */
[----:B------:R-:W-:-:S04]  /*1230*/  UIADD3 UR4, UPT, UPT, UR4, 0x1, URZ ;  /* 0x0000000104047890 */ /* 0x000fc8000fffe0ff */
[----:B------:R-:W-:Y:S01]  /*1240*/  VIADDMNMX R14, R14, R15, 0x8, PT ;  /* 0x000000080e0e7446 */ /* 0x000fe2000380010f */
[----:B------:R-:W-:-:S05]  /*1250*/  IMAD.MOV.U32 R15, RZ, RZ, -0x1 ;  /* 0xffffffffff0f7424 */ /* 0x000fca00078e00ff */
[----:B------:R-:W-:Y:S02]  /*1260*/  SHF.L.U32 R14, R15, R14, RZ ;  /* 0x0000000e0f0e7219 */ /* 0x000fe400000006ff */
[----:B-----5:R-:W-:-:S04]  /*1270*/  SHF.R.U32.HI R15, RZ, UR14, R17 ;  /* 0x0000000eff0f7c19 */ /* 0x020fc80008011611 */
[----:B------:R-:W-:-:S04]  /*1280*/  LOP3.LUT R15, R15, R14, RZ, 0x30, !PT ;  /* 0x0000000e0f0f7212 */ /* 0x000fc800078e30ff */
[----:B------:R-:W-:-:S05]  /*1290*/  LEA R15, R15, UR15, 0x2 ;  /* 0x0000000f0f0f7c11 */ /* 0x000fca000f8e10ff */
[----:B------:R0:W-:Y:S02]  /*12a0*/  ATOMS.POPC.INC.32 RZ, [R15+URZ] ;  /* 0x000000000fff7f8c */ /* 0x0001e4000d8000ff */
[----:B0-----:R-:W-:-:S04]  /*12b0*/  SHF.R.U32.HI R15, RZ, UR14, R16 ;  /* 0x0000000eff0f7c19 */ /* 0x001fc80008011610 */
        /* <DEDUP_REMOVED lines=55> */
[----:B0-----:R-:W-:Y:S01]  /*1630*/  SHF.R.U32.HI R15, RZ, UR14, R29 ;  /* 0x0000000eff0f7c19 */ /* 0x001fe2000801161d */
[----:B------:R-:W-:-:S03]  /*1640*/  UIADD3 UR14, UPT, UPT, UR14, 0x8, URZ ;  /* 0x000000080e0e7890 */ /* 0x000fc6000fffe0ff */
[----:B------:R-:W-:Y:S01]  /*1650*/  LOP3.LUT R14, R15, R14, RZ, 0x30, !PT ;  /* 0x0000000e0f0e7212 */ /* 0x000fe200078e30ff */
[----:B------:R-:W-:-:S03]  /*1660*/  UISETP.GE.AND UP1, UPT, UR14, UR17, UPT ;  /* 0x000000110e00728c */ /* 0x000fc6000bf26270 */
[----:B------:R-:W-:-:S05]  /*1670*/  LEA R14, R14, UR15, 0x2 ;  /* 0x0000000f0e0e7c11 */ /* 0x000fca000f8e10ff */
[----:B------:R2:W-:Y:S01]  /*1680*/  ATOMS.POPC.INC.32 RZ, [R14+URZ] ;  /* 0x000000000eff7f8c */ /* 0x0005e2000d8000ff */
[----:B------:R-:W-:Y:S05]  /*1690*/  BRA.U !UP1, `(.L_x_147) ;  /* 0xfffffff909d87547 */ /* 0x000fea000b83ffff */
.L_x_146:
[----:B------:R-:W-:Y:S05]  /*16a0*/  BRA.U !UP0, `(.L_x_148) ;  /* 0xfffffff508307547 */ /* 0x000fea000b83ffff */
.L_x_143:
[----:B------:R-:W-:Y:S01]  /*16b0*/  BAR.SYNC.DEFER_BLOCKING 0x0 ;  /* 0x0000000000007b1d */ /* 0x000fe20000010000 */
[----:B------:R-:W-:-:S05]  /*16c0*/  ISETP.NE.AND P0, PT, R28, RZ, PT ;  /* 0x000000ff1c00720c */ /* 0x000fca0003f05270 */
[----:B------:R-:W-:Y:S08]  /*16d0*/  BSSY.RECONVERGENT B0, `(.L_x_149) ;  /* 0x000016e000007945 */ /* 0x000ff00003800200 */
[----:B------:R-:W-:Y:S05]  /*16e0*/  @P0 BRA `(.L_x_150) ;  /* 0x0000001400b00947 */ /* 0x000fea0003800000 */
[----:B012345:R-:W0:Y:S01]  /*16f0*/  LDC.64 R2, c[0x0][0x398] ;  /* 0x0000e600ff027b82 */ /* 0x03fe220000000a00 */
[----:B------:R-:W-:Y:S01]  /*1700*/  IMAD.MOV.U32 R7, RZ, RZ, RZ ;  /* 0x000000ffff077224 */ /* 0x000fe200078e00ff */
[----:B0-----:R-:W-:-:S04]  /*1710*/  IADD3 R2, PT, PT, R3, 0x7, -R2 ;  /* 0x0000000703027810 */ /* 0x001fc80007ffe802 */
[----:B------:R-:W-:-:S04]  /*1720*/  SHF.R.S32.HI R3, RZ, 0x1f, R2 ;  /* 0x0000001fff037819 */ /* 0x000fc80000011402 */
[----:B------:R-:W-:-:S04]  /*1730*/  LEA.HI R0, R3, R2, RZ, 0x3 ;  /* 0x0000000203007211 */ /* 0x000fc800078f18ff */
[----:B------:R-:W-:-:S04]  /*1740*/  SHF.R.S32.HI R0, RZ, 0x3, R0 ;  /* 0x00000003ff007819 */ /* 0x000fc80000011400 */
[C---:B------:R-:W-:Y:S01]  /*1750*/  LOP3.LUT R9, R0.reuse, 0xffffff8, RZ, 0xc0, !PT ;  /* 0x0ffffff800097812 */ /* 0x040fe200078ec0ff */
[----:B------:R-:W-:-:S05]  /*1760*/  VIADD R8, R0, 0xffffffff ;  /* 0xffffffff00087836 */ /* 0x000fca0000000000 */
[----:B------:R-:W-:-:S13]  /*1770*/  ISETP.GE.U32.AND P0, PT, R8, 0x7, PT ;  /* 0x000000070800780c */ /* 0x000fda0003f06070 */
[----:B------:R-:W-:Y:S05]  /*1780*/  @!P0 BRA `(.L_x_151) ;  /* 0x00000004006c8947 */ /* 0x000fea0003800000 */
[----:B------:R-:W0:Y:S01]  /*1790*/  LDC.64 R2, c[0x0][0x380] ;  /* 0x0000e000ff027b82 */ /* 0x000e220000000a00 */
[----:B------:R-:W-:-:S07]  /*17a0*/  HFMA2 R11, -RZ, RZ, 0, 0 ;  /* 0x00000000ff0b7431 */ /* 0x000fce00000001ff */
.L_x_168:
[----:B------:R-:W-:Y:S01]  /*17b0*/  IMAD R29, R11, 0x400, R27 ;  /* 0x000004000b1d7824 */ /* 0x000fe200078e021b */
[----:B------:R-:W-:Y:S04]  /*17c0*/  BSSY.RECONVERGENT B1, `(.L_x_152) ;  /* 0x000000a000017945 */ /* 0x000fe80003800200 */
[----:B01234-:R-:W1:Y:S04]  /*17d0*/  LDS R4, [R29] ;  /* 0x000000001d047984 */ /* 0x01fe680000000800 */
[----:B------:R2:W3:Y:S04]  /*17e0*/  LDS R17, [R29+0x400] ;  /* 0x000400001d117984 */ /* 0x0004e80000000800 */
[----:B------:R2:W4:Y:S01]  /*17f0*/  LDS R15, [R29+0x800] ;  /* 0x000800001d0f7984 */ /* 0x0005220000000800 */
[----:B-1----:R-:W-:-:S13]  /*1800*/  ISETP.NE.AND P0, PT, R4, RZ, PT ;  /* 0x000000ff0400720c */ /* 0x002fda0003f05270 */
[----:B--234-:R-:W-:Y:S05]  /*1810*/  @!P0 BRA `(.L_x_153) ;  /* 0x0000000000108947 */ /* 0x01cfea0003800000 */
[----:B------:R-:W-:Y:S02]  /*1820*/  IMAD R7, R11, 0x100, R18 ;  /* 0x000001000b077824 */ /* 0x000fe400078e0212 */
[----:B------:R-:W-:Y:S02]  /*1830*/  IMAD.MOV.U32 R5, RZ, RZ, RZ ;  /* 0x000000ffff057224 */ /* 0x000fe400078e00ff */
[----:B0-----:R-:W-:-:S05]  /*1840*/  IMAD.WIDE.U32 R6, R7, 0x8, R2 ;  /* 0x0000000807067825 */ /* 0x001fca00078e0002 */
[----:B------:R1:W-:Y:S02]  /*1850*/  REDG.E.ADD.64.STRONG.GPU desc[UR18][R6.64], R4 ;  /* 0x000000040600798e */ /* 0x0003e4000c12e512 */
.L_x_153:
[----:B------:R-:W-:Y:S05]  /*1860*/  BSYNC.RECONVERGENT B1 ;  /* 0x0000000000017941 */ /* 0x000fea0003800200 */
.L_x_152:
[----:B------:R-:W2:Y:S01]  /*1870*/  LDS R10, [R29+0xc00] ;  /* 0x000c00001d0a7984 */ /* 0x000ea20000000800 */
[----:B------:R-:W-:Y:S01]  /*1880*/  ISETP.NE.AND P6, PT, R17, RZ, PT ;  /* 0x000000ff1100720c */ /* 0x000fe20003fc5270 */
[----:B------:R-:W-:Y:S01]  /*1890*/  BSSY.RECONVERGENT B1, `(.L_x_154) ;  /* 0x0000012000017945 */ /* 0x000fe20003800200 */
[----:B------:R-:W-:Y:S01]  /*18a0*/  ISETP.NE.AND P0, PT, R15, RZ, PT ;  /* 0x000000ff0f00720c */ /* 0x000fe20003f05270 */
[----:B------:R-:W3:Y:S04]  /*18b0*/  LDS R12, [R29+0x1000] ;  /* 0x001000001d0c7984 */ /* 0x000ee80000000800 */
[----:B------:R-:W4:Y:S04]  /*18c0*/  LDS R14, [R29+0x1400] ;  /* 0x001400001d0e7984 */ /* 0x000f280000000800 */
[----:B------:R-:W5:Y:S04]  /*18d0*/  LDS R16, [R29+0x1800] ;  /* 0x001800001d107984 */ /* 0x000f680000000800 */
[----:B------:R-:W0:Y:S01]  /*18e0*/  LDS R13, [R29+0x1c00] ;  /* 0x001c00001d0d7984 */ /* 0x000e220000000800 */
[----:B--2---:R-:W-:-:S02]  /*18f0*/  ISETP.NE.AND P1, PT, R10, RZ, PT ;  /* 0x000000ff0a00720c */ /* 0x004fc40003f25270 */
[----:B---3--:R-:W-:Y:S02]  /*1900*/  ISETP.NE.AND P2, PT, R12, RZ, PT ;  /* 0x000000ff0c00720c */ /* 0x008fe40003f45270 */
[----:B----4-:R-:W-:Y:S02]  /*1910*/  ISETP.NE.AND P3, PT, R14, RZ, PT ;  /* 0x000000ff0e00720c */ /* 0x010fe40003f65270 */
[----:B-----5:R-:W-:Y:S02]  /*1920*/  ISETP.NE.AND P4, PT, R16, RZ, PT ;  /* 0x000000ff1000720c */ /* 0x020fe40003f85270 */
[----:B0-----:R-:W-:Y:S01]  /*1930*/  ISETP.NE.AND P5, PT, R13, RZ, PT ;  /* 0x000000ff0d00720c */ /* 0x001fe20003fa5270 */
[----:B------:R-:W-:-:S12]  /*1940*/  @!P6 BRA `(.L_x_155) ;  /* 0x000000000018e947 */ /* 0x000fd80003800000 */
[----:B-1----:R-:W-:Y:S01]  /*1950*/  IMAD R7, R11, 0x100, R18 ;  /* 0x000001000b077824 */ /* 0x002fe200078e0212 */
[----:B------:R-:W-:Y:S01]  /*1960*/  MOV R5, RZ ;  /* 0x000000ff00057202 */ /* 0x000fe20000000f00 */
[----:B------:R-:W-:Y:S02]  /*1970*/  IMAD.MOV.U32 R4, RZ, RZ, R17 ;  /* 0x000000ffff047224 */ /* 0x000fe400078e0011 */
[----:B------:R-:W-:-:S04]  /*1980*/  VIADD R7, R7, 0x100 ;  /* 0x0000010007077836 */ /* 0x000fc80000000000 */
[----:B------:R-:W-:-:S05]  /*1990*/  IMAD.WIDE.U32 R6, R7, 0x8, R2 ;  /* 0x0000000807067825 */ /* 0x000fca00078e0002 */
[----:B------:R0:W-:Y:S02]  /*19a0*/  REDG.E.ADD.64.STRONG.GPU desc[UR18][R6.64], R4 ;  /* 0x000000040600798e */ /* 0x0001e4000c12e512 */
.L_x_155:
[----:B------:R-:W-:Y:S05]  /*19b0*/  BSYNC.RECONVERGENT B1 ;  /* 0x0000000000017941 */ /* 0x000fea0003800200 */
.L_x_154:
[----:B------:R-:W-:Y:S04]  /*19c0*/  BSSY.RECONVERGENT B1, `(.L_x_156) ;  /* 0x0000008000017945 */ /* 0x000fe80003800200 */
[----:B------:R-:W-:Y:S05]  /*19d0*/  @!P0 BRA `(.L_x_157) ;  /* 0x0000000000188947 */ /* 0x000fea0003800000 */
[----:B01----:R-:W-:Y:S02]  /*19e0*/  IMAD R5, R11, 0x100, R18 ;  /* 0x000001000b057824 */ /* 0x003fe400078e0212 */
[----:B------:R-:W-:Y:S02]  /*19f0*/  IMAD.MOV.U32 R6, RZ, RZ, R15 ;  /* 0x000000ffff067224 */ /* 0x000fe400078e000f */
[----:B------:R-:W-:Y:S02]  /*1a00*/  VIADD R5, R5, 0x200 ;  /* 0x0000020005057836 */ /* 0x000fe40000000000 */
[----:B------:R-:W-:Y:S02]  /*1a10*/  IMAD.MOV.U32 R7, RZ, RZ, RZ ;  /* 0x000000ffff077224 */ /* 0x000fe400078e00ff */
[----:B------:R-:W-:-:S05]  /*1a20*/  IMAD.WIDE.U32 R4, R5, 0x8, R2 ;  /* 0x0000000805047825 */ /* 0x000fca00078e0002 */
[----:B------:R2:W-:Y:S02]  /*1a30*/  REDG.E.ADD.64.STRONG.GPU desc[UR18][R4.64], R6 ;  /* 0x000000060400798e */ /* 0x0005e4000c12e512 */
.L_x_157:
[----:B------:R-:W-:Y:S05]  /*1a40*/  BSYNC.RECONVERGENT B1 ;  /* 0x0000000000017941 */ /* 0x000fea0003800200 */
.L_x_156:
[----:B------:R-:W-:Y:S04]  /*1a50*/  BSSY.RECONVERGENT B1, `(.L_x_158) ;  /* 0x0000008000017945 */ /* 0x000fe80003800200 */
[----:B------:R-:W-:Y:S05]  /*1a60*/  @!P1 BRA `(.L_x_159) ;  /* 0x0000000000189947 */ /* 0x000fea0003800000 */
[----:B012---:R-:W-:Y:S01]  /*1a70*/  IMAD R5, R11, 0x100, R18 ;  /* 0x000001000b057824 */ /* 0x007fe200078e0212 */
[----:B------:R-:W-:Y:S01]  /*1a80*/  MOV R6, R10 ;  /* 0x0000000a00067202 */ /* 0x000fe20000000f00 */
[----:B------:R-:W-:Y:S02]  /*1a90*/  IMAD.MOV.U32 R7, RZ, RZ, RZ ;  /* 0x000000ffff077224 */ /* 0x000fe400078e00ff */
[----:B------:R-:W-:-:S04]  /*1aa0*/  VIADD R5, R5, 0x300 ;  /* 0x0000030005057836 */ /* 0x000fc80000000000 */
[----:B------:R-:W-:-:S05]  /*1ab0*/  IMAD.WIDE.U32 R4, R5, 0x8, R2 ;  /* 0x0000000805047825 */ /* 0x000fca00078e0002 */
[----:B------:R3:W-:Y:S02]  /*1ac0*/  REDG.E.ADD.64.STRONG.GPU desc[UR18][R4.64], R6 ;  /* 0x000000060400798e */ /* 0x0007e4000c12e512 */
.L_x_159:
[----:B------:R-:W-:Y:S05]  /*1ad0*/  BSYNC.RECONVERGENT B1 ;  /* 0x0000000000017941 */ /* 0x000fea0003800200 */
.L_x_158:
[----:B------:R-:W-:Y:S04]  /*1ae0*/  BSSY.RECONVERGENT B1, `(.L_x_160) ;  /* 0x0000008000017945 */ /* 0x000fe80003800200 */
[----:B------:R-:W-:Y:S05]  /*1af0*/  @!P2 BRA `(.L_x_161) ;  /* 0x000000000018a947 */ /* 0x000fea0003800000 */
[----:B0123--:R-:W-:Y:S02]  /*1b00*/  IMAD R5, R11, 0x100, R18 ;  /* 0x000001000b057824 */ /* 0x00ffe400078e0212 */
[----:B------:R-:W-:Y:S02]  /*1b10*/  IMAD.MOV.U32 R6, RZ, RZ, R12 ;  /* 0x000000ffff067224 */ /* 0x000fe400078e000c */
[----:B------:R-:W-:Y:S02]  /*1b20*/  VIADD R5, R5, 0x400 ;  /* 0x0000040005057836 */ /* 0x000fe40000000000 */
[----:B------:R-:W-:Y:S02]  /*1b30*/  IMAD.MOV.U32 R7, RZ, RZ, RZ ;  /* 0x000000ffff077224 */ /* 0x000fe400078e00ff */
[----:B------:R-:W-:-:S05]  /*1b40*/  IMAD.WIDE.U32 R4, R5, 0x8, R2 ;  /* 0x0000000805047825 */ /* 0x000fca00078e0002 */
[----:B------:R4:W-:Y:S02]  /*1b50*/  REDG.E.ADD.64.STRONG.GPU desc[UR18][R4.64], R6 ;  /* 0x000000060400798e */ /* 0x0009e4000c12e512 */
.L_x_161:
[----:B------:R-:W-:Y:S05]  /*1b60*/  BSYNC.RECONVERGENT B1 ;  /* 0x0000000000017941 */ /* 0x000fea0003800200 */
.L_x_160:
[----:B------:R-:W-:Y:S04]  /*1b70*/  BSSY.RECONVERGENT B1, `(.L_x_162) ;  /* 0x0000007000017945 */ /* 0x000fe80003800200 */
[----:B------:R-:W-:Y:S05]  /*1b80*/  @!P3 BRA `(.L_x_163) ;  /* 0x000000000014b947 */ /* 0x000fea0003800000 */
[----:B01234-:R-:W-:Y:S02]  /*1b90*/  IMAD R5, R11, 0x100, R18 ;  /* 0x000001000b057824 */ /* 0x01ffe400078e0212 */
[----:B------:R-:W-:-:S03]  /*1ba0*/  IMAD.MOV.U32 R15, RZ, RZ, RZ ;  /* 0x000000ffff0f7224 */ /* 0x000fc600078e00ff */
[----:B------:R-:W-:-:S05]  /*1bb0*/  IADD3 R5, PT, PT, R5, 0x500, RZ ;  /* 0x0000050005057810 */ /* 0x000fca0007ffe0ff */
[----:B------:R-:W-:-:S05]  /*1bc0*/  IMAD.WIDE.U32 R4, R5, 0x8, R2 ;  /* 0x0000000805047825 */ /* 0x000fca00078e0002 */
[----:B------:R0:W-:Y:S02]  /*1bd0*/  REDG.E.ADD.64.STRONG.GPU desc[UR18][R4.64], R14 ;  /* 0x0000000e0400798e */ /* 0x0001e4000c12e512 */
.L_x_163:
[----:B------:R-:W-:Y:S05]  /*1be0*/  BSYNC.RECONVERGENT B1 ;  /* 0x0000000000017941 */ /* 0x000fea0003800200 */
.L_x_162:
[----:B------:R-:W-:Y:S04]  /*1bf0*/  BSSY.RECONVERGENT B1, `(.L_x_164) ;  /* 0x0000007000017945 */ /* 0x000fe80003800200 */
[----:B------:R-:W-:Y:S05]  /*1c00*/  @!P4 BRA `(.L_x_165) ;  /* 0x000000000014c947 */ /* 0x000fea0003800000 */
[----:B01234-:R-:W-:Y:S02]  /*1c10*/  IMAD R5, R11, 0x100, R18 ;  /* 0x000001000b057824 */ /* 0x01ffe400078e0212 */
[----:B------:R-:W-:Y:S02]  /*1c20*/  IMAD.MOV.U32 R17, RZ, RZ, RZ ;  /* 0x000000ffff117224 */ /* 0x000fe400078e00ff */
[----:B------:R-:W-:-:S04]  /*1c30*/  VIADD R5, R5, 0x600 ;  /* 0x0000060005057836 */ /* 0x000fc80000000000 */
[----:B------:R-:W-:-:S05]  /*1c40*/  IMAD.WIDE.U32 R4, R5, 0x8, R2 ;  /* 0x0000000805047825 */ /* 0x000fca00078e0002 */
[----:B------:R0:W-:Y:S02]  /*1c50*/  REDG.E.ADD.64.STRONG.GPU desc[UR18][R4.64], R16 ;  /* 0x000000100400798e */ /* 0x0001e4000c12e512 */
.L_x_165:
[----:B------:R-:W-:Y:S05]  /*1c60*/  BSYNC.RECONVERGENT B1 ;  /* 0x0000000000017941 */ /* 0x000fea0003800200 */
.L_x_164:
[----:B------:R-:W-:Y:S04]  /*1c70*/  BSSY.RECONVERGENT B1, `(.L_x_166) ;  /* 0x0000008000017945 */ /* 0x000fe80003800200 */
[----:B------:R-:W-:Y:S05]  /*1c80*/  @!P5 BRA `(.L_x_167) ;  /* 0x000000000018d947 */ /* 0x000fea0003800000 */
[----:B01234-:R-:W-:Y:S01]  /*1c90*/  IMAD R5, R11, 0x100, R18 ;  /* 0x000001000b057824 */ /* 0x01ffe200078e0212 */
[----:B------:R-:W-:Y:S01]  /*1ca0*/  MOV R6, R13 ;  /* 0x0000000d00067202 */ /* 0x000fe20000000f00 */
[----:B------:R-:W-:Y:S02]  /*1cb0*/  IMAD.MOV.U32 R7, RZ, RZ, RZ ;  /* 0x000000ffff077224 */ /* 0x000fe400078e00ff */
[----:B------:R-:W-:-:S04]  /*1cc0*/  VIADD R5, R5, 0x700 ;  /* 0x0000070005057836 */ /* 0x000fc80000000000 */
[----:B------:R-:W-:-:S05]  /*1cd0*/  IMAD.WIDE.U32 R4, R5, 0x8, R2 ;  /* 0x0000000805047825 */ /* 0x000fca00078e0002 */
[----:B------:R0:W-:Y:S02]  /*1ce0*/  REDG.E.ADD.64.STRONG.GPU desc[UR18][R4.64], R6 ;  /* 0x000000060400798e */ /* 0x0001e4000c12e512 */
.L_x_167:
[----:B------:R-:W-:Y:S05]  /*1cf0*/  BSYNC.RECONVERGENT B1 ;  /* 0x0000000000017941 */ /* 0x000fea0003800200 */
.L_x_166:
[----:B------:R-:W-:-:S05]  /*1d00*/  VIADD R11, R11, 0x8 ;  /* 0x000000080b0b7836 */ /* 0x000fca0000000000 */
[----:B------:R-:W-:-:S13]  /*1d10*/  ISETP.NE.AND P0, PT, R11, R9, PT ;  /* 0x000000090b00720c */ /* 0x000fda0003f05270 */
[----:B------:R-:W-:Y:S05]  /*1d20*/  @P0 BRA `(.L_x_168) ;  /* 0xfffffff800a00947 */ /* 0x000fea000383ffff */
[----:B01234-:R-:W-:-:S07]  /*1d30*/  IMAD.MOV.U32 R7, RZ, RZ, R9 ;  /* 0x000000ffff077224 */ /* 0x01ffce00078e0009 */
.L_x_151:
[----:B------:R-:W-:Y:S01]  /*1d40*/  UISETP.NE.AND UP0, UPT, UR20, URZ, UPT ;  /* 0x000000ff1400728c */ /* 0x000fe2000bf05270 */
[----:B------:R-:W-:Y:S01]  /*1d50*/  IMAD.U32 R2, RZ, RZ, UR9 ;  /* 0x00000009ff027e24 */ /* 0x000fe2000f8e00ff */
[----:B------:R-:W-:Y:S01]  /*1d60*/  LOP3.LUT R11, R0, 0x1, RZ, 0xc0, !PT ;  /* 0x00000001000b7812 */ /* 0x000fe200078ec0ff */
[----:B------:R-:W-:-:S03]  /*1d70*/  IMAD.U32 R10, RZ, RZ, UR20 ;  /* 0x00000014ff0a7e24 */ /* 0x000fc6000f8e00ff */
[----:B------:R-:W-:Y:S01]  /*1d80*/  IADD3 R0, PT, PT, R2, -0x1, RZ ;  /* 0xffffffff02007810 */ /* 0x000fe20007ffe0ff */
[----:B------:R-:W-:Y:S02]  /*1d90*/  VIADD R10, R10, 0xffffffff ;  /* 0xffffffff0a0a7836 */ /* 0x000fe40000000000 */
[----:B------:R-:W-:Y:S05]  /*1da0*/  BRA.U !UP0, `(.L_x_169) ;  /* 0x00000005086c7547 */ /* 0x000fea000b800000 */
[----:B------:R-:W-:-:S13]  /*1db0*/  ISETP.GE.U32.AND P0, PT, R10, 0x3, PT ;  /* 0x000000030a00780c */ /* 0x000fda0003f06070 */
[----:B------:R-:W-:Y:S05]  /*1dc0*/  @!P0 BRA `(.L_x_170) ;  /* 0x0000000000bc8947 */ /* 0x000fea0003800000 */
[----:B------:R-:W-:Y:S01]  /*1dd0*/  IMAD R2, R7, 0x400, R27 ;  /* 0x0000040007027824 */ /* 0x000fe200078e021b */
[----:B------:R-:W-:Y:S04]  /*1de0*/  BSSY.RECONVERGENT B1, `(.L_x_171) ;  /* 0x0000010000017945 */ /* 0x000fe80003800200 */
[----:B------:R-:W0:Y:S04]  /*1df0*/  LDS R13, [R2] ;  /* 0x00000000020d7984 */ /* 0x000e280000000800 */
[----:B------:R-:W1:Y:S04]  /*1e00*/  LDS R14, [R2+0x400] ;  /* 0x00040000020e7984 */ /* 0x000e680000000800 */
[----:B------:R-:W2:Y:S04]  /*1e10*/  LDS R6, [R2+0x800] ;  /* 0x0008000002067984 */ /* 0x000ea80000000800 */
[----:B------:R-:W3:Y:S01]  /*1e20*/  LDS R12, [R2+0xc00] ;  /* 0x000c0000020c7984 */ /* 0x000ee20000000800 */
[----:B0-----:R-:W-:-:S02]  /*1e30*/  ISETP.NE.AND P0, PT, R13, RZ, PT ;  /* 0x000000ff0d00720c */ /* 0x001fc40003f05270 */
[----:B-1----:R-:W-:Y:S02]  /*1e40*/  ISETP.NE.AND P1, PT, R14, RZ, PT ;  /* 0x000000ff0e00720c */ /* 0x002fe40003f25270 */
[----:B--2---:R-:W-:Y:S02]  /*1e50*/  ISETP.NE.AND P2, PT, R6, RZ, PT ;  /* 0x000000ff0600720c */ /* 0x004fe40003f45270 */
[----:B---3--:R-:W-:-:S07]  /*1e60*/  ISETP.NE.AND P3, PT, R12, RZ, PT ;  /* 0x000000ff0c00720c */ /* 0x008fce0003f65270 */
[----:B------:R-:W-:Y:S06]  /*1e70*/  @!P0 BRA `(.L_x_172) ;  /* 0x0000000000188947 */ /* 0x000fec0003800000 */
[----:B------:R-:W0:Y:S01]  /*1e80*/  LDC.64 R4, c[0x0][0x380] ;  /* 0x0000e000ff047b82 */ /* 0x000e220000000a00 */
[----:B------:R-:W-:Y:S02]  /*1e90*/  IMAD R3, R7, 0x100, R18 ;  /* 0x0000010007037824 */ /* 0x000fe400078e0212 */
[----:B------:R-:W-:Y:S02]  /*1ea0*/  IMAD.MOV.U32 R2, RZ, RZ, R13 ;  /* 0x000000ffff027224 */ /* 0x000fe400078e000d */
[----:B0-----:R-:W-:-:S04]  /*1eb0*/  IMAD.WIDE.U32 R4, R3, 0x8, R4 ;  /* 0x0000000803047825 */ /* 0x001fc800078e0004 */
[----:B------:R-:W-:-:S05]  /*1ec0*/  IMAD.MOV.U32 R3, RZ, RZ, RZ ;  /* 0x000000ffff037224 */ /* 0x000fca00078e00ff */
[----:B------:R0:W-:Y:S02]  /*1ed0*/  REDG.E.ADD.64.STRONG.GPU desc[UR18][R4.64], R2 ;  /* 0x000000020400798e */ /* 0x0001e4000c12e512 */
.L_x_172:
[----:B------:R-:W-:Y:S05]  /*1ee0*/  BSYNC.RECONVERGENT B1 ;  /* 0x0000000000017941 */ /* 0x000fea0003800200 */
.L_x_171:
[----:B------:R-:W-:Y:S04]  /*1ef0*/  BSSY.RECONVERGENT B1, `(.L_x_173) ;  /* 0x0000008000017945 */ /* 0x000fe80003800200 */
[----:B------:R-:W-:Y:S05]  /*1f00*/  @!P1 BRA `(.L_x_174) ;  /* 0x0000000000189947 */ /* 0x000fea0003800000 */
[----:B0-----:R-:W0:Y:S01]  /*1f10*/  LDC.64 R2, c[0x0][0x380] ;  /* 0x0000e000ff027b82 */ /* 0x001e220000000a00 */
[----:B------:R-:W-:Y:S02]  /*1f20*/  IMAD R5, R7, 0x100, R18 ;  /* 0x0000010007057824 */ /* 0x000fe400078e0212 */
[----:B------:R-:W-:Y:S02]  /*1f30*/  HFMA2 R15, -RZ, RZ, 0, 0 ;  /* 0x00000000ff0f7431 */ /* 0x000fe400000001ff */
[----:B------:R-:W-:-:S04]  /*1f40*/  VIADD R5, R5, 0x100 ;  /* 0x0000010005057836 */ /* 0x000fc80000000000 */
[----:B0-----:R-:W-:-:S05]  /*1f50*/  IMAD.WIDE.U32 R2, R5, 0x8, R2 ;  /* 0x0000000805027825 */ /* 0x001fca00078e0002 */
[----:B------:R1:W-:Y:S02]  /*1f60*/  REDG.E.ADD.64.STRONG.GPU desc[UR18][R2.64], R14 ;  /* 0x0000000e0200798e */ /* 0x0003e4000c12e512 */
.L_x_174:
[----:B------:R-:W-:Y:S05]  /*1f70*/  BSYNC.RECONVERGENT B1 ;  /* 0x0000000000017941 */ /* 0x000fea0003800200 */
.L_x_173:
[----:B------:R-:W-:Y:S04]  /*1f80*/  BSSY.RECONVERGENT B1, `(.L_x_175) ;  /* 0x0000009000017945 */ /* 0x000fe80003800200 */
[----:B------:R-:W-:Y:S05]  /*1f90*/  @!P2 BRA `(.L_x_176) ;  /* 0x00000000001ca947 */ /* 0x000fea0003800000 */
[----:B01----:R-:W0:Y:S01]  /*1fa0*/  LDC.64 R2, c[0x0][0x380] ;  /* 0x0000e000ff027b82 */ /* 0x003e220000000a00 */
[----:B------:R-:W-:Y:S02]  /*1fb0*/  IMAD R5, R7, 0x100, R18 ;  /* 0x0000010007057824 */ /* 0x000fe400078e0212 */
[----:B------:R-:W-:Y:S02]  /*1fc0*/  IMAD.MOV.U32 R4, RZ, RZ, R6 ;  /* 0x000000ffff047224 */ /* 0x000fe400078e0006 */
[----:B------:R-:W-:-:S04]  /*1fd0*/  VIADD R5, R5, 0x200 ;  /* 0x0000020005057836 */ /* 0x000fc80000000000 */
[----:B0-----:R-:W-:-:S04]  /*1fe0*/  IMAD.WIDE.U32 R2, R5, 0x8, R2 ;  /* 0x0000000805027825 */ /* 0x001fc800078e0002 */
[----:B------:R-:W-:-:S05]  /*1ff0*/  IMAD.MOV.U32 R5, RZ, RZ, RZ ;  /* 0x000000ffff057224 */ /* 0x000fca00078e00ff */
[----:B------:R2:W-:Y:S02]  /*2000*/  REDG.E.ADD.64.STRONG.GPU desc[UR18][R2.64], R4 ;  /* 0x000000040200798e */ /* 0x0005e4000c12e512 */
.L_x_176:
[----:B------:R-:W-:Y:S05]  /*2010*/  BSYNC.RECONVERGENT B1 ;  /* 0x0000000000017941 */ /* 0x000fea0003800200 */
.L_x_175:
[----:B------:R-:W-:Y:S04]  /*2020*/  BSSY.RECONVERGENT B1, `(.L_x_177) ;  /* 0x0000008000017945 */ /* 0x000fe80003800200 */
[----:B------:R-:W-:Y:S05]  /*2030*/  @!P3 BRA `(.L_x_178) ;  /* 0x000000000018b947 */ /* 0x000fea0003800000 */
[----:B012---:R-:W0:Y:S01]  /*2040*/  LDC.64 R2, c[0x0][0x380] ;  /* 0x0000e000ff027b82 */ /* 0x007e220000000a00 */
[----:B------:R-:W-:Y:S01]  /*2050*/  IMAD R5, R7, 0x100, R18 ;  /* 0x0000010007057824 */ /* 0x000fe200078e0212 */
[----:B------:R-:W-:-:S03]  /*2060*/  MOV R13, RZ ;  /* 0x000000ff000d7202 */ /* 0x000fc60000000f00 */
[----:B------:R-:W-:-:S04]  /*2070*/  VIADD R5, R5, 0x300 ;  /* 0x0000030005057836 */ /* 0x000fc80000000000 */
[----:B0-----:R-:W-:-:S05]  /*2080*/  IMAD.WIDE.U32 R2, R5, 0x8, R2 ;  /* 0x0000000805027825 */ /* 0x001fca00078e0002 */
[----:B------:R3:W-:Y:S02]  /*2090*/  REDG.E.ADD.64.STRONG.GPU desc[UR18][R2.64], R12 ;  /* 0x0000000c0200798e */ /* 0x0007e4000c12e512 */
.L_x_178:
[----:B------:R-:W-:Y:S05]  /*20a0*/  BSYNC.RECONVERGENT B1 ;  /* 0x0000000000017941 */ /* 0x000fea0003800200 */
.L_x_177:
[----:B------:R-:W-:-:S07]  /*20b0*/  VIADD R7, R7, 0x4 ;  /* 0x0000000407077836 */ /* 0x000fce0000000000 */
.L_x_170:
[----:B------:R-:W-:Y:S01]  /*20c0*/  UISETP.NE.AND UP0, UPT, UR9, URZ, UPT ;  /* 0x000000ff0900728c */ /* 0x000fe2000bf05270 */
[----:B------:R-:W-:Y:S08]  /*20d0*/  BSSY.RECONVERGENT B1, `(.L_x_169) ;  /* 0x0000028000017945 */ /* 0x000ff00003800200 */
[----:B------:R-:W-:Y:S05]  /*20e0*/  BRA.U !UP0, `(.L_x_179) ;  /* 0x0000000108987547 */ /* 0x000fea000b800000 */
[----:B------:R-:W-:-:S13]  /*20f0*/  ISETP.NE.AND P0, PT, R0, RZ, PT ;  /* 0x000000ff0000720c */ /* 0x000fda0003f05270 */
[----:B------:R-:W-:Y:S05]  /*2100*/  @!P0 BRA `(.L_x_180) ;  /* 0x0000000000608947 */ /* 0x000fea0003800000 */
[----:B0123--:R-:W-:Y:S01]  /*2110*/  IMAD R2, R7, 0x400, R27 ;  /* 0x0000040007027824 */ /* 0x00ffe200078e021b */
[----:B------:R-:W-:Y:S04]  /*2120*/  BSSY.RECONVERGENT B2, `(.L_x_181) ;  /* 0x000000b000027945 */ /* 0x000fe80003800200 */
[----:B------:R-:W0:Y:S04]  /*2130*/  LDS R4, [R2] ;  /* 0x0000000002047984 */ /* 0x000e280000000800 */
[----:B------:R-:W1:Y:S01]  /*2140*/  LDS R6, [R2+0x400] ;  /* 0x0004000002067984 */ /* 0x000e620000000800 */
[----:B0-----:R-:W-:-:S02]  /*2150*/  ISETP.NE.AND P0, PT, R4, RZ, PT ;  /* 0x000000ff0400720c */ /* 0x001fc40003f05270 */
[----:B-1----:R-:W-:-:S11]  /*2160*/  ISETP.NE.AND P1, PT, R6, RZ, PT ;  /* 0x000000ff0600720c */ /* 0x002fd60003f25270 */
[----:B------:R-:W-:Y:S05]  /*2170*/  @!P0 BRA `(.L_x_182) ;  /* 0x0000000000148947 */ /* 0x000fea0003800000 */
[----:B------:R-:W0:Y:S01]  /*2180*/  LDC.64 R2, c[0x0][0x380] ;  /* 0x0000e000ff027b82 */ /* 0x000e220000000a00 */
[----:B------:R-:W-:-:S04]  /*2190*/  IMAD R5, R7, 0x100, R18 ;  /* 0x0000010007057824 */ /* 0x000fc800078e0212 */
[----:B0-----:R-:W-:-:S04]  /*21a0*/  IMAD.WIDE.U32 R2, R5, 0x8, R2 ;  /* 0x0000000805027825 */ /* 0x001fc800078e0002 */
[----:B------:R-:W-:-:S05]  /*21b0*/  IMAD.MOV.U32 R5, RZ, RZ, RZ ;  /* 0x000000ffff057224 */ /* 0x000fca00078e00ff */
[----:B------:R0:W-:Y:S02]  /*21c0*/  REDG.E.ADD.64.STRONG.GPU desc[UR18][R2.64], R4 ;  /* 0x000000040200798e */ /* 0x0001e4000c12e512 */
.L_x_182:
[----:B------:R-:W-:Y:S05]  /*21d0*/  BSYNC.RECONVERGENT B2 ;  /* 0x0000000000027941 */ /* 0x000fea0003800200 */
.L_x_181:
[----:B------:R-:W-:Y:S04]  /*21e0*/  BSSY.RECONVERGENT B2, `(.L_x_183) ;  /* 0x0000009000027945 */ /* 0x000fe80003800200 */
[----:B------:R-:W-:Y:S05]  /*21f0*/  @!P1 BRA `(.L_x_184) ;  /* 0x00000000001c9947 */ /* 0x000fea0003800000 */
[----:B0-----:R-:W0:Y:S01]  /*2200*/  LDC.64 R2, c[0x0][0x380] ;  /* 0x0000e000ff027b82 */ /* 0x001e220000000a00 */
[----:B------:R-:W-:-:S05]  /*2210*/  IMAD R4, R7, 0x100, R18 ;  /* 0x0000010007047824 */ /* 0x000fca00078e0212 */
[----:B------:R-:W-:Y:S01]  /*2220*/  IADD3 R5, PT, PT, R4, 0x100, RZ ;  /* 0x0000010004057810 */ /* 0x000fe20007ffe0ff */
[----:B------:R-:W-:-:S04]  /*2230*/  IMAD.MOV.U32 R4, RZ, RZ, R6 ;  /* 0x000000ffff047224 */ /* 0x000fc800078e0006 */
[----:B0-----:R-:W-:-:S04]  /*2240*/  IMAD.WIDE.U32 R2, R5, 0x8, R2 ;  /* 0x0000000805027825 */ /* 0x001fc800078e0002 */
[----:B------:R-:W-:-:S05]  /*2250*/  IMAD.MOV.U32 R5, RZ, RZ, RZ ;  /* 0x000000ffff057224 */ /* 0x000fca00078e00ff */
[----:B------:R1:W-:Y:S02]  /*2260*/  REDG.E.ADD.64.STRONG.GPU desc[UR18][R2.64], R4 ;  /* 0x000000040200798e */ /* 0x0003e4000c12e512 */
.L_x_184:
[----:B------:R-:W-:Y:S05]  /*2270*/  BSYNC.RECONVERGENT B2 ;  /* 0x0000000000027941 */ /* 0x000fea0003800200 */
.L_x_183:
[----:B------:R-:W-:-:S07]  /*2280*/  VIADD R7, R7, 0x2 ;  /* 0x0000000207077836 */ /* 0x000fce0000000000 */
.L_x_180:
[----:B------:R-:W-:-:S13]  /*2290*/  ISETP.NE.AND P0, PT, R11, RZ, PT ;  /* 0x000000ff0b00720c */ /* 0x000fda0003f05270 */
[----:B------:R-:W-:Y:S05]  /*22a0*/  @!P0 BRA `(.L_x_179) ;  /* 0x0000000000288947 */ /* 0x000fea0003800000 */
[----:B0123--:R-:W-:-:S05]  /*22b0*/  IMAD R2, R7, 0x400, R27 ;  /* 0x0000040007027824 */ /* 0x00ffca00078e021b */
[----:B------:R-:W0:Y:S02]  /*22c0*/  LDS R6, [R2] ;  /* 0x0000000002067984 */ /* 0x000e240000000800 */
[----:B0-----:R-:W-:-:S13]  /*22d0*/  ISETP.NE.AND P0, PT, R6, RZ, PT ;  /* 0x000000ff0600720c */ /* 0x001fda0003f05270 */
[----:B------:R-:W-:Y:S05]  /*22e0*/  @!P0 BRA `(.L_x_179) ;  /* 0x0000000000188947 */ /* 0x000fea0003800000 */
[----:B------:R-:W0:Y:S01]  /*22f0*/  LDC.64 R2, c[0x0][0x380] ;  /* 0x0000e000ff027b82 */ /* 0x000e220000000a00 */
[----:B------:R-:W-:-:S04]  /*2300*/  IMAD R5, R7, 0x100, R18 ;  /* 0x0000010007057824 */ /* 0x000fc800078e0212 */
[----:B0-----:R-:W-:Y:S01]  /*2310*/  IMAD.WIDE.U32 R4, R5, 0x8, R2 ;  /* 0x0000000805047825 */ /* 0x001fe200078e0002 */
[----:B------:R-:W-:-:S03]  /*2320*/  MOV R2, R6 ;  /* 0x0000000600027202 */ /* 0x000fc60000000f00 */
[----:B------:R-:W-:-:S05]  /*2330*/  IMAD.MOV.U32 R3, RZ, RZ, RZ ;  /* 0x000000ffff037224 */ /* 0x000fca00078e00ff */
[----:B------:R4:W-:Y:S02]  /*2340*/  REDG.E.ADD.64.STRONG.GPU desc[UR18][R4.64], R2 ;  /* 0x000000020400798e */ /* 0x0009e4000c12e512 */
.L_x_179:
[----:B------:R-:W-:Y:S05]  /*2350*/  BSYNC.RECONVERGENT B1 ;  /* 0x0000000000017941 */ /* 0x000fea0003800200 */
.L_x_169:
[----:B------:R-:W-:-:S13]  /*2360*/  ISETP.GT.U32.AND P0, PT, R18, 0x7f, PT ;  /* 0x0000007f1200780c */ /* 0x000fda0003f04070 */
[----:B------:R-:W-:Y:S05]  /*2370*/  @P0 BRA `(.L_x_150) ;  /* 0x00000008008c0947 */ /* 0x000fea0003800000 */
[----:B------:R-:W-:Y:S01]  /*2380*/  ISETP.GE.U32.AND P0, PT, R8, 0x7, PT ;  /* 0x000000070800780c */ /* 0x000fe20003f06070 */
[----:B------:R-:W-:-:S12]  /*2390*/  IMAD.MOV.U32 R7, RZ, RZ, RZ ;  /* 0x000000ffff077224 */ /* 0x000fd800078e00ff */
[----:B------:R-:W-:Y:S05]  /*23a0*/  @!P0 BRA `(.L_x_185) ;  /* 0x0000000400148947 */ /* 0x000fea0003800000 */
[----:B01234-:R-:W0:Y:S01]  /*23b0*/  LDC.64 R2, c[0x0][0x380] ;  /* 0x0000e000ff027b82 */ /* 0x01fe220000000a00 */
[----:B------:R-:W-:-:S07]  /*23c0*/  IMAD.MOV.U32 R8, RZ, RZ, RZ ;  /* 0x000000ffff087224 */ /* 0x000fce00078e00ff */
.L_x_202:
[C---:B------:R-:W-:Y:S01]  /*23d0*/  IMAD R29, R8.reuse, 0x400, R27 ;  /* 0x00000400081d7824 */ /* 0x040fe200078e021b */
[----:B------:R-:W-:Y:S01]  /*23e0*/  BSSY.RECONVERGENT B1, `(.L_x_186) ;  /* 0x000000c000017945 */ /* 0x000fe20003800200 */
[----:B01234-:R-:W-:-:S03]  /*23f0*/  IMAD R5, R8, 0x100, R18 ;  /* 0x0000010008057824 */ /* 0x01ffc600078e0212 */
[----:B------:R-:W1:Y:S01]  /*2400*/  LDS R6, [R29+0x200] ;  /* 0x000200001d067984 */ /* 0x000e620000000800 */
[----:B0-----:R-:W-:-:S03]  /*2410*/  IMAD.WIDE.U32 R4, R5, 0x8, R2 ;  /* 0x0000000805047825 */ /* 0x001fc600078e0002 */
[----:B------:R-:W0:Y:S04]  /*2420*/  LDS R12, [R29+0x600] ;  /* 0x000600001d0c7984 */ /* 0x000e280000000800 */
[----:B------:R2:W3:Y:S04]  /*2430*/  LDS R17, [R29+0xa00] ;  /* 0x000a00001d117984 */ /* 0x0004e80000000800 */
[----:B------:R2:W4:Y:S01]  /*2440*/  LDS R13, [R29+0xe00] ;  /* 0x000e00001d0d7984 */ /* 0x0005220000000800 */
[----:B-1----:R-:W-:Y:S02]  /*2450*/  ISETP.NE.AND P0, PT, R6, RZ, PT ;  /* 0x000000ff0600720c */ /* 0x002fe40003f05270 */
[----:B0-----:R-:W-:-:S11]  /*2460*/  ISETP.NE.AND P1, PT, R12, RZ, PT ;  /* 0x000000ff0c00720c */ /* 0x001fd60003f25270 */
[----:B--234-:R-:W-:Y:S05]  /*2470*/  @!P0 BRA `(.L_x_187) ;  /* 0x0000000000088947 */ /* 0x01cfea0003800000 */
[----:B------:R-:W-:-:S05]  /*2480*/  HFMA2 R7, -RZ, RZ, 0, 0 ;  /* 0x00000000ff077431 */ /* 0x000fca00000001ff */
[----:B------:R0:W-:Y:S02]  /*2490*/  REDG.E.ADD.64.STRONG.GPU desc[UR18][R4.64+0x400], R6 ;  /* 0x000400060400798e */ /* 0x0001e4000c12e512 */
.L_x_187:
[----:B------:R-:W-:Y:S05]  /*24a0*/  BSYNC.RECONVERGENT B1 ;  /* 0x0000000000017941 */ /* 0x000fea0003800200 */
.L_x_186:
[----:B------:R-:W-:Y:S04]  /*24b0*/  BSSY.RECONVERGENT B1, `(.L_x_188) ;  /* 0x0000005000017945 */ /* 0x000fe80003800200 */
[----:B------:R-:W-:Y:S05]  /*24c0*/  @!P1 BRA `(.L_x_189) ;  /* 0x00000000000c9947 */ /* 0x000fea0003800000 */
[----:B0-----:R-:W-:Y:S02]  /*24d0*/  IMAD.MOV.U32 R6, RZ, RZ, R12 ;  /* 0x000000ffff067224 */ /* 0x001fe400078e000c */
[----:B------:R-:W-:-:S05]  /*24e0*/  IMAD.MOV.U32 R7, RZ, RZ, RZ ;  /* 0x000000ffff077224 */ /* 0x000fca00078e00ff */
[----:B------:R1:W-:Y:S02]  /*24f0*/  REDG.E.ADD.64.STRONG.GPU desc[UR18][R4.64+0xc00], R6 ;  /* 0x000c00060400798e */ /* 0x0003e4000c12e512 */
.L_x_189:
[----:B------:R-:W-:Y:S05]  /*2500*/  BSYNC.RECONVERGENT B1 ;  /* 0x0000000000017941 */ /* 0x000fea0003800200 */
.L_x_188:
[----:B------:R-:W2:Y:S01]  /*2510*/  LDS R15, [R29+0x1200] ;  /* 0x001200001d0f7984 */ /* 0x000ea20000000800 */
[----:B------:R-:W-:Y:S01]  /*2520*/  ISETP.NE.AND P6, PT, R17, RZ, PT ;  /* 0x000000ff1100720c */ /* 0x000fe20003fc5270 */
[----:B------:R-:W-:Y:S01]  /*2530*/  VIADD R8, R8, 0x8 ;  /* 0x0000000808087836 */ /* 0x000fe20000000000 */
[----:B------:R-:W-:Y:S01]  /*2540*/  BSSY.RECONVERGENT B1, `(.L_x_190) ;  /* 0x000000e000017945 */ /* 0x000fe20003800200 */
[----:B------:R-:W3:Y:S01]  /*2550*/  LDS R12, [R29+0x1600] ;  /* 0x001600001d0c7984 */ /* 0x000ee20000000800 */
[----:B------:R-:W-:Y:S02]  /*2560*/  ISETP.NE.AND P1, PT, R13, RZ, PT ;  /* 0x000000ff0d00720c */ /* 0x000fe40003f25270 */
[----:B------:R-:W-:Y:S01]  /*2570*/  ISETP.NE.AND P0, PT, R8, R9, PT ;  /* 0x000000090800720c */ /* 0x000fe20003f05270 */
[----:B------:R-:W4:Y:S04]  /*2580*/  LDS R14, [R29+0x1a00] ;  /* 0x001a00001d0e7984 */ /* 0x000f280000000800 */
[----:B------:R-:W5:Y:S01]  /*2590*/  LDS R16, [R29+0x1e00] ;  /* 0x001e00001d107984 */ /* 0x000f620000000800 */
[----:B--2---:R-:W-:-:S02]  /*25a0*/  ISETP.NE.AND P2, PT, R15, RZ, PT ;  /* 0x000000ff0f00720c */ /* 0x004fc40003f45270 */
[----:B---3--:R-:W-:Y:S02]  /*25b0*/  ISETP.NE.AND P3, PT, R12, RZ, PT ;  /* 0x000000ff0c00720c */ /* 0x008fe40003f65270 */
[----:B----4-:R-:W-:Y:S02]  /*25c0*/  ISETP.NE.AND P4, PT, R14, RZ, PT ;  /* 0x000000ff0e00720c */ /* 0x010fe40003f85270 */
[----:B-----5:R-:W-:Y:S01]  /*25d0*/  ISETP.NE.AND P5, PT, R16, RZ, PT ;  /* 0x000000ff1000720c */ /* 0x020fe20003fa5270 */
[----:B------:R-:W-:-:S12]  /*25e0*/  @!P6 BRA `(.L_x_191) ;  /* 0x00000000000ce947 */ /* 0x000fd80003800000 */
[----:B01----:R-:W-:Y:S02]  /*25f0*/  IMAD.MOV.U32 R6, RZ, RZ, R17 ;  /* 0x000000ffff067224 */ /* 0x003fe400078e0011 */
[----:B------:R-:W-:-:S05]  /*2600*/  IMAD.MOV.U32 R7, RZ, RZ, RZ ;  /* 0x000000ffff077224 */ /* 0x000fca00078e00ff */
[----:B------:R2:W-:Y:S02]  /*2610*/  REDG.E.ADD.64.STRONG.GPU desc[UR18][R4.64+0x1400], R6 ;  /* 0x001400060400798e */ /* 0x0005e4000c12e512 */
.L_x_191:
[----:B------:R-:W-:Y:S05]  /*2620*/  BSYNC.RECONVERGENT B1 ;  /* 0x0000000000017941 */ /* 0x000fea0003800200 */
.L_x_190:
[----:B------:R-:W-:Y:S04]  /*2630*/  BSSY.RECONVERGENT B1, `(.L_x_192) ;  /* 0x0000005000017945 */ /* 0x000fe80003800200 */
[----:B------:R-:W-:Y:S05]  /*2640*/  @!P1 BRA `(.L_x_193) ;  /* 0x00000000000c9947 */ /* 0x000fea0003800000 */
[----:B012---:R-:W-:Y:S01]  /*2650*/  MOV R6, R13 ;  /* 0x0000000d00067202 */ /* 0x007fe20000000f00 */
[----:B------:R-:W-:-:S05]  /*2660*/  IMAD.MOV.U32 R7, RZ, RZ, RZ ;  /* 0x000000ffff077224 */ /* 0x000fca00078e00ff */
[----:B------:R3:W-:Y:S02]  /*2670*/  REDG.E.ADD.64.STRONG.GPU desc[UR18][R4.64+0x1c00], R6 ;  /* 0x001c00060400798e */ /* 0x0007e4000c12e512 */
.L_x_193:
[----:B------:R-:W-:Y:S05]  /*2680*/  BSYNC.RECONVERGENT B1 ;  /* 0x0000000000017941 */ /* 0x000fea0003800200 */
.L_x_192:
[----:B------:R-:W-:Y:S04]  /*2690*/  BSSY.RECONVERGENT B1, `(.L_x_194) ;  /* 0x0000005000017945 */ /* 0x000fe80003800200 */
[----:B------:R-:W-:Y:S05]  /*26a0*/  @!P2 BRA `(.L_x_195) ;  /* 0x00000000000ca947 */ /* 0x000fea0003800000 */
[----:B0123--:R-:W-:Y:S02]  /*26b0*/  IMAD.MOV.U32 R6, RZ, RZ, R15 ;  /* 0x000000ffff067224 */ /* 0x00ffe400078e000f */
[----:B------:R-:W-:-:S05]  /*26c0*/  IMAD.MOV.U32 R7, RZ, RZ, RZ ;  /* 0x000000ffff077224 */ /* 0x000fca00078e00ff */
[----:B------:R4:W-:Y:S02]  /*26d0*/  REDG.E.ADD.64.STRONG.GPU desc[UR18][R4.64+0x2400], R6 ;  /* 0x002400060400798e */ /* 0x0009e4000c12e512 */
.L_x_195:
[----:B------:R-:W-:Y:S05]  /*26e0*/  BSYNC.RECONVERGENT B1 ;  /* 0x0000000000017941 */ /* 0x000fea0003800200 */
.L_x_194:
[----:B------:R-:W-:Y:S04]  /*26f0*/  BSSY.RECONVERGENT B1, `(.L_x_196) ;  /* 0x0000004000017945 */ /* 0x000fe80003800200 */
[----:B------:R-:W-:Y:S05]  /*2700*/  @!P3 BRA `(.L_x_197) ;  /* 0x000000000008b947 */ /* 0x000fea0003800000 */
[----:B------:R-:W-:-:S05]  /*2710*/  IMAD.MOV.U32 R13, RZ, RZ, RZ ;  /* 0x000000ffff0d7224 */ /* 0x000fca00078e00ff */
[----:B------:R0:W-:Y:S02]  /*2720*/  REDG.E.ADD.64.STRONG.GPU desc[UR18][R4.64+0x2c00], R12 ;  /* 0x002c000c0400798e */ /* 0x0001e4000c12e512 */
.L_x_197:
[----:B------:R-:W-:Y:S05]  /*2730*/  BSYNC.RECONVERGENT B1 ;  /* 0x0000000000017941 */ /* 0x000fea0003800200 */
.L_x_196:
[----:B------:R-:W-:Y:S04]  /*2740*/  BSSY.RECONVERGENT B1, `(.L_x_198) ;  /* 0x0000004000017945 */ /* 0x000fe80003800200 */
[----:B------:R-:W-:Y:S05]  /*2750*/  @!P4 BRA `(.L_x_199) ;  /* 0x000000000008c947 */ /* 0x000fea0003800000 */
[----:B------:R-:W-:-:S05]  /*2760*/  IMAD.MOV.U32 R15, RZ, RZ, RZ ;  /* 0x000000ffff0f7224 */ /* 0x000fca00078e00ff */
[----:B------:R0:W-:Y:S02]  /*2770*/  REDG.E.ADD.64.STRONG.GPU desc[UR18][R4.64+0x3400], R14 ;  /* 0x0034000e0400798e */ /* 0x0001e4000c12e512 */
.L_x_199:
[----:B------:R-:W-:Y:S05]  /*2780*/  BSYNC.RECONVERGENT B1 ;  /* 0x0000000000017941 */ /* 0x000fea0003800200 */
.L_x_198:
[----:B------:R-:W-:Y:S04]  /*2790*/  BSSY.RECONVERGENT B1, `(.L_x_200) ;  /* 0x0000004000017945 */ /* 0x000fe80003800200 */
[----:B------:R-:W-:Y:S05]  /*27a0*/  @!P5 BRA `(.L_x_201) ;  /* 0x000000000008d947 */ /* 0x000fea0003800000 */
[----:B------:R-:W-:-:S05]  /*27b0*/  HFMA2 R17, -RZ, RZ, 0, 0 ;  /* 0x00000000ff117431 */ /* 0x000fca00000001ff */
[----:B------:R0:W-:Y:S02]  /*27c0*/  REDG.E.ADD.64.STRONG.GPU desc[UR18][R4.64+0x3c00], R16 ;  /* 0x003c00100400798e */ /* 0x0001e4000c12e512 */
.L_x_201:
[----:B------:R-:W-:Y:S05]  /*27d0*/  BSYNC.RECONVERGENT B1 ;  /* 0x0000000000017941 */ /* 0x000fea0003800200 */
.L_x_200:
[----:B------:R-:W-:Y:S05]  /*27e0*/  @P0 BRA `(.L_x_202) ;  /* 0xfffffff800f80947 */ /* 0x000fea000383ffff */
[----:B01234-:R-:W-:-:S07]  /*27f0*/  IMAD.MOV.U32 R7, RZ, RZ, R9 ;  /* 0x000000ffff077224 */ /* 0x01ffce00078e0009 */
.L_x_185:
[----:B------:R-:W-:-:S09]  /*2800*/  UISETP.NE.AND UP0, UPT, UR20, URZ, UPT ;  /* 0x000000ff1400728c */ /* 0x000fd2000bf05270 */
[----:B------:R-:W-:Y:S05]  /*2810*/  BRA.U !UP0, `(.L_x_150) ;  /* 0x0000000508647547 */ /* 0x000fea000b800000 */
[----:B------:R-:W-:-:S13]  /*2820*/  ISETP.GE.U32.AND P0, PT, R10, 0x3, PT ;  /* 0x000000030a00780c */ /* 0x000fda0003f06070 */
[----:B------:R-:W-:Y:S05]  /*2830*/  @!P0 BRA `(.L_x_203) ;  /* 0x0000000000c08947 */ /* 0x000fea0003800000 */
[----:B01234-:R-:W-:Y:S01]  /*2840*/  IMAD R2, R7, 0x400, R27 ;  /* 0x0000040007027824 */ /* 0x01ffe200078e021b */
[----:B------:R-:W-:Y:S04]  /*2850*/  BSSY.RECONVERGENT B1, `(.L_x_204) ;  /* 0x0000010000017945 */ /* 0x000fe80003800200 */
[----:B------:R-:W0:Y:S04]  /*2860*/  LDS R10, [R2+0x200] ;  /* 0x00020000020a7984 */ /* 0x000e280000000800 */
        /* <DEDUP_REMOVED lines=14> */
.L_x_205:
[----:B------:R-:W-:Y:S05]  /*2950*/  BSYNC.RECONVERGENT B1 ;  /* 0x0000000000017941 */ /* 0x000fea0003800200 */
.L_x_204:
[----:B------:R-:W-:Y:S04]  /*2960*/  BSSY.RECONVERGENT B1, `(.L_x_206) ;  /* 0x0000009000017945 */ /* 0x000fe80003800200 */
[----:B------:R-:W-:Y:S05]  /*2970*/  @!P1 BRA `(.L_x_207) ;  /* 0x00000000001c9947 */ /* 0x000fea0003800000 */
[----:B0-----:R-:W0:Y:S01]  /*2980*/  LDC.64 R4, c[0x0][0x380] ;  /* 0x0000e000ff047b82 */ /* 0x001e220000000a00 */
[----:B------:R-:W-:Y:S01]  /*2990*/  LEA R3, R7, R18, 0x8 ;  /* 0x0000001207037211 */ /* 0x000fe200078e40ff */
[----:B------:R-:W-:-:S04]  /*29a0*/  IMAD.MOV.U32 R2, RZ, RZ, R9 ;  /* 0x000000ffff027224 */ /* 0x000fc800078e0009 */
[----:B------:R-:W-:-:S04]  /*29b0*/  VIADD R3, R3, 0x100 ;  /* 0x0000010003037836 */ /* 0x000fc80000000000 */
[----:B0-----:R-:W-:-:S04]  /*29c0*/  IMAD.WIDE.U32 R4, R3, 0x8, R4 ;  /* 0x0000000803047825 */ /* 0x001fc800078e0004 */
[----:B------:R-:W-:-:S05]  /*29d0*/  IMAD.MOV.U32 R3, RZ, RZ, RZ ;  /* 0x000000ffff037224 */ /* 0x000fca00078e00ff */
[----:B------:R1:W-:Y:S02]  /*29e0*/  REDG.E.ADD.64.STRONG.GPU desc[UR18][R4.64+0x400], R2 ;  /* 0x000400020400798e */ /* 0x0003e4000c12e512 */
.L_x_207:
[----:B------:R-:W-:Y:S05]  /*29f0*/  BSYNC.RECONVERGENT B1 ;  /* 0x0000000000017941 */ /* 0x000fea0003800200 */
.L_x_206:
[----:B------:R-:W-:Y:S04]  /*2a00*/  BSSY.RECONVERGENT B1, `(.L_x_208) ;  /* 0x0000009000017945 */ /* 0x000fe80003800200 */
[----:B------:R-:W-:Y:S05]  /*2a10*/  @!P2 BRA `(.L_x_209) ;  /* 0x00000000001ca947 */ /* 0x000fea0003800000 */
[----:B01----:R-:W0:Y:S01]  /*2a20*/  LDC.64 R2, c[0x0][0x380] ;  /* 0x0000e000ff027b82 */ /* 0x003e220000000a00 */
[----:B------:R-:W-:Y:S01]  /*2a30*/  IMAD R5, R7, 0x100, R18 ;  /* 0x0000010007057824 */ /* 0x000fe200078e0212 */
[----:B------:R-:W-:-:S03]  /*2a40*/  MOV R4, R6 ;  /* 0x0000000600047202 */ /* 0x000fc60000000f00 */
[----:B------:R-:W-:-:S04]  /*2a50*/  VIADD R5, R5, 0x200 ;  /* 0x0000020005057836 */ /* 0x000fc80000000000 */
[----:B0-----:R-:W-:-:S04]  /*2a60*/  IMAD.WIDE.U32 R2, R5, 0x8, R2 ;  /* 0x0000000805027825 */ /* 0x001fc800078e0002 */
[----:B------:R-:W-:-:S05]  /*2a70*/  IMAD.MOV.U32 R5, RZ, RZ, RZ ;  /* 0x000000ffff057224 */ /* 0x000fca00078e00ff */
[----:B------:R2:W-:Y:S02]  /*2a80*/  REDG.E.ADD.64.STRONG.GPU desc[UR18][R2.64+0x400], R4 ;  /* 0x000400040200798e */ /* 0x0005e4000c12e512 */
.L_x_209:
[----:B------:R-:W-:Y:S05]  /*2a90*/  BSYNC.RECONVERGENT B1 ;  /* 0x0000000000017941 */ /* 0x000fea0003800200 */
.L_x_208:
[----:B------:R-:W-:Y:S04]  /*2aa0*/  BSSY.RECONVERGENT B1, `(.L_x_210) ;  /* 0x0000008000017945 */ /* 0x000fe80003800200 */
[----:B------:R-:W-:Y:S05]  /*2ab0*/  @!P3 BRA `(.L_x_211) ;  /* 0x000000000018b947 */ /* 0x000fea0003800000 */
[----:B012---:R-:W0:Y:S01]  /*2ac0*/  LDC.64 R2, c[0x0][0x380] ;  /* 0x0000e000ff027b82 */ /* 0x007e220000000a00 */
[----:B------:R-:W-:Y:S02]  /*2ad0*/  IMAD R5, R7, 0x100, R18 ;  /* 0x0000010007057824 */ /* 0x000fe400078e0212 */
[----:B------:R-:W-:Y:S02]  /*2ae0*/  IMAD.MOV.U32 R9, RZ, RZ, RZ ;  /* 0x000000ffff097224 */ /* 0x000fe400078e00ff */
[----:B------:R-:W-:-:S04]  /*2af0*/  VIADD R5, R5, 0x300 ;  /* 0x0000030005057836 */ /* 0x000fc80000000000 */
[----:B0-----:R-:W-:-:S05]  /*2b00*/  IMAD.WIDE.U32 R2, R5, 0x8, R2 ;  /* 0x0000000805027825 */ /* 0x001fca00078e0002 */
[----:B------:R3:W-:Y:S02]  /*2b10*/  REDG.E.ADD.64.STRONG.GPU desc[UR18][R2.64+0x400], R8 ;  /* 0x000400080200798e */ /* 0x0007e4000c12e512 */
.L_x_211:
[----:B------:R-:W-:Y:S05]  /*2b20*/  BSYNC.RECONVERGENT B1 ;  /* 0x0000000000017941 */ /* 0x000fea0003800200 */
.L_x_210:
[----:B------:R-:W-:-:S07]  /*2b30*/  VIADD R7, R7, 0x4 ;  /* 0x0000000407077836 */ /* 0x000fce0000000000 */
.L_x_203:
[----:B------:R-:W-:-:S09]  /*2b40*/  UISETP.NE.AND UP0, UPT, UR9, URZ, UPT ;  /* 0x000000ff0900728c */ /* 0x000fd2000bf05270 */
[----:B------:R-:W-:Y:S05]  /*2b50*/  BRA.U !UP0, `(.L_x_150) ;  /* 0x0000000108947547 */ /* 0x000fea000b800000 */
[----:B------:R-:W-:-:S13]  /*2b60*/  ISETP.NE.AND P0, PT, R0, RZ, PT ;  /* 0x000000ff0000720c */ /* 0x000fda0003f05270 */
[----:B------:R-:W-:Y:S05]  /*2b70*/  @!P0 BRA `(.L_x_212) ;  /* 0x0000000000608947 */ /* 0x000fea0003800000 */
[----:B01234-:R-:W-:Y:S01]  /*2b80*/  LEA R2, R7, R27, 0xa ;  /* 0x0000001b07027211 */ /* 0x01ffe200078e50ff */
[----:B------:R-:W-:Y:S04]  /*2b90*/  BSSY.RECONVERGENT B1, `(.L_x_213) ;  /* 0x000000b000017945 */ /* 0x000fe80003800200 */
[----:B------:R-:W0:Y:S04]  /*2ba0*/  LDS R4, [R2+0x200] ;  /* 0x0002000002047984 */ /* 0x000e280000000800 */
        /* <DEDUP_REMOVED lines=9> */
.L_x_214:
[----:B------:R-:W-:Y:S05]  /*2c40*/  BSYNC.RECONVERGENT B1 ;  /* 0x0000000000017941 */ /* 0x000fea0003800200 */
.L_x_213:
[----:B------:R-:W-:Y:S04]  /*2c50*/  BSSY.RECONVERGENT B1, `(.L_x_215) ;  /* 0x0000009000017945 */ /* 0x000fe80003800200 */
[----:B------:R-:W-:Y:S05]  /*2c60*/  @!P1 BRA `(.L_x_216) ;  /* 0x00000000001c9947 */ /* 0x000fea0003800000 */
[----:B0-----:R-:W0:Y:S01]  /*2c70*/  LDC.64 R2, c[0x0][0x380] ;  /* 0x0000e000ff027b82 */ /* 0x001e220000000a00 */
[----:B------:R-:W-:-:S04]  /*2c80*/  IMAD R4, R7, 0x100, R18 ;  /* 0x0000010007047824 */ /* 0x000fc800078e0212 */
[----:B------:R-:W-:Y:S02]  /*2c90*/  VIADD R5, R4, 0x100 ;  /* 0x0000010004057836 */ /* 0x000fe40000000000 */
[----:B------:R-:W-:Y:S02]  /*2ca0*/  IMAD.MOV.U32 R4, RZ, RZ, R0 ;  /* 0x000000ffff047224 */ /* 0x000fe400078e0000 */
[----:B0-----:R-:W-:-:S04]  /*2cb0*/  IMAD.WIDE.U32 R2, R5, 0x8, R2 ;  /* 0x0000000805027825 */ /* 0x001fc800078e0002 */
[----:B------:R-:W-:-:S05]  /*2cc0*/  HFMA2 R5, -RZ, RZ, 0, 0 ;  /* 0x00000000ff057431 */ /* 0x000fca00000001ff */
[----:B------:R1:W-:Y:S02]  /*2cd0*/  REDG.E.ADD.64.STRONG.GPU desc[UR18][R2.64+0x400], R4 ;  /* 0x000400040200798e */ /* 0x0003e4000c12e512 */
.L_x_216:
[----:B------:R-:W-:Y:S05]  /*2ce0*/  BSYNC.RECONVERGENT B1 ;  /* 0x0000000000017941 */ /* 0x000fea0003800200 */
.L_x_215:
[----:B------:R-:W-:-:S07]  /*2cf0*/  VIADD R7, R7, 0x2 ;  /* 0x0000000207077836 */ /* 0x000fce0000000000 */
.L_x_212:
[----:B------:R-:W-:-:S13]  /*2d00*/  ISETP.NE.AND P0, PT, R11, RZ, PT ;  /* 0x000000ff0b00720c */ /* 0x000fda0003f05270 */
[----:B------:R-:W-:Y:S05]  /*2d10*/  @!P0 BRA `(.L_x_150) ;  /* 0x0000000000248947 */ /* 0x000fea0003800000 */
[----:B------:R-:W-:-:S05]  /*2d20*/  IMAD R0, R7, 0x400, R27 ;  /* 0x0000040007007824 */ /* 0x000fca00078e021b */
[----:B012-4-:R-:W0:Y:S02]  /*2d30*/  LDS R4, [R0+0x200] ;  /* 0x0002000000047984 */ /* 0x017e240000000800 */
[----:B0-----:R-:W-:-:S13]  /*2d40*/  ISETP.NE.AND P0, PT, R4, RZ, PT ;  /* 0x000000ff0400720c */ /* 0x001fda0003f05270 */
[----:B------:R-:W-:Y:S05]  /*2d50*/  @!P0 BRA `(.L_x_150) ;  /* 0x0000000000148947 */ /* 0x000fea0003800000 */
[----:B---3--:R-:W0:Y:S01]  /*2d60*/  LDC.64 R2, c[0x0][0x380] ;  /* 0x0000e000ff027b82 */ /* 0x008e220000000a00 */
[----:B------:R-:W-:Y:S02]  /*2d70*/  IMAD R7, R7, 0x100, R18 ;  /* 0x0000010007077824 */ /* 0x000fe400078e0212 */
[----:B------:R-:W-:Y:S02]  /*2d80*/  IMAD.MOV.U32 R5, RZ, RZ, RZ ;  /* 0x000000ffff057224 */ /* 0x000fe400078e00ff */
[----:B0-----:R-:W-:-:S05]  /*2d90*/  IMAD.WIDE.U32 R2, R7, 0x8, R2 ;  /* 0x0000000807027825 */ /* 0x001fca00078e0002 */
[----:B------:R0:W-:Y:S02]  /*2da0*/  REDG.E.ADD.64.STRONG.GPU desc[UR18][R2.64+0x400], R4 ;  /* 0x000400040200798e */ /* 0x0001e4000c12e512 */
.L_x_150:
[----:B------:R-:W-:Y:S05]  /*2db0*/  BSYNC.RECONVERGENT B0 ;  /* 0x0000000000007941 */ /* 0x000fea0003800200 */
.L_x_149:
[----:B------:R-:W1:Y:S01]  /*2dc0*/  LDCU.64 UR4, c[0x0][0x390] ;  /* 0x00007200ff0477ac */ /* 0x000e620008000a00 */
[----:B------:R-:W-:-:S04]  /*2dd0*/  UIADD3 UR6, UP1, UPT, UR6, 0x1, URZ ;  /* 0x0000000106067890 */ /* 0x000fc8000ff3e0ff */
[----:B------:R-:W-:Y:S02]  /*2de0*/  UIADD3.X UR7, UPT, UPT, URZ, UR7, URZ, UP1, !UPT ;  /* 0x00000007ff077290 */ /* 0x000fe40008ffe4ff */
[----:B-1----:R-:W-:-:S04]  /*2df0*/  UIADD3 UR10, UP0, UPT, UR4, -0x1, URZ ;  /* 0xffffffff040a7890 */ /* 0x002fc8000ff1e0ff */
[----:B------:R-:W-:-:S04]  /*2e00*/  UIADD3.X UR11, UPT, UPT, UR5, -0x1, URZ, UP0, !UPT ;  /* 0xffffffff050b7890 */ /* 0x000fc800087fe4ff */
[----:B------:R-:W-:-:S04]  /*2e10*/  USHF.R.U64 UR10, UR10, 0x1e, UR11 ;  /* 0x0000001e0a0a7899 */ /* 0x000fc8000800120b */
[----:B------:R-:W-:-:S04]  /*2e20*/  UIADD3 UR10, UP0, UPT, UR10, 0x1, URZ ;  /* 0x000000010a0a7890 */ /* 0x000fc8000ff1e0ff */
[----:B------:R-:W-:Y:S02]  /*2e30*/  ULEA.HI.X UR11, UR11, URZ, URZ, 0x2, UP0 ;  /* 0x000000ff0b0b7291 */ /* 0x000fe400080f14ff */
[----:B------:R-:W-:-:S04]  /*2e40*/  UISETP.LT.U32.AND UP0, UPT, UR10, UR4, UPT ;  /* 0x000000040a00728c */ /* 0x000fc8000bf01070 */
[----:B------:R-:W-:-:S04]  /*2e50*/  UISETP.LT.U32.AND.EX UP0, UPT, UR11, UR5, UPT, UP0 ;  /* 0x000000050b00728c */ /* 0x000fc8000bf01100 */
[----:B------:R-:W-:Y:S02]  /*2e60*/  USEL UR4, UR10, UR4, UP0 ;  /* 0x000000040a047287 */ /* 0x000fe40008000000 */
[----:B------:R-:W-:Y:S02]  /*2e70*/  USEL UR5, UR11, UR5, UP0 ;  /* 0x000000050b057287 */ /* 0x000fe40008000000 */
[----:B------:R-:W-:-:S04]  /*2e80*/  UISETP.NE.U32.AND UP0, UPT, UR6, UR4, UPT ;  /* 0x000000040600728c */ /* 0x000fc8000bf05070 */
[----:B------:R-:W-:Y:S01]  /*2e90*/  UISETP.NE.AND.EX UP0, UPT, UR7, UR5, UPT, UP0 ;  /* 0x000000050700728c */ /* 0x000fe2000bf05300 */
[----:B------:R-:W-:Y:S08]  /*2ea0*/  BAR.SYNC.DEFER_BLOCKING 0x0 ;  /* 0x0000000000007b1d */ /* 0x000ff00000010000 */
[----:B------:R-:W-:Y:S05]  /*2eb0*/  BRA.U UP0, `(.L_x_217) ;  /* 0xffffffd100dc7547 */ /* 0x000fea000b83ffff */
[----:B------:R-:W-:Y:S05]  /*2ec0*/  EXIT ;  /* 0x000000000000794d */ /* 0x000fea0003800000 */
.L_x_218:
        /* <DEDUP_REMOVED lines=11> */
.L_x_246:


//--------------------- .text._ZN3cub18CUB_300001_SM_10006detail10radix_sort31DeviceRadixSortSingleTileKernelINS1_5radix10policy_hubIjNS0_8NullTypeEyE10Policy1000ELNS0_9SortOrderE0EjS6_yNS1_21identity_decomposer_tEEEvPKT1_PSB_PKT2_PSF_T3_iiT4_ --------------------------
	.section	.text._ZN3cub18CUB_300001_SM_10006detail10radix_sort31DeviceRadixSortSingleTileKernelINS1_5radix10policy_hubIjNS0_8NullTypeEyE10Policy1000ELNS0_9SortOrderE0EjS6_yNS1_21identity_decomposer_tEEEvPKT1_PSB_PKT2_PSF_T3_iiT4_,"ax",@progbits
	.align	128
        .global         _ZN3cub18CUB_300001_SM_10006detail10radix_sort31DeviceRadixSortSingleTileKernelINS1_5radix10policy_hubIjNS0_8NullTypeEyE10Policy1000ELNS0_9SortOrderE0EjS6_yNS1_21identity_decomposer_tEEEvPKT1_PSB_PKT2_PSF_T3_iiT4_
        .type           _ZN3cub18CUB_300001_SM_10006detail10radix_sort31DeviceRadixSortSingleTileKernelINS1_5radix10policy_hubIjNS0_8NullTypeEyE10Policy1000ELNS0_9SortOrderE0EjS6_yNS1_21identity_decomposer_tEEEvPKT1_PSB_PKT2_PSF_T3_iiT4_,@function
        .size           _ZN3cub18CUB_300001_SM_10006detail10radix_sort31DeviceRadixSortSingleTileKernelINS1_5radix10policy_hubIjNS0_8NullTypeEyE10Policy1000ELNS0_9SortOrderE0EjS6_yNS1_21identity_decomposer_tEEEvPKT1_PSB_PKT2_PSF_T3_iiT4_,(.L_x_247 - _ZN3cub18CUB_300001_SM_10006detail10radix_sort31DeviceRadixSortSingleTileKernelINS1_5radix10policy_hubIjNS0_8NullTypeEyE10Policy1000ELNS0_9SortOrderE0EjS6_yNS1_21identity_decomposer_tEEEvPKT1_PSB_PKT2_PSF_T3_iiT4_)
        .other          _ZN3cub18CUB_300001_SM_10006detail10radix_sort31DeviceRadixSortSingleTileKernelINS1_5radix10policy_hubIjNS0_8NullTypeEyE10Policy1000ELNS0_9SortOrderE0EjS6_yNS1_21identity_decomposer_tEEEvPKT1_PSB_PKT2_PSF_T3_iiT4_,@"STO_CUDA_ENTRY STV_DEFAULT"
_ZN3cub18CUB_300001_SM_10006detail10radix_sort31DeviceRadixSortSingleTileKernelINS1_5radix10policy_hubIjNS0_8NullTypeEyE10Policy1000ELNS0_9SortOrderE0EjS6_yNS1_21identity_decomposer_tEEEvPKT1_PSB_PKT2_PSF_T3_iiT4_:
.text._ZN3cub18CUB_300001_SM_10006detail10radix_sort31DeviceRadixSortSingleTileKernelINS1_5radix10policy_hubIjNS0_8NullTypeEyE10Policy1000ELNS0_9SortOrderE0EjS6_yNS1_21identity_decomposer_tEEEvPKT1_PSB_PKT2_PSF_T3_iiT4_:
[----:B------:R-:W-:Y:S01]  /*0000*/  LDC R1, c[0x0][0x37c] ;  /* 0x0000df00ff017b82 */ /* 0x000fe20000000800 */
[----:B------:R-:W0:Y:S01]  /*0010*/  S2R R0, SR_TID.X ;  /* 0x0000000000007919 */ /* 0x000e220000002100 */
[----:B------:R-:W1:Y:S06]  /*0020*/  LDCU UR4, c[0x0][0x3a0] ;  /* 0x00007400ff0477ac */ /* 0x000e6c0008000800 */
[----:B------:R-:W2:Y:S01]  /*0030*/  LDC.64 R4, c[0x0][0x380] ;  /* 0x0000e000ff047b82 */ /* 0x000ea20000000a00 */
[----:B------:R-:W-:Y:S01]  /*0040*/  IMAD.MOV.U32 R12, RZ, RZ, -0x1 ;  /* 0xffffffffff0c7424 */ /* 0x000fe200078e00ff */
[----:B------:R-:W3:Y:S01]  /*0050*/  LDCU.64 UR10, c[0x0][0x358] ;  /* 0x00006b00ff0a77ac */ /* 0x000ee20008000a00 */
[----:B------:R-:W-:-:S02]  /*0060*/  IMAD.MOV.U32 R13, RZ, RZ, -0x1 ;  /* 0xffffffffff0d7424 */ /* 0x000fc400078e00ff */
[----:B------:R-:W-:Y:S02]  /*0070*/  IMAD.MOV.U32 R15, RZ, RZ, -0x1 ;  /* 0xffffffffff0f7424 */ /* 0x000fe400078e00ff */
[----:B------:R-:W-:Y:S02]  /*0080*/  IMAD.MOV.U32 R14, RZ, RZ, -0x1 ;  /* 0xffffffffff0e7424 */ /* 0x000fe400078e00ff */
[----:B------:R-:W-:Y:S02]  /*0090*/  IMAD.MOV.U32 R16, RZ, RZ, -0x1 ;  /* 0xffffffffff107424 */ /* 0x000fe400078e00ff */
[----:B------:R-:W-:Y:S02]  /*00a0*/  IMAD.MOV.U32 R17, RZ, RZ, -0x1 ;  /* 0xffffffffff117424 */ /* 0x000fe400078e00ff */
[----:B------:R-:W-:Y:S02]  /*00b0*/  IMAD.MOV.U32 R18, RZ, RZ, -0x1 ;  /* 0xffffffffff127424 */ /* 0x000fe400078e00ff */
[----:B------:R-:W-:-:S02]  /*00c0*/  IMAD.MOV.U32 R19, RZ, RZ, -0x1 ;  /* 0xffffffffff137424 */ /* 0x000fc400078e00ff */
[----:B------:R-:W-:Y:S02]  /*00d0*/  IMAD.MOV.U32 R20, RZ, RZ, -0x1 ;  /* 0xffffffffff147424 */ /* 0x000fe400078e00ff */
[----:B------:R-:W-:Y:S01]  /*00e0*/  IMAD.MOV.U32 R21, RZ, RZ, -0x1 ;  /* 0xffffffffff157424 */ /* 0x000fe200078e00ff */
[----:B------:R-:W4:Y:S01]  /*00f0*/  S2UR UR5, SR_CgaCtaId ;  /* 0x00000000000579c3 */ /* 0x000f220000008800 */
[----:B------:R-:W-:Y:S02]  /*0100*/  IMAD.MOV.U32 R22, RZ, RZ, -0x1 ;  /* 0xffffffffff167424 */ /* 0x000fe400078e00ff */
[----:B------:R-:W-:Y:S02]  /*0110*/  IMAD.MOV.U32 R23, RZ, RZ, -0x1 ;  /* 0xffffffffff177424 */ /* 0x000fe400078e00ff */
[----:B------:R-:W-:Y:S02]  /*0120*/  IMAD.MOV.U32 R24, RZ, RZ, -0x1 ;  /* 0xffffffffff187424 */ /* 0x000fe400078e00ff */
[----:B------:R-:W-:-:S02]  /*0130*/  IMAD.MOV.U32 R25, RZ, RZ, -0x1 ;  /* 0xffffffffff197424 */ /* 0x000fc400078e00ff */
[----:B------:R-:W-:Y:S02]  /*0140*/  IMAD.MOV.U32 R26, RZ, RZ, -0x1 ;  /* 0xffffffffff1a7424 */ /* 0x000fe400078e00ff */
[----:B------:R-:W-:Y:S02]  /*0150*/  IMAD.MOV.U32 R27, RZ, RZ, -0x1 ;  /* 0xffffffffff1b7424 */ /* 0x000fe400078e00ff */
[----:B------:R-:W-:Y:S01]  /*0160*/  IMAD.MOV.U32 R28, RZ, RZ, -0x1 ;  /* 0xffffffffff1c7424 */ /* 0x000fe200078e00ff */
[----:B------:R-:W4:Y:S01]  /*0170*/  S2R R29, SR_LANEID ;  /* 0x00000000001d7919 */ /* 0x000f220000000000 */
[----:B0-----:R-:W-:Y:S01]  /*0180*/  IMAD R7, R0, 0x13, RZ ;  /* 0x0000001300077824 */ /* 0x001fe200078e02ff */
[----:B------:R-:W0:Y:S03]  /*0190*/  LDCU.64 UR6, c[0x0][0x3a8] ;  /* 0x00007500ff0677ac */ /* 0x000e260008000a00 */
[C---:B------:R-:W-:Y:S01]  /*01a0*/  VIADD R2, R7.reuse, 0x1 ;  /* 0x0000000107027836 */ /* 0x040fe20000000000 */
[C---:B-1----:R-:W-:Y:S01]  /*01b0*/  ISETP.GE.AND P1, PT, R7.reuse, UR4, PT ;  /* 0x0000000407007c0c */ /* 0x042fe2000bf26270 */
[C---:B------:R-:W-:Y:S01]  /*01c0*/  VIADD R3, R7.reuse, 0x2 ;  /* 0x0000000207037836 */ /* 0x040fe20000000000 */
[----:B------:R-:W1:Y:S01]  /*01d0*/  LDCU UR9, c[0x0][0x3ac] ;  /* 0x00007580ff0977ac */ /* 0x000e620008000800 */
[C---:B------:R-:W-:Y:S01]  /*01e0*/  VIADD R6, R7.reuse, 0x5 ;  /* 0x0000000507067836 */ /* 0x040fe20000000000 */
[----:B------:R-:W-:Y:S01]  /*01f0*/  ISETP.GE.AND P2, PT, R2, UR4, PT ;  /* 0x0000000402007c0c */ /* 0x000fe2000bf46270 */
[----:B------:R-:W-:Y:S01]  /*0200*/  VIADD R2, R7, 0x3 ;  /* 0x0000000307027836 */ /* 0x000fe20000000000 */
[----:B------:R-:W-:Y:S01]  /*0210*/  ISETP.GE.AND P3, PT, R3, UR4, PT ;  /* 0x0000000403007c0c */ /* 0x000fe2000bf66270 */
[----:B--2---:R-:W-:Y:S01]  /*0220*/  IMAD.WIDE.U32 R4, R7, 0x4, R4 ;  /* 0x0000000407047825 */ /* 0x004fe200078e0004 */
[----:B------:R-:W-:-:S02]  /*0230*/  ISETP.GE.AND P6, PT, R6, UR4, PT ;  /* 0x0000000406007c0c */ /* 0x000fc4000bfc6270 */
[----:B------:R-:W-:Y:S01]  /*0240*/  ISETP.GE.AND P4, PT, R2, UR4, PT ;  /* 0x0000000402007c0c */ /* 0x000fe2000bf86270 */
[----:B------:R-:W-:Y:S02]  /*0250*/  IMAD.MOV.U32 R2, RZ, RZ, -0x1 ;  /* 0xffffffffff027424 */ /* 0x000fe400078e00ff */
[C---:B------:R-:W-:Y:S02]  /*0260*/  VIADD R6, R7.reuse, 0x7 ;  /* 0x0000000707067836 */ /* 0x040fe40000000000 */
[C---:B------:R-:W-:Y:S02]  /*0270*/  VIADD R3, R7.reuse, 0x4 ;  /* 0x0000000407037836 */ /* 0x040fe40000000000 */
[----:B---3--:R2:W5:Y:S01]  /*0280*/  @!P1 LDG.E R2, desc[UR10][R4.64] ;  /* 0x0000000a04029981 */ /* 0x008562000c1e1900 */
[----:B------:R-:W-:Y:S01]  /*0290*/  ISETP.GE.AND P1, PT, R6, UR4, PT ;  /* 0x0000000406007c0c */ /* 0x000fe2000bf26270 */
[----:B------:R-:W-:Y:S01]  /*02a0*/  VIADD R6, R7, 0x9 ;  /* 0x0000000907067836 */ /* 0x000fe20000000000 */
[----:B------:R-:W-:Y:S01]  /*02b0*/  ISETP.GE.AND P5, PT, R3, UR4, PT ;  /* 0x0000000403007c0c */ /* 0x000fe2000bfa6270 */
[C---:B------:R-:W-:Y:S01]  /*02c0*/  VIADD R8, R7.reuse, 0x6 ;  /* 0x0000000607087836 */ /* 0x040fe20000000000 */
[----:B------:R2:W5:Y:S01]  /*02d0*/  @!P3 LDG.E R12, desc[UR10][R4.64+0x8] ;  /* 0x0000080a040cb981 */ /* 0x000562000c1e1900 */
[----:B------:R-:W-:Y:S01]  /*02e0*/  IMAD.MOV.U32 R3, RZ, RZ, -0x1 ;  /* 0xffffffffff037424 */ /* 0x000fe200078e00ff */
[----:B------:R-:W-:Y:S01]  /*02f0*/  ISETP.GE.AND P3, PT, R6, UR4, PT ;  /* 0x0000000406007c0c */ /* 0x000fe2000bf66270 */
[C---:B------:R-:W-:Y:S01]  /*0300*/  VIADD R6, R7.reuse, 0xa ;  /* 0x0000000a07067836 */ /* 0x040fe20000000000 */
[----:B------:R-:W-:Y:S01]  /*0310*/  ISETP.GE.AND P0, PT, R8, UR4, PT ;  /* 0x0000000408007c0c */ /* 0x000fe2000bf06270 */
[C---:B------:R-:W-:Y:S01]  /*0320*/  VIADD R8, R7.reuse, 0x8 ;  /* 0x0000000807087836 */ /* 0x040fe20000000000 */
[----:B------:R2:W5:Y:S02]  /*0330*/  @!P4 LDG.E R13, desc[UR10][R4.64+0xc] ;  /* 0x00000c0a040dc981 */ /* 0x000564000c1e1900 */
[----:B------:R-:W-:Y:S01]  /*0340*/  ISETP.GE.AND P4, PT, R6, UR4, PT ;  /* 0x0000000406007c0c */ /* 0x000fe2000bf86270 */
[C---:B------:R-:W-:Y:S01]  /*0350*/  VIADD R6, R7.reuse, 0xc ;  /* 0x0000000c07067836 */ /* 0x040fe20000000000 */
[----:B------:R2:W5:Y:S01]  /*0360*/  @!P2 LDG.E R3, desc[UR10][R4.64+0x4] ;  /* 0x0000040a0403a981 */ /* 0x000562000c1e1900 */
[----:B------:R-:W-:Y:S01]  /*0370*/  ISETP.GE.AND P2, PT, R8, UR4, PT ;  /* 0x0000000408007c0c */ /* 0x000fe2000bf46270 */
[----:B------:R-:W-:-:S02]  /*0380*/  VIADD R8, R7, 0xb ;  /* 0x0000000b07087836 */ /* 0x000fc40000000000 */
[----:B------:R2:W5:Y:S01]  /*0390*/  @!P6 LDG.E R15, desc[UR10][R4.64+0x14] ;  /* 0x0000140a040fe981 */ /* 0x000562000c1e1900 */
[----:B------:R-:W-:Y:S01]  /*03a0*/  ISETP.GE.AND P6, PT, R6, UR4, PT ;  /* 0x0000000406007c0c */ /* 0x000fe2000bfc6270 */
[C---:B------:R-:W-:Y:S02]  /*03b0*/  VIADD R6, R7.reuse, 0xd ;  /* 0x0000000d07067836 */ /* 0x040fe40000000000 */
[----:B------:R2:W5:Y:S01]  /*03c0*/  @!P5 LDG.E R14, desc[UR10][R4.64+0x10] ;  /* 0x0000100a040ed981 */ /* 0x000562000c1e1900 */
[----:B------:R-:W-:Y:S01]  /*03d0*/  ISETP.GE.AND P5, PT, R8, UR4, PT ;  /* 0x0000000408007c0c */ /* 0x000fe2000bfa6270 */
[C---:B------:R-:W-:Y:S02]  /*03e0*/  VIADD R8, R7.reuse, 0xe ;  /* 0x0000000e07087836 */ /* 0x040fe40000000000 */
        /* <DEDUP_REMOVED lines=9> */
[----:B------:R-:W-:Y:S01]  /*0480*/  VIADD R7, R7, 0x12 ;  /* 0x0000001207077836 */ /* 0x000fe20000000000 */
[----:B------:R2:W5:Y:S02]  /*0490*/  @!P3 LDG.E R19, desc[UR10][R4.64+0x24] ;  /* 0x0000240a0413b981 */ /* 0x000564000c1e1900 */
[----:B------:R-:W-:-:S02]  /*04a0*/  ISETP.GE.AND P3, PT, R6, UR4, PT ;  /* 0x0000000406007c0c */ /* 0x000fc4000bf66270 */
[----:B------:R2:W5:Y:S01]  /*04b0*/  @!P4 LDG.E R20, desc[UR10][R4.64+0x28] ;  /* 0x0000280a0414c981 */ /* 0x000562000c1e1900 */
[----:B------:R-:W-:-:S03]  /*04c0*/  ISETP.GE.AND P4, PT, R8, UR4, PT ;  /* 0x0000000408007c0c */ /* 0x000fc6000bf86270 */
[----:B------:R2:W5:Y:S01]  /*04d0*/  @!P5 LDG.E R21, desc[UR10][R4.64+0x2c] ;  /* 0x00002c0a0415d981 */ /* 0x000562000c1e1900 */
[----:B------:R-:W-:-:S03]  /*04e0*/  ISETP.GE.AND P5, PT, R7, UR4, PT ;  /* 0x0000000407007c0c */ /* 0x000fc6000bfa6270 */
[----:B------:R2:W5:Y:S04]  /*04f0*/  @!P6 LDG.E R22, desc[UR10][R4.64+0x30] ;  /* 0x0000300a0416e981 */ /* 0x000568000c1e1900 */
[----:B------:R2:W5:Y:S04]  /*0500*/  @!P0 LDG.E R23, desc[UR10][R4.64+0x34] ;  /* 0x0000340a04178981 */ /* 0x000568000c1e1900 */
[----:B------:R2:W5:Y:S04]  /*0510*/  @!P1 LDG.E R24, desc[UR10][R4.64+0x38] ;  /* 0x0000380a04189981 */ /* 0x000568000c1e1900 */
[----:B------:R2:W5:Y:S04]  /*0520*/  @!P2 LDG.E R25, desc[UR10][R4.64+0x3c] ;  /* 0x00003c0a0419a981 */ /* 0x000568000c1e1900 */
[----:B------:R2:W5:Y:S04]  /*0530*/  @!P3 LDG.E R26, desc[UR10][R4.64+0x40] ;  /* 0x0000400a041ab981 */ /* 0x000568000c1e1900 */
[----:B------:R2:W5:Y:S04]  /*0540*/  @!P4 LDG.E R27, desc[UR10][R4.64+0x44] ;  /* 0x0000440a041bc981 */ /* 0x000568000c1e1900 */
[----:B------:R2:W5:Y:S01]  /*0550*/  @!P5 LDG.E R28, desc[UR10][R4.64+0x48] ;  /* 0x0000480a041cd981 */ /* 0x000562000c1e1900 */
[----:B------:R-:W-:-:S02]  /*0560*/  UMOV UR4, 0x400 ;  /* 0x0000040000047882 */ /* 0x000fc40000000000 */
[----:B----4-:R-:W-:Y:S01]  /*0570*/  ULEA UR4, UR5, UR4, 0x18 ;  /* 0x0000000405047291 */ /* 0x010fe2000f8ec0ff */
[----:B------:R-:W-:-:S05]  /*0580*/  SHF.R.U32.HI R105, RZ, 0x5, R0 ;  /* 0x00000005ff697819 */ /* 0x000fca0000011600 */
[----:B------:R-:W-:-:S05]  /*0590*/  LEA R31, R0, UR4, 0x2 ;  /* 0x00000004001f7c11 */ /* 0x000fca000f8e10ff */
[----:B------:R-:W-:Y:S01]  /*05a0*/  IMAD R33, R0, 0x80, R31 ;  /* 0x0000008000217824 */ /* 0x000fe200078e021f */
[----:B------:R-:W-:-:S03]  /*05b0*/  LEA R30, R105, UR4, 0x2 ;  /* 0x00000004691e7c11 */ /* 0x000fc6000f8e10ff */
[----:B------:R-:W-:Y:S01]  /*05c0*/  IMAD R35, R0, -0x38, R33 ;  /* 0xffffffc800237824 */ /* 0x000fe200078e0221 */
[----:B0-----:R-:W-:Y:S02]  /*05d0*/  UIADD3 UR8, UPT, UPT, UR6, 0x6, URZ ;  /* 0x0000000606087890 */ /* 0x001fe4000fffe0ff */
[----:B------:R-:W-:Y:S01]  /*05e0*/  UIADD3 UR5, UPT, UPT, -UR6, UR7, URZ ;  /* 0x0000000706057290 */ /* 0x000fe2000fffe1ff */
[----:B-12---:R-:W-:Y:S11]  /*05f0*/  BAR.SYNC.DEFER_BLOCKING 0x0 ;  /* 0x0000000000007b1d */ /* 0x006ff60000010000 */
.L_x_220:
[----:B------:R-:W-:Y:S01]  /*0600*/  UISETP.LT.AND UP0, UPT, UR5, 0x6, UPT ;  /* 0x000000060500788c */ /* 0x000fe2000bf01270 */
[----:B------:R-:W-:Y:S01]  /*0610*/  STS [R31], RZ ;  /* 0x000000ff1f007388 */ /* 0x000fe20000000800 */
[----:B------:R-:W-:Y:S01]  /*0620*/  UIADD3 UR6, UPT, UPT, UR8, -0x6, URZ ;  /* 0xfffffffa08067890 */ /* 0x000fe2000fffe0ff */
[----:B------:R-:W-:Y:S01]  /*0630*/  ISETP.NE.AND P1, PT, R29, 0x1f, PT ;  /* 0x0000001f1d00780c */ /* 0x000fe20003f25270 */
[----:B------:R-:W-:Y:S01]  /*0640*/  USEL UR4, UR5, 0x6, UP0 ;  /* 0x0000000605047887 */ /* 0x000fe20008000000 */
[----:B------:R-:W-:Y:S01]  /*0650*/  STS [R31+0x400], RZ ;  /* 0x000400ff1f007388 */ /* 0x000fe20000000800 */
[C---:B------:R-:W-:Y:S01]  /*0660*/  ISETP.NE.AND P2, PT, R105.reuse, 0x6, PT ;  /* 0x000000066900780c */ /* 0x040fe20003f45270 */
[----:B------:R-:W-:Y:S01]  /*0670*/  UISETP.GE.AND UP0, UPT, UR8, UR9, UPT ;  /* 0x000000090800728c */ /* 0x000fe2000bf06270 */
[----:B0----5:R-:W-:Y:S01]  /*0680*/  SHF.R.U32.HI R4, RZ, UR6, R2 ;  /* 0x00000006ff047c19 */ /* 0x021fe20008011602 */
[----:B------:R-:W-:Y:S01]  /*0690*/  UBMSK UR4, URZ, UR4 ;  /* 0x00000004ff04729b */ /* 0x000fe20008000000 */
[----:B------:R-:W-:Y:S01]  /*06a0*/  STS [R31+0x800], RZ ;  /* 0x000800ff1f007388 */ /* 0x000fe20000000800 */
[----:B------:R-:W-:-:S03]  /*06b0*/  ISETP.NE.AND P3, PT, R105, 0x7, PT ;  /* 0x000000076900780c */ /* 0x000fc60003f65270 */
[----:B------:R-:W-:Y:S01]  /*06c0*/  STS [R31+0xc00], RZ ;  /* 0x000c00ff1f007388 */ /* 0x000fe20000000800 */
[----:B------:R-:W-:-:S03]  /*06d0*/  LOP3.LUT R4, R4, UR4, RZ, 0xc0, !PT ;  /* 0x0000000404047c12 */ /* 0x000fc6000f8ec0ff */
[----:B------:R-:W-:Y:S02]  /*06e0*/  STS [R31+0x1000], RZ ;  /* 0x001000ff1f007388 */ /* 0x000fe40000000800 */
[----:B------:R-:W-:Y:S01]  /*06f0*/  IMAD.SHL.U32 R5, R4, 0x400, RZ ;  /* 0x0000040004057824 */ /* 0x000fe200078e00ff */
[----:B------:R-:W-:Y:S01]  /*0700*/  SHF.R.U32.HI R4, RZ, 0x4, R4 ;  /* 0x00000004ff047819 */ /* 0x000fe20000011604 */
[----:B------:R-:W-:Y:S03]  /*0710*/  STS [R31+0x1400], RZ ;  /* 0x001400ff1f007388 */ /* 0x000fe60000000800 */
[----:B------:R-:W-:Y:S01]  /*0720*/  LOP3.LUT R34, R5, 0x7c00, RZ, 0xc0, !PT ;  /* 0x00007c0005227812 */ /* 0x000fe200078ec0ff */
[----:B------:R-:W-:Y:S01]  /*0730*/  STS [R31+0x1800], RZ ;  /* 0x001800ff1f007388 */ /* 0x000fe20000000800 */
[----:B------:R-:W-:-:S03]  /*0740*/  LOP3.LUT R4, R4, 0xffffffe, RZ, 0xc0, !PT ;  /* 0x0ffffffe04047812 */ /* 0x000fc600078ec0ff */
[----:B------:R-:W-:Y:S01]  /*0750*/  STS [R31+0x1c00], RZ ;  /* 0x001c00ff1f007388 */ /* 0x000fe20000000800 */
[----:B------:R-:W-:Y:S02]  /*0760*/  IADD3 R34, PT, PT, R4, R31, R34 ;  /* 0x0000001f04227210 */ /* 0x000fe40007ffe022 */
[----:B------:R-:W-:Y:S01]  /*0770*/  SHF.R.U32.HI R4, RZ, UR6, R3 ;  /* 0x00000006ff047c19 */ /* 0x000fe20008011603 */
[----:B------:R-:W-:Y:S03]  /*0780*/  STS [R31+0x2000], RZ ;  /* 0x002000ff1f007388 */ /* 0x000fe60000000800 */
[----:B------:R-:W-:Y:S01]  /*0790*/  LOP3.LUT R4, R4, UR4, RZ, 0xc0, !PT ;  /* 0x0000000404047c12 */ /* 0x000fe2000f8ec0ff */
[----:B------:R-:W-:Y:S04]  /*07a0*/  STS [R31+0x2400], RZ ;  /* 0x002400ff1f007388 */ /* 0x000fe80000000800 */
[----:B------:R-:W-:Y:S01]  /*07b0*/  STS [R31+0x2800], RZ ;  /* 0x002800ff1f007388 */ /* 0x000fe20000000800 */
[----:B------:R-:W-:Y:S01]  /*07c0*/  IMAD.SHL.U32 R5, R4, 0x400, RZ ;  /* 0x0000040004057824 */ /* 0x000fe200078e00ff */
[----:B------:R-:W-:-:S02]  /*07d0*/  SHF.R.U32.HI R4, RZ, 0x4, R4 ;  /* 0x00000004ff047819 */ /* 0x000fc40000011604 */
[----:B------:R-:W-:Y:S02]  /*07e0*/  STS [R31+0x2c00], RZ ;  /* 0x002c00ff1f007388 */ /* 0x000fe40000000800 */
[----:B------:R-:W-:Y:S02]  /*07f0*/  LOP3.LUT R36, R5, 0x7c00, RZ, 0xc0, !PT ;  /* 0x00007c0005247812 */ /* 0x000fe400078ec0ff */
        /* <DEDUP_REMOVED lines=32> */
[----:B------:R-:W0:Y:S02]  /*0a00*/  LDS.U16 R32, [R34] ;  /* 0x0000000022207984 */ /* 0x000e240000000400 */
[----:B0-----:R-:W-:-:S05]  /*0a10*/  VIADD R5, R32, 0x1 ;  /* 0x0000000120057836 */ /* 0x001fca0000000000 */
[----:B------:R0:W-:Y:S04]  /*0a20*/  STS.U16 [R34], R5 ;  /* 0x0000000522007388 */ /* 0x0001e80000000400 */
[----:B------:R-:W1:Y:S01]  /*0a30*/  LDS.U16 R38, [R36] ;  /* 0x0000000024267984 */ /* 0x000e620000000400 */
[----:B0-----:R-:W-:Y:S01]  /*0a40*/  IMAD.SHL.U32 R5, R4, 0x400, RZ ;  /* 0x0000040004057824 */ /* 0x001fe200078e00ff */
[----:B------:R-:W-:-:S04]  /*0a50*/  SHF.R.U32.HI R4, RZ, 0x4, R4 ;  /* 0x00000004ff047819 */ /* 0x000fc80000011604 */
[----:B------:R-:W-:Y:S02]  /*0a60*/  LOP3.LUT R6, R5, 0x7c00, RZ, 0xc0, !PT ;  /* 0x00007c0005067812 */ /* 0x000fe400078ec0ff */
[----:B------:R-:W-:Y:S02]  /*0a70*/  LOP3.LUT R41, R4, 0xffffffe, RZ, 0xc0, !PT ;  /* 0x0ffffffe04297812 */ /* 0x000fe400078ec0ff */
[----:B------:R-:W-:Y:S02]  /*0a80*/  SHF.R.U32.HI R5, RZ, UR6, R14 ;  /* 0x00000006ff057c19 */ /* 0x000fe4000801160e */
[----:B------:R-:W-:Y:S02]  /*0a90*/  IADD3 R41, PT, PT, R41, R31, R6 ;  /* 0x0000001f29297210 */ /* 0x000fe40007ffe006 */
[----:B------:R-:W-:-:S05]  /*0aa0*/  LOP3.LUT R5, R5, UR4, RZ, 0xc0, !PT ;  /* 0x0000000405057c12 */ /* 0x000fca000f8ec0ff */
[----:B------:R-:W-:Y:S01]  /*0ab0*/  IMAD.SHL.U32 R6, R5, 0x400, RZ ;  /* 0x0000040005067824 */ /* 0x000fe200078e00ff */
[----:B------:R-:W-:-:S04]  /*0ac0*/  SHF.R.U32.HI R5, RZ, 0x4, R5 ;  /* 0x00000004ff057819 */ /* 0x000fc80000011605 */
[----:B------:R-:W-:Y:S02]  /*0ad0*/  LOP3.LUT R8, R6, 0x7c00, RZ, 0xc0, !PT ;  /* 0x00007c0006087812 */ /* 0x000fe400078ec0ff */
[----:B------:R-:W-:-:S04]  /*0ae0*/  LOP3.LUT R5, R5, 0xffffffe, RZ, 0xc0, !PT ;  /* 0x0ffffffe05057812 */ /* 0x000fc800078ec0ff */
[----:B------:R-:W-:Y:S01]  /*0af0*/  IADD3 R43, PT, PT, R5, R31, R8 ;  /* 0x0000001f052b7210 */ /* 0x000fe20007ffe008 */
[----:B-1----:R-:W-:-:S05]  /*0b00*/  VIADD R7, R38, 0x1 ;  /* 0x0000000126077836 */ /* 0x002fca0000000000 */
[----:B------:R-:W-:Y:S04]  /*0b10*/  STS.U16 [R36], R7 ;  /* 0x0000000724007388 */ /* 0x000fe80000000400 */
[----:B------:R-:W0:Y:S02]  /*0b20*/  LDS.U16 R40, [R39] ;  /* 0x0000000027287984 */ /* 0x000e240000000400 */
[----:B0-----:R-:W-:-:S05]  /*0b30*/  VIADD R4, R40, 0x1 ;  /* 0x0000000128047836 */ /* 0x001fca0000000000 */
[----:B------:R0:W-:Y:S04]  /*0b40*/  STS.U16 [R39], R4 ;  /* 0x0000000427007388 */ /* 0x0001e80000000400 */
[----:B------:R-:W1:Y:S01]  /*0b50*/  LDS.U16 R42, [R41] ;  /* 0x00000000292a7984 */ /* 0x000e620000000400 */
[----:B0-----:R-:W-:-:S04]  /*0b60*/  SHF.R.U32.HI R4, RZ, UR6, R15 ;  /* 0x00000006ff047c19 */ /* 0x001fc8000801160f */
[----:B------:R-:W-:-:S05]  /*0b70*/  LOP3.LUT R4, R4, UR4, RZ, 0xc0, !PT ;  /* 0x0000000404047c12 */ /* 0x000fca000f8ec0ff */
[----:B------:R-:W-:Y:S01]  /*0b80*/  IMAD.SHL.U32 R5, R4, 0x400, RZ ;  /* 0x0000040004057824 */ /* 0x000fe200078e00ff */
[----:B------:R-:W-:-:S04]  /*0b90*/  SHF.R.U32.HI R4, RZ, 0x4, R4 ;  /* 0x00000004ff047819 */ /* 0x000fc80000011604 */
[----:B------:R-:W-:Y:S02]  /*0ba0*/  LOP3.LUT R8, R5, 0x7c00, RZ, 0xc0, !PT ;  /* 0x00007c0005087812 */ /* 0x000fe400078ec0ff */
[----:B------:R-:W-:Y:S02]  /*0bb0*/  LOP3.LUT R45, R4, 0xffffffe, RZ, 0xc0, !PT ;  /* 0x0ffffffe042d7812 */ /* 0x000fe400078ec0ff */
[----:B------:R-:W-:Y:S02]  /*0bc0*/  SHF.R.U32.HI R5, RZ, UR6, R16 ;  /* 0x00000006ff057c19 */ /* 0x000fe40008011610 */
[----:B------:R-:W-:Y:S02]  /*0bd0*/  IADD3 R45, PT, PT, R45, R31, R8 ;  /* 0x0000001f2d2d7210 */ /* 0x000fe40007ffe008 */
[----:B------:R-:W-:Y:S01]  /*0be0*/  LOP3.LUT R5, R5, UR4, RZ, 0xc0, !PT ;  /* 0x0000000405057c12 */ /* 0x000fe2000f8ec0ff */
[----:B-1----:R-:W-:-:S05]  /*0bf0*/  VIADD R6, R42, 0x1 ;  /* 0x000000012a067836 */ /* 0x002fca0000000000 */
[----:B------:R0:W-:Y:S04]  /*0c00*/  STS.U16 [R41], R6 ;  /* 0x0000000629007388 */ /* 0x0001e80000000400 */
[----:B------:R-:W1:Y:S01]  /*0c10*/  LDS.U16 R44, [R43] ;  /* 0x000000002b2c7984 */ /* 0x000e620000000400 */
[----:B0-----:R-:W-:Y:S01]  /*0c20*/  IMAD.SHL.U32 R6, R5, 0x400, RZ ;  /* 0x0000040005067824 */ /* 0x001fe200078e00ff */
[----:B------:R-:W-:-:S04]  /*0c30*/  SHF.R.U32.HI R5, RZ, 0x4, R5 ;  /* 0x00000004ff057819 */ /* 0x000fc80000011605 */
[----:B------:R-:W-:Y:S02]  /*0c40*/  LOP3.LUT R8, R6, 0x7c00, RZ, 0xc0, !PT ;  /* 0x00007c0006087812 */ /* 0x000fe400078ec0ff */
[----:B------:R-:W-:-:S04]  /*0c50*/  LOP3.LUT R5, R5, 0xffffffe, RZ, 0xc0, !PT ;  /* 0x0ffffffe05057812 */ /* 0x000fc800078ec0ff */
[----:B------:R-:W-:Y:S01]  /*0c60*/  IADD3 R47, PT, PT, R5, R31, R8 ;  /* 0x0000001f052f7210 */ /* 0x000fe20007ffe008 */
[----:B-1----:R-:W-:-:S05]  /*0c70*/  VIADD R4, R44, 0x1 ;  /* 0x000000012c047836 */ /* 0x002fca0000000000 */
        /* <DEDUP_REMOVED lines=108> */
[----:B------:R-:W-:Y:S01]  /*1340*/  SHF.R.U32.HI R5, RZ, UR6, R28 ;  /* 0x00000006ff057c19 */ /* 0x000fe2000801161c */
[----:B------:R-:W0:Y:S01]  /*1350*/  S2UR UR6, SR_CgaCtaId ;  /* 0x00000000000679c3 */ /* 0x000e220000008800 */
[----:B------:R-:W-:Y:S02]  /*1360*/  IADD3 R69, PT, PT, R69, R31, R8 ;  /* 0x0000001f45457210 */ /* 0x000fe40007ffe008 */
[----:B------:R-:W-:Y:S01]  /*1370*/  LOP3.LUT R5, R5, UR4, RZ, 0xc0, !PT ;  /* 0x0000000405057c12 */ /* 0x000fe2000f8ec0ff */
[----:B------:R-:W-:Y:S01]  /*1380*/  UMOV UR4, 0x400 ;  /* 0x0000040000047882 */ /* 0x000fe20000000000 */
[----:B-1----:R-:W-:-:S05]  /*1390*/  VIADD R6, R66, 0x1 ;  /* 0x0000000142067836 */ /* 0x002fca0000000000 */
[----:B------:R1:W-:Y:S04]  /*13a0*/  STS.U16 [R65], R6 ;  /* 0x0000000641007388 */ /* 0x0003e80000000400 */
[----:B------:R-:W2:Y:S01]  /*13b0*/  LDS.U16 R68, [R67] ;  /* 0x0000000043447984 */ /* 0x000ea20000000400 */
[----:B0-----:R-:W-:Y:S01]  /*13c0*/  ULEA UR4, UR6, UR4, 0x18 ;  /* 0x0000000406047291 */ /* 0x001fe2000f8ec0ff */
[----:B-1----:R-:W-:Y:S01]  /*13d0*/  IMAD.SHL.U32 R6, R5, 0x400, RZ ;  /* 0x0000040005067824 */ /* 0x002fe200078e00ff */
[----:B------:R-:W-:-:S04]  /*13e0*/  SHF.R.U32.HI R5, RZ, 0x4, R5 ;  /* 0x00000004ff057819 */ /* 0x000fc80000011605 */
[----:B------:R-:W-:Y:S02]  /*13f0*/  LOP3.LUT R8, R6, 0x7c00, RZ, 0xc0, !PT ;  /* 0x00007c0006087812 */ /* 0x000fe400078ec0ff */
[----:B------:R-:W-:-:S04]  /*1400*/  LOP3.LUT R5, R5, 0xffffffe, RZ, 0xc0, !PT ;  /* 0x0ffffffe05057812 */ /* 0x000fc800078ec0ff */
[----:B------:R-:W-:Y:S01]  /*1410*/  IADD3 R71, PT, PT, R5, R31, R8 ;  /* 0x0000001f05477210 */ /* 0x000fe20007ffe008 */
[----:B--2---:R-:W-:-:S05]  /*1420*/  VIADD R4, R68, 0x1 ;  /* 0x0000000144047836 */ /* 0x004fca0000000000 */
[----:B------:R-:W-:Y:S04]  /*1430*/  STS.U16 [R67], R4 ;  /* 0x0000000443007388 */ /* 0x000fe80000000400 */
[----:B------:R-:W0:Y:S02]  /*1440*/  LDS.U16 R70, [R69] ;  /* 0x0000000045467984 */ /* 0x000e240000000400 */
[----:B0-----:R-:W-:-:S05]  /*1450*/  VIADD R6, R70, 0x1 ;  /* 0x0000000146067836 */ /* 0x001fca0000000000 */
[----:B------:R-:W-:Y:S04]  /*1460*/  STS.U16 [R69], R6 ;  /* 0x0000000645007388 */ /* 0x000fe80000000400 */
[----:B------:R-:W0:Y:S02]  /*1470*/  LDS.U16 R72, [R71] ;  /* 0x0000000047487984 */ /* 0x000e240000000400 */
[----:B0-----:R-:W-:-:S05]  /*1480*/  VIADD R4, R72, 0x1 ;  /* 0x0000000148047836 */ /* 0x001fca0000000000 */
[----:B------:R-:W-:Y:S01]  /*1490*/  STS.U16 [R71], R4 ;  /* 0x0000000447007388 */ /* 0x000fe20000000400 */
[----:B------:R-:W-:Y:S06]  /*14a0*/  BAR.SYNC.DEFER_BLOCKING 0x0 ;  /* 0x0000000000007b1d */ /* 0x000fec0000010000 */
[----:B------:R-:W-:Y:S04]  /*14b0*/  LDS R73, [R33] ;  /* 0x0000000021497984 */ /* 0x000fe80000000800 */
[----:B------:R-:W0:Y:S04]  /*14c0*/  LDS R74, [R33+0x4] ;  /* 0x00000400214a7984 */ /* 0x000e280000000800 */
[----:B------:R-:W1:Y:S04]  /*14d0*/  LDS R75, [R33+0x8] ;  /* 0x00000800214b7984 */ /* 0x000e680000000800 */
[----:B------:R-:W2:Y:S04]  /*14e0*/  LDS R76, [R33+0xc] ;  /* 0x00000c00214c7984 */ /* 0x000ea80000000800 */
[----:B------:R-:W3:Y:S04]  /*14f0*/  LDS R77, [R33+0x10] ;  /* 0x00001000214d7984 */ /* 0x000ee80000000800 */
[----:B------:R-:W4:Y:S04]  /*1500*/  LDS R78, [R33+0x14] ;  /* 0x00001400214e7984 */ /* 0x000f280000000800 */
[----:B------:R-:W4:Y:S04]  /*1510*/  LDS R79, [R33+0x18] ;  /* 0x00001800214f7984 */ /* 0x000f280000000800 */
[----:B------:R-:W4:Y:S04]  /*1520*/  LDS R80, [R33+0x1c] ;  /* 0x00001c0021507984 */ /* 0x000f280000000800 */
[----:B------:R-:W4:Y:S04]  /*1530*/  LDS R81, [R33+0x20] ;  /* 0x0000200021517984 */ /* 0x000f280000000800 */
[----:B------:R-:W4:Y:S04]  /*1540*/  LDS R82, [R33+0x24] ;  /* 0x0000240021527984 */ /* 0x000f280000000800 */
[----:B------:R-:W4:Y:S04]  /*1550*/  LDS R83, [R33+0x28] ;  /* 0x0000280021537984 */ /* 0x000f280000000800 */
[----:B------:R-:W4:Y:S01]  /*1560*/  LDS R84, [R33+0x2c] ;  /* 0x00002c0021547984 */ /* 0x000f220000000800 */
[----:B0-----:R-:W-:-:S03]  /*1570*/  IMAD.IADD R74, R73, 0x1, R74 ;  /* 0x00000001494a7824 */ /* 0x001fc600078e024a */
[----:B------:R-:W0:Y:S01]  /*1580*/  LDS R85, [R33+0x30] ;  /* 0x0000300021557984 */ /* 0x000e220000000800 */
[----:B-1----:R-:W-:-:S03]  /*1590*/  IMAD.IADD R75, R75, 0x1, R74 ;  /* 0x000000014b4b7824 */ /* 0x002fc600078e024a */
[----:B------:R-:W1:Y:S01]  /*15a0*/  LDS R86, [R33+0x34] ;  /* 0x0000340021567984 */ /* 0x000e620000000800 */
[----:B--2---:R-:W-:-:S03]  /*15b0*/  IMAD.IADD R76, R76, 0x1, R75 ;  /* 0x000000014c4c7824 */ /* 0x004fc600078e024b */
[----:B------:R-:W2:Y:S01]  /*15c0*/  LDS R87, [R33+0x38] ;  /* 0x0000380021577984 */ /* 0x000ea20000000800 */
[----:B---3--:R-:W-:-:S03]  /*15d0*/  IMAD.IADD R77, R77, 0x1, R76 ;  /* 0x000000014d4d7824 */ /* 0x008fc600078e024c */
[----:B------:R-:W3:Y:S01]  /*15e0*/  LDS R88, [R33+0x3c] ;  /* 0x00003c0021587984 */ /* 0x000ee20000000800 */
[----:B----4-:R-:W-:-:S03]  /*15f0*/  IMAD.IADD R78, R78, 0x1, R77 ;  /* 0x000000014e4e7824 */ /* 0x010fc600078e024d */
[----:B------:R-:W4:Y:S01]  /*1600*/  LDS R89, [R33+0x40] ;  /* 0x0000400021597984 */ /* 0x000f220000000800 */
[----:B------:R-:W-:-:S03]  /*1610*/  IMAD.IADD R79, R79, 0x1, R78 ;  /* 0x000000014f4f7824 */ /* 0x000fc600078e024e */
        /* <DEDUP_REMOVED lines=31> */
[----:B------:R-:W-:-:S04]  /*1810*/  IMAD.IADD R95, R95, 0x1, R94 ;  /* 0x000000015f5f7824 */ /* 0x000fc800078e025e */
[----:B0-----:R-:W-:-:S04]  /*1820*/  IMAD.IADD R96, R96, 0x1, R95 ;  /* 0x0000000160607824 */ /* 0x001fc800078e025f */
[----:B-1----:R-:W-:-:S04]  /*1830*/  IMAD.IADD R97, R97, 0x1, R96 ;  /* 0x0000000161617824 */ /* 0x002fc800078e0260 */
[----:B--2---:R-:W-:-:S04]  /*1840*/  IMAD.IADD R98, R98, 0x1, R97 ;  /* 0x0000000162627824 */ /* 0x004fc800078e0261 */
[----:B---3--:R-:W-:-:S04]  /*1850*/  IMAD.IADD R99, R99, 0x1, R98 ;  /* 0x0000000163637824 */ /* 0x008fc800078e0262 */
[----:B----4-:R-:W-:-:S04]  /*1860*/  IMAD.IADD R100, R100, 0x1, R99 ;  /* 0x0000000164647824 */ /* 0x010fc800078e0263 */
[----:B------:R-:W-:-:S04]  /*1870*/  IMAD.IADD R101, R101, 0x1, R100 ;  /* 0x0000000165657824 */ /* 0x000fc800078e0264 */
[----:B------:R-:W-:-:S04]  /*1880*/  IMAD.IADD R102, R102, 0x1, R101 ;  /* 0x0000000166667824 */ /* 0x000fc800078e0265 */
[----:B------:R-:W-:-:S04]  /*1890*/  IMAD.IADD R103, R103, 0x1, R102 ;  /* 0x0000000167677824 */ /* 0x000fc800078e0266 */
[----:B------:R-:W-:-:S04]  /*18a0*/  IMAD.IADD R104, R104, 0x1, R103 ;  /* 0x0000000168687824 */ /* 0x000fc800078e0267 */
[----:B------:R-:W-:-:S05]  /*18b0*/  IMAD.IADD R106, R5, 0x1, R104 ;  /* 0x00000001056a7824 */ /* 0x000fca00078e0268 */
        /* <DEDUP_REMOVED lines=8> */
[----:B------:R-:W0:Y:S02]  /*1940*/  SHFL.UP P0, R107, R108, 0x10, RZ ;  /* 0x060000006c6b7989 */ /* 0x000e2400000000ff */
[----:B0-----:R-:W-:Y:S01]  /*1950*/  @P0 IMAD.IADD R107, R108, 0x1, R107 ;  /* 0x000000016c6b0824 */ /* 0x001fe200078e026b */
[----:B------:R-:W-:-:S03]  /*1960*/  ISETP.NE.AND P0, PT, R105, 0x1, PT ;  /* 0x000000016900780c */ /* 0x000fc60003f05270 */
[----:B------:R-:W-:Y:S01]  /*1970*/  IMAD.IADD R106, R107, 0x1, -R106 ;  /* 0x000000016b6a7824 */ /* 0x000fe200078e0a6a */
[----:B------:R-:W-:Y:S01]  /*1980*/  @!P1 STS [R30+0x8400], R107 ;  /* 0x0084006b1e009388 */ /* 0x000fe20000000800 */
[----:B------:R-:W-:Y:S01]  /*1990*/  BAR.SYNC.DEFER_BLOCKING 0x0 ;  /* 0x0000000000007b1d */ /* 0x000fe20000010000 */
[----:B------:R-:W-:-:S05]  /*19a0*/  ISETP.NE.AND P1, PT, R105, 0x4, PT ;  /* 0x000000046900780c */ /* 0x000fca0003f25270 */
[----:B------:R-:W0:Y:S04]  /*19b0*/  LDS.128 R4, [UR4+0x8400] ;  /* 0x00840004ff047984 */ /* 0x000e280008000c00 */
[----:B------:R-:W1:Y:S01]  /*19c0*/  LDS.128 R8, [UR4+0x8410] ;  /* 0x00841004ff087984 */ /* 0x000e620008000c00 */
[C---:B0-----:R-:W-:Y:S01]  /*19d0*/  SEL R37, R4.reuse, R37, !P0 ;  /* 0x0000002504257207 */ /* 0x041fe20004000000 */
[----:B------:R-:W-:Y:S01]  /*19e0*/  IMAD.IADD R5, R4, 0x1, R5 ;  /* 0x0000000104057824 */ /* 0x000fe200078e0205 */
[----:B------:R-:W-:-:S03]  /*19f0*/  ISETP.NE.AND P0, PT, R105, 0x2, PT ;  /* 0x000000026900780c */ /* 0x000fc60003f05270 */
[----:B------:R-:W-:Y:S01]  /*1a00*/  IMAD.IADD R6, R6, 0x1, R5 ;  /* 0x0000000106067824 */ /* 0x000fe200078e0205 */
[----:B------:R-:W-:Y:S02]  /*1a10*/  SEL R37, R5, R37, !P0 ;  /* 0x0000002505257207 */ /* 0x000fe40004000000 */
[----:B------:R-:W-:Y:S01]  /*1a20*/  ISETP.NE.AND P0, PT, R105, 0x3, PT ;  /* 0x000000036900780c */ /* 0x000fe20003f05270 */
[----:B------:R-:W-:-:S03]  /*1a30*/  IMAD.IADD R7, R7, 0x1, R6 ;  /* 0x0000000107077824 */ /* 0x000fc600078e0206 */
[----:B------:R-:W-:Y:S01]  /*1a40*/  SEL R37, R6, R37, !P0 ;  /* 0x0000002506257207 */ /* 0x000fe20004000000 */
[----:B-1----:R-:W-:Y:S01]  /*1a50*/  IMAD.IADD R8, R7, 0x1, R8 ;  /* 0x0000000107087824 */ /* 0x002fe200078e0208 */
[----:B------:R-:W-:Y:S02]  /*1a60*/  ISETP.NE.AND P0, PT, R105, 0x5, PT ;  /* 0x000000056900780c */ /* 0x000fe40003f05270 */
[----:B------:R-:W-:Y:S01]  /*1a70*/  SEL R37, R7, R37, !P1 ;  /* 0x0000002507257207 */ /* 0x000fe20004800000 */
[----:B------:R-:W-:Y:S01]  /*1a80*/  IMAD.IADD R9, R9, 0x1, R8 ;  /* 0x0000000109097824 */ /* 0x000fe200078e0208 */
[----:B------:R-:W-:Y:S02]  /*1a90*/  ISETP.NE.AND P1, PT, R29, RZ, PT ;  /* 0x000000ff1d00720c */ /* 0x000fe40003f25270 */
[----:B------:R-:W-:Y:S01]  /*1aa0*/  SEL R37, R8, R37, !P0 ;  /* 0x0000002508257207 */ /* 0x000fe20004000000 */
[----:B------:R-:W-:Y:S01]  /*1ab0*/  IMAD.IADD R10, R10, 0x1, R9 ;  /* 0x000000010a0a7824 */ /* 0x000fe200078e0209 */
[----:B------:R-:W-:-:S02]  /*1ac0*/  ISETP.GT.U32.AND P0, PT, R0, 0x1f, PT ;  /* 0x0000001f0000780c */ /* 0x000fc40003f04070 */
[----:B------:R-:W-:Y:S01]  /*1ad0*/  SEL R37, R9, R37, !P2 ;  /* 0x0000002509257207 */ /* 0x000fe20005000000 */
[----:B------:R-:W-:Y:S01]  /*1ae0*/  IMAD.IADD R11, R11, 0x1, R10 ;  /* 0x000000010b0b7824 */ /* 0x000fe200078e020a */
[----:B------:R-:W-:Y:S02]  /*1af0*/  ISETP.GT.U32.OR P2, PT, R0, 0x1f, P1 ;  /* 0x0000001f0000780c */ /* 0x000fe40000f44470 */
[----:B------:R-:W-:Y:S02]  /*1b00*/  SEL R4, R106, RZ, P1 ;  /* 0x000000ff6a047207 */ /* 0x000fe40000800000 */
[----:B------:R-:W-:-:S05]  /*1b10*/  SEL R37, R10, R37, !P3 ;  /* 0x000000250a257207 */ /* 0x000fca0005800000 */
[----:B------:R-:W-:Y:S01]  /*1b20*/  @P0 IMAD.IADD R106, R37, 0x1, R4 ;  /* 0x00000001256a0824 */ /* 0x000fe200078e0204 */
[----:B------:R-:W-:-:S03]  /*1b30*/  ISETP.NE.AND P0, PT, R0, RZ, PT ;  /* 0x000000ff0000720c */ /* 0x000fc60003f05270 */
[----:B------:R-:W-:-:S05]  /*1b40*/  @!P2 IMAD.U32 R106, R11, 0x10000, RZ ;  /* 0x000100000b6aa824 */ /* 0x000fca00078e00ff */
[----:B------:R-:W-:Y:S01]  /*1b50*/  @!P2 STS [UR4+0x8428], R106 ;  /* 0x0084286aff00a988 */ /* 0x000fe20008000804 */
[----:B------:R-:W-:Y:S06]  /*1b60*/  BAR.SYNC.DEFER_BLOCKING 0x0 ;  /* 0x0000000000007b1d */ /* 0x000fec0000010000 */
[----:B------:R-:W0:Y:S02]  /*1b70*/  LDS R4, [UR4+0x8428] ;  /* 0x00842804ff047984 */ /* 0x000e240008000800 */
[----:B0-----:R-:W-:-:S05]  /*1b80*/  SEL R5, R4, RZ, P0 ;  /* 0x000000ff04057207 */ /* 0x001fca0000000000 */
[----:B------:R-:W-:-:S04]  /*1b90*/  IMAD.IADD R4, R5, 0x1, R106 ;  /* 0x0000000105047824 */ /* 0x000fc800078e026a */
[--C-:B------:R-:W-:Y:S01]  /*1ba0*/  IMAD.IADD R6, R73, 0x1, R4.reuse ;  /* 0x0000000149067824 */ /* 0x100fe200078e0204 */
[----:B------:R-:W-:Y:S01]  /*1bb0*/  STS [R33], R4 ;  /* 0x0000000421007388 */ /* 0x000fe20000000800 */
[--C-:B------:R-:W-:Y:S02]  /*1bc0*/  IMAD.IADD R74, R74, 0x1, R4.reuse ;  /* 0x000000014a4a7824 */ /* 0x100fe400078e0204 */
[--C-:B------:R-:W-:Y:S01]  /*1bd0*/  IMAD.IADD R8, R75, 0x1, R4.reuse ;  /* 0x000000014b087824 */ /* 0x100fe200078e0204 */
[----:B------:R-:W-:Y:S01]  /*1be0*/  STS [R33+0x4], R6 ;  /* 0x0000040621007388 */ /* 0x000fe20000000800 */
[--C-:B------:R-:W-:Y:S02]  /*1bf0*/  IMAD.IADD R76, R76, 0x1, R4.reuse ;  /* 0x000000014c4c7824 */ /* 0x100fe400078e0204 */
[--C-:B------:R-:W-:Y:S01]  /*1c00*/  IMAD.IADD R10, R77, 0x1, R4.reuse ;  /* 0x000000014d0a7824 */ /* 0x100fe200078e0204 */
[----:B------:R-:W-:Y:S01]  /*1c10*/  STS [R33+0x8], R74 ;  /* 0x0000084a21007388 */ /* 0x000fe20000000800 */
[----:B------:R-:W-:-:S02]  /*1c20*/  IMAD.IADD R78, R78, 0x1, R4 ;  /* 0x000000014e4e7824 */ /* 0x000fc400078e0204 */
[--C-:B------:R-:W-:Y:S01]  /*1c30*/  IMAD.IADD R106, R79, 0x1, R4.reuse ;  /* 0x000000014f6a7824 */ /* 0x100fe200078e0204 */
[----:B------:R-:W-:Y:S01]  /*1c40*/  STS [R33+0xc], R8 ;  /* 0x00000c0821007388 */ /* 0x000fe20000000800 */
        /* <DEDUP_REMOVED lines=36> */
[----:B------:R-:W-:-:S03]  /*1e90*/  IMAD.IADD R104, R104, 0x1, R4 ;  /* 0x0000000168687824 */ /* 0x000fc600078e0204 */
[----:B------:R-:W-:Y:S04]  /*1ea0*/  STS [R33+0x40], R88 ;  /* 0x0000405821007388 */ /* 0x000fe80000000800 */
        /* <DEDUP_REMOVED lines=15> */
[----:B------:R-:W-:Y:S01]  /*1fa0*/  STS [R33+0x80], R104 ;  /* 0x0000806821007388 */ /* 0x000fe20000000800 */
[----:B------:R-:W-:Y:S06]  /*1fb0*/  BAR.SYNC.DEFER_BLOCKING 0x0 ;  /* 0x0000000000007b1d */ /* 0x000fec0000010000 */
[----:B------:R-:W0:Y:S04]  /*1fc0*/  LDS.U16 R5, [R34] ;  /* 0x0000000022057984 */ /* 0x000e280000000400 */
[----:B------:R-:W1:Y:S04]  /*1fd0*/  LDS.U16 R7, [R36] ;  /* 0x0000000024077984 */ /* 0x000e680000000400 */
[----:B------:R-:W2:Y:S04]  /*1fe0*/  LDS.U16 R39, [R39] ;  /* 0x0000000027277984 */ /* 0x000ea80000000400 */
[----:B------:R-:W3:Y:S04]  /*1ff0*/  LDS.U16 R41, [R41] ;  /* 0x0000000029297984 */ /* 0x000ee80000000400 */
[----:B------:R-:W4:Y:S04]  /*2000*/  LDS.U16 R43, [R43] ;  /* 0x000000002b2b7984 */ /* 0x000f280000000400 */
[----:B------:R-:W4:Y:S04]  /*2010*/  LDS.U16 R45, [R45] ;  /* 0x000000002d2d7984 */ /* 0x000f280000000400 */
[----:B------:R-:W4:Y:S04]  /*2020*/  LDS.U16 R47, [R47] ;  /* 0x000000002f2f7984 */ /* 0x000f280000000400 */
[----:B------:R-:W4:Y:S04]  /*2030*/  LDS.U16 R49, [R49] ;  /* 0x0000000031317984 */ /* 0x000f280000000400 */
[----:B------:R-:W4:Y:S04]  /*2040*/  LDS.U16 R51, [R51] ;  /* 0x0000000033337984 */ /* 0x000f280000000400 */
[----:B------:R-:W4:Y:S04]  /*2050*/  LDS.U16 R53, [R53] ;  /* 0x0000000035357984 */ /* 0x000f280000000400 */
[----:B------:R-:W4:Y:S01]  /*2060*/  LDS.U16 R55, [R55] ;  /* 0x0000000037377984 */ /* 0x000f220000000400 */
[----:B0-----:R-:W-:-:S03]  /*2070*/  IMAD.IADD R5, R32, 0x1, R5 ;  /* 0x0000000120057824 */ /* 0x001fc600078e0205 */
[----:B------:R-:W0:Y:S01]  /*2080*/  LDS.U16 R57, [R57] ;  /* 0x0000000039397984 */ /* 0x000e220000000400 */
[----:B-1----:R-:W-:-:S03]  /*2090*/  IMAD.IADD R7, R38, 0x1, R7 ;  /* 0x0000000126077824 */ /* 0x002fc600078e0207 */
[----:B------:R-:W1:Y:S01]  /*20a0*/  LDS.U16 R59, [R59] ;  /* 0x000000003b3b7984 */ /* 0x000e620000000400 */
[----:B--2---:R-:W-:-:S03]  /*20b0*/  IMAD.IADD R39, R40, 0x1, R39 ;  /* 0x0000000128277824 */ /* 0x004fc600078e0227 */
[----:B------:R-:W2:Y:S01]  /*20c0*/  LDS.U16 R61, [R61] ;  /* 0x000000003d3d7984 */ /* 0x000ea20000000400 */
[----:B---3--:R-:W-:-:S03]  /*20d0*/  IMAD.IADD R41, R42, 0x1, R41 ;  /* 0x000000012a297824 */ /* 0x008fc600078e0229 */
[----:B------:R-:W3:Y:S01]  /*20e0*/  LDS.U16 R63, [R63] ;  /* 0x000000003f3f7984 */ /* 0x000ee20000000400 */
[----:B----4-:R-:W-:-:S03]  /*20f0*/  IMAD.IADD R43, R44, 0x1, R43 ;  /* 0x000000012c2b7824 */ /* 0x010fc600078e022b */
[----:B------:R-:W4:Y:S01]  /*2100*/  LDS.U16 R65, [R65] ;  /* 0x0000000041417984 */ /* 0x000f220000000400 */
[----:B------:R-:W-:-:S03]  /*2110*/  IMAD.IADD R45, R46, 0x1, R45 ;  /* 0x000000012e2d7824 */ /* 0x000fc600078e022d */
[----:B------:R-:W4:Y:S01]  /*2120*/  LDS.U16 R67, [R67] ;  /* 0x0000000043437984 */ /* 0x000f220000000400 */
[----:B------:R-:W-:-:S03]  /*2130*/  IMAD.IADD R47, R48, 0x1, R47 ;  /* 0x00000001302f7824 */ /* 0x000fc600078e022f */
[----:B------:R-:W4:Y:S01]  /*2140*/  LDS.U16 R69, [R69] ;  /* 0x0000000045457984 */ /* 0x000f220000000400 */
[----:B------:R-:W-:-:S03]  /*2150*/  IMAD.IADD R49, R50, 0x1, R49 ;  /* 0x0000000132317824 */ /* 0x000fc600078e0231 */
[----:B------:R-:W4:Y:S01]  /*2160*/  LDS.U16 R71, [R71] ;  /* 0x0000000047477984 */ /* 0x000f220000000400 */
[----:B------:R-:W-:Y:S02]  /*2170*/  IMAD.IADD R51, R52, 0x1, R51 ;  /* 0x0000000134337824 */ /* 0x000fe400078e0233 */
[----:B------:R-:W-:Y:S02]  /*2180*/  IMAD.IADD R53, R54, 0x1, R53 ;  /* 0x0000000136357824 */ /* 0x000fe400078e0235 */
[----:B------:R-:W-:Y:S02]  /*2190*/  IMAD.IADD R55, R56, 0x1, R55 ;  /* 0x0000000138377824 */ /* 0x000fe400078e0237 */
[----:B0-----:R-:W-:Y:S02]  /*21a0*/  IMAD.IADD R57, R58, 0x1, R57 ;  /* 0x000000013a397824 */ /* 0x001fe400078e0239 */
[----:B-1----:R-:W-:Y:S02]  /*21b0*/  IMAD.IADD R59, R60, 0x1, R59 ;  /* 0x000000013c3b7824 */ /* 0x002fe400078e023b */
[----:B--2---:R-:W-:-:S02]  /*21c0*/  IMAD.IADD R61, R62, 0x1, R61 ;  /* 0x000000013e3d7824 */ /* 0x004fc400078e023d */
[----:B---3--:R-:W-:Y:S02]  /*21d0*/  IMAD.IADD R63, R64, 0x1, R63 ;  /* 0x00000001403f7824 */ /* 0x008fe400078e023f */
[----:B----4-:R-:W-:Y:S02]  /*21e0*/  IMAD.IADD R65, R66, 0x1, R65 ;  /* 0x0000000142417824 */ /* 0x010fe400078e0241 */
[----:B------:R-:W-:Y:S02]  /*21f0*/  IMAD.IADD R67, R68, 0x1, R67 ;  /* 0x0000000144437824 */ /* 0x000fe400078e0243 */
[----:B------:R-:W-:Y:S02]  /*2200*/  IMAD.IADD R69, R70, 0x1, R69 ;  /* 0x0000000146457824 */ /* 0x000fe400078e0245 */
[----:B------:R-:W-:Y:S01]  /*2210*/  IMAD.IADD R71, R72, 0x1, R71 ;  /* 0x0000000148477824 */ /* 0x000fe200078e0247 */
[----:B------:R-:W-:Y:S06]  /*2220*/  BAR.SYNC.DEFER_BLOCKING 0x0 ;  /* 0x0000000000007b1d */ /* 0x000fec0000010000 */
[----:B------:R-:W-:Y:S05]  /*2230*/  BRA.U UP0, `(.L_x_219) ;  /* 0x0000000100f87547 */ /* 0x000fea000b800000 */
[----:B------:R-:W-:Y:S01]  /*2240*/  LEA R5, R5, UR4, 0x2 ;  /* 0x0000000405057c11 */ /* 0x000fe2000f8e10ff */
[----:B------:R-:W-:Y:S01]  /*2250*/  UIADD3 UR8, UPT, UPT, UR8, 0x6, URZ ;  /* 0x0000000608087890 */ /* 0x000fe2000fffe0ff */
[----:B------:R-:W-:Y:S01]  /*2260*/  LEA R4, R7, UR4, 0x2 ;  /* 0x0000000407047c11 */ /* 0x000fe2000f8e10ff */
[----:B------:R-:W-:Y:S01]  /*2270*/  UIADD3 UR5, UPT, UPT, UR5, -0x6, URZ ;  /* 0xfffffffa05057890 */ /* 0x000fe2000fffe0ff */
[----:B------:R-:W-:Y:S01]  /*2280*/  LEA R7, R39, UR4, 0x2 ;  /* 0x0000000427077c11 */ /* 0x000fe2000f8e10ff */
[----:B------:R0:W-:Y:S01]  /*2290*/  STS [R5], R2 ;  /* 0x0000000205007388 */ /* 0x0001e20000000800 */
[----:B------:R-:W-:Y:S02]  /*22a0*/  LEA R6, R41, UR4, 0x2 ;  /* 0x0000000429067c11 */ /* 0x000fe4000f8e10ff */
[----:B------:R-:W-:Y:S01]  /*22b0*/  LEA R9, R43, UR4, 0x2 ;  /* 0x000000042b097c11 */ /* 0x000fe2000f8e10ff */
[----:B------:R1:W-:Y:S01]  /*22c0*/  STS [R4], R3 ;  /* 0x0000000304007388 */ /* 0x0003e20000000800 */
[----:B------:R-:W-:-:S02]  /*22d0*/  LEA R8, R45, UR4, 0x2 ;  /* 0x000000042d087c11 */ /* 0x000fc4000f8e10ff */
[----:B------:R-:W-:Y:S01]  /*22e0*/  LEA R11, R47, UR4, 0x2 ;  /* 0x000000042f0b7c11 */ /* 0x000fe2000f8e10ff */
[----:B------:R2:W-:Y:S01]  /*22f0*/  STS [R7], R12 ;  /* 0x0000000c07007388 */ /* 0x0005e20000000800 */
[----:B------:R-:W-:Y:S02]  /*2300*/  LEA R10, R49, UR4, 0x2 ;  /* 0x00000004310a7c11 */ /* 0x000fe4000f8e10ff */
[----:B0-----:R-:W-:Y:S01]  /*2310*/  LEA R5, R51, UR4, 0x2 ;  /* 0x0000000433057c11 */ /* 0x001fe2000f8e10ff */
[----:B------:R0:W-:Y:S01]  /*2320*/  STS [R6], R13 ;  /* 0x0000000d06007388 */ /* 0x0001e20000000800 */
[----:B------:R-:W-:Y:S02]  /*2330*/  LEA R2, R53, UR4, 0x2 ;  /* 0x0000000435027c11 */ /* 0x000fe4000f8e10ff */
[----:B-1----:R-:W-:Y:S01]  /*2340*/  LEA R3, R55, UR4, 0x2 ;  /* 0x0000000437037c11 */ /* 0x002fe2000f8e10ff */
[----:B------:R1:W-:Y:S01]  /*2350*/  STS [R9], R14 ;  /* 0x0000000e09007388 */ /* 0x0003e20000000800 */
[----:B------:R-:W-:-:S02]  /*2360*/  LEA R4, R57, UR4, 0x2 ;  /* 0x0000000439047c11 */ /* 0x000fc4000f8e10ff */
[----:B--2---:R-:W-:Y:S01]  /*2370*/  LEA R7, R59, UR4, 0x2 ;  /* 0x000000043b077c11 */ /* 0x004fe2000f8e10ff */
[----:B------:R2:W-:Y:S01]  /*2380*/  STS [R8], R15 ;  /* 0x0000000f08007388 */ /* 0x0005e20000000800 */
[----:B0-----:R-:W-:-:S03]  /*2390*/  LEA R6, R61, UR4, 0x2 ;  /* 0x000000043d067c11 */ /* 0x001fc6000f8e10ff */
[----:B------:R0:W-:Y:S01]  /*23a0*/  STS [R11], R16 ;  /* 0x000000100b007388 */ /* 0x0001e20000000800 */
[----:B-1----:R-:W-:-:S03]  /*23b0*/  LEA R9, R63, UR4, 0x2 ;  /* 0x000000043f097c11 */ /* 0x002fc6000f8e10ff */
[----:B------:R1:W-:Y:S01]  /*23c0*/  STS [R10], R17 ;  /* 0x000000110a007388 */ /* 0x0003e20000000800 */
[----:B--2---:R-:W-:-:S03]  /*23d0*/  LEA R8, R65, UR4, 0x2 ;  /* 0x0000000441087c11 */ /* 0x004fc6000f8e10ff */
[----:B------:R2:W-:Y:S01]  /*23e0*/  STS [R5], R18 ;  /* 0x0000001205007388 */ /* 0x0005e20000000800 */
[----:B0-----:R-:W-:-:S03]  /*23f0*/  LEA R11, R71, UR4, 0x2 ;  /* 0x00000004470b7c11 */ /* 0x001fc6000f8e10ff */
[----:B------:R0:W-:Y:S01]  /*2400*/  STS [R2], R19 ;  /* 0x0000001302007388 */ /* 0x0001e20000000800 */
[----:B-1----:R-:W-:-:S03]  /*2410*/  LEA R10, R69, UR4, 0x2 ;  /* 0x00000004450a7c11 */ /* 0x002fc6000f8e10ff */
[----:B------:R0:W-:Y:S01]  /*2420*/  STS [R3], R20 ;  /* 0x0000001403007388 */ /* 0x0001e20000000800 */
[----:B--2---:R-:W-:-:S03]  /*2430*/  LEA R5, R67, UR4, 0x2 ;  /* 0x0000000443057c11 */ /* 0x004fc6000f8e10ff */
[----:B------:R0:W-:Y:S04]  /*2440*/  STS [R4], R21 ;  /* 0x0000001504007388 */ /* 0x0001e80000000800 */
[----:B------:R0:W-:Y:S04]  /*2450*/  STS [R7], R22 ;  /* 0x0000001607007388 */ /* 0x0001e80000000800 */
[----:B------:R0:W-:Y:S04]  /*2460*/  STS [R6], R23 ;  /* 0x0000001706007388 */ /* 0x0001e80000000800 */
[----:B------:R0:W-:Y:S04]  /*2470*/  STS [R9], R24 ;  /* 0x0000001809007388 */ /* 0x0001e80000000800 */
[----:B------:R0:W-:Y:S04]  /*2480*/  STS [R8], R25 ;  /* 0x0000001908007388 */ /* 0x0001e80000000800 */
[----:B------:R0:W-:Y:S04]  /*2490*/  STS [R5], R26 ;  /* 0x0000001a05007388 */ /* 0x0001e80000000800 */
[----:B------:R0:W-:Y:S04]  /*24a0*/  STS [R10], R27 ;  /* 0x0000001b0a007388 */ /* 0x0001e80000000800 */
[----:B------:R0:W-:Y:S01]  /*24b0*/  STS [R11], R28 ;  /* 0x0000001c0b007388 */ /* 0x0001e20000000800 */
[----:B------:R-:W-:Y:S06]  /*24c0*/  BAR.SYNC.DEFER_BLOCKING 0x0 ;  /* 0x0000000000007b1d */ /* 0x000fec0000010000 */
[----:B------:R0:W1:Y:S04]  /*24d0*/  LDS R2, [R35] ;  /* 0x0000000023027984 */ /* 0x0000680000000800 */
[----:B------:R0:W2:Y:S04]  /*24e0*/  LDS R3, [R35+0x4] ;  /* 0x0000040023037984 */ /* 0x0000a80000000800 */
[----:B------:R0:W3:Y:S04]  /*24f0*/  LDS R12, [R35+0x8] ;  /* 0x00000800230c7984 */ /* 0x0000e80000000800 */
[----:B------:R0:W4:Y:S04]  /*2500*/  LDS R13, [R35+0xc] ;  /* 0x00000c00230d7984 */ /* 0x0001280000000800 */
[----:B------:R0:W0:Y:S04]  /*2510*/  LDS R14, [R35+0x10] ;  /* 0x00001000230e7984 */ /* 0x0000280000000800 */
        /* <DEDUP_REMOVED lines=13> */
[----:B------:R0:W0:Y:S01]  /*25f0*/  LDS R28, [R35+0x48] ;  /* 0x00004800231c7984 */ /* 0x0000220000000800 */
[----:B------:R-:W-:Y:S06]  /*2600*/  BAR.SYNC.DEFER_BLOCKING 0x0 ;  /* 0x0000000000007b1d */ /* 0x000fec0000010000 */
[----:B-1234-:R-:W-:Y:S05]  /*2610*/  BRA `(.L_x_220) ;  /* 0xffffffdc00f87947 */ /* 0x01efea000383ffff */
.L_x_219:
[----:B------:R-:W-:Y:S01]  /*2620*/  LEA R5, R5, UR4, 0x2 ;  /* 0x0000000405057c11 */ /* 0x000fe2000f8e10ff */
[----:B------:R-:W-:Y:S01]  /*2630*/  IMAD R35, R0, -0x48, R35 ;  /* 0xffffffb800237824 */ /* 0x000fe200078e0223 */
[----:B------:R-:W-:Y:S02]  /*2640*/  LEA R4, R7, UR4, 0x2 ;  /* 0x0000000407047c11 */ /* 0x000fe4000f8e10ff */
[----:B------:R-:W-:Y:S01]  /*2650*/  LEA R39, R39, UR4, 0x2 ;  /* 0x0000000427277c11 */ /* 0x000fe2000f8e10ff */
[----:B------:R0:W-:Y:S01]  /*2660*/  STS [R5], R2 ;  /* 0x0000000205007388 */ /* 0x0001e20000000800 */
[----:B------:R-:W-:Y:S02]  /*2670*/  LEA R6, R41, UR4, 0x2 ;  /* 0x0000000429067c11 */ /* 0x000fe4000f8e10ff */
[----:B------:R-:W-:Y:S01]  /*2680*/  LEA R43, R43, UR4, 0x2 ;  /* 0x000000042b2b7c11 */ /* 0x000fe2000f8e10ff */
[----:B------:R1:W-:Y:S01]  /*2690*/  STS [R4], R3 ;  /* 0x0000000304007388 */ /* 0x0003e20000000800 */
[----:B------:R-:W-:-:S02]  /*26a0*/  LEA R8, R45, UR4, 0x2 ;  /* 0x000000042d087c11 */ /* 0x000fc4000f8e10ff */
[----:B------:R-:W-:Y:S01]  /*26b0*/  LEA R47, R47, UR4, 0x2 ;  /* 0x000000042f2f7c11 */ /* 0x000fe2000f8e10ff */
[----:B------:R-:W-:Y:S01]  /*26c0*/  STS [R39], R12 ;  /* 0x0000000c27007388 */ /* 0x000fe20000000800 */
[----:B------:R-:W-:Y:S02]  /*26d0*/  LEA R10, R49, UR4, 0x2 ;  /* 0x00000004310a7c11 */ /* 0x000fe4000f8e10ff */
[----:B------:R-:W-:Y:S01]  /*26e0*/  LEA R51, R51, UR4, 0x2 ;  /* 0x0000000433337c11 */ /* 0x000fe2000f8e10ff */
[----:B------:R2:W-:Y:S01]  /*26f0*/  STS [R6], R13 ;  /* 0x0000000d06007388 */ /* 0x0005e20000000800 */
[----:B0-----:R-:W-:Y:S02]  /*2700*/  LEA R2, R53, UR4, 0x2 ;  /* 0x0000000435027c11 */ /* 0x001fe4000f8e10ff */
[----:B------:R-:W-:Y:S01]  /*2710*/  LEA R55, R55, UR4, 0x2 ;  /* 0x0000000437377c11 */ /* 0x000fe2000f8e10ff */
[----:B------:R-:W-:Y:S01]  /*2720*/  STS [R43], R14 ;  /* 0x0000000e2b007388 */ /* 0x000fe20000000800 */
[----:B-1----:R-:W-:-:S02]  /*2730*/  LEA R4, R57, UR4, 0x2 ;  /* 0x0000000439047c11 */ /* 0x002fc4000f8e10ff */
[----:B------:R-:W-:Y:S01]  /*2740*/  LEA R59, R59, UR4, 0x2 ;  /* 0x000000043b3b7c11 */ /* 0x000fe2000f8e10ff */
[----:B------:R0:W-:Y:S01]  /*2750*/  STS [R8], R15 ;  /* 0x0000000f08007388 */ /* 0x0001e20000000800 */
[----:B------:R-:W-:Y:S02]  /*2760*/  LEA R63, R63, UR4, 0x2 ;  /* 0x000000043f3f7c11 */ /* 0x000fe4000f8e10ff */
[----:B--2---:R-:W-:Y:S01]  /*2770*/  LEA R6, R61, UR4, 0x2 ;  /* 0x000000043d067c11 */ /* 0x004fe2000f8e10ff */
[----:B------:R-:W-:Y:S01]  /*2780*/  STS [R47], R16 ;  /* 0x000000102f007388 */ /* 0x000fe20000000800 */
[----:B------:R-:W-:Y:S02]  /*2790*/  LEA R67, R67, UR4, 0x2 ;  /* 0x0000000443437c11 */ /* 0x000fe4000f8e10ff */
[----:B------:R-:W-:Y:S01]  /*27a0*/  LEA R71, R71, UR4, 0x2 ;  /* 0x0000000447477c11 */ /* 0x000fe2000f8e10ff */
[----:B------:R1:W-:Y:S01]  /*27b0*/  STS [R10], R17 ;  /* 0x000000110a007388 */ /* 0x0003e20000000800 */
[----:B0-----:R-:W-:-:S03]  /*27c0*/  LEA R8, R65, UR4, 0x2 ;  /* 0x0000000441087c11 */ /* 0x001fc6000f8e10ff */
[----:B------:R-:W-:Y:S04]  /*27d0*/  STS [R51], R18 ;  /* 0x0000001233007388 */ /* 0x000fe80000000800 */
[----:B------:R0:W-:Y:S01]  /*27e0*/  STS [R2], R19 ;  /* 0x0000001302007388 */ /* 0x0001e20000000800 */
[----:B-1----:R-:W-:Y:S01]  /*27f0*/  LEA R10, R69, UR4, 0x2 ;  /* 0x00000004450a7c11 */ /* 0x002fe2000f8e10ff */
[----:B------:R-:W1:Y:S02]  /*2800*/  LDCU.64 UR4, c[0x0][0x3a0] ;  /* 0x00007400ff0477ac */ /* 0x000e640008000a00 */
[----:B------:R-:W-:Y:S04]  /*2810*/  STS [R55], R20 ;  /* 0x0000001437007388 */ /* 0x000fe80000000800 */
[----:B------:R2:W-:Y:S01]  /*2820*/  STS [R4], R21 ;  /* 0x0000001504007388 */ /* 0x0005e20000000800 */
[----:B0-----:R-:W0:Y:S03]  /*2830*/  LDC.64 R2, c[0x0][0x388] ;  /* 0x0000e200ff027b82 */ /* 0x001e260000000a00 */
[----:B------:R-:W-:Y:S04]  /*2840*/  STS [R59], R22 ;  /* 0x000000163b007388 */ /* 0x000fe80000000800 */
[----:B------:R3:W-:Y:S01]  /*2850*/  STS [R6], R23 ;  /* 0x0000001706007388 */ /* 0x0007e20000000800 */
[----:B--2---:R-:W-:-:S03]  /*2860*/  VIADD R4, R0, 0x100 ;  /* 0x0000010000047836 */ /* 0x004fc60000000000 */
[----:B------:R-:W-:Y:S02]  /*2870*/  STS [R63], R24 ;  /* 0x000000183f007388 */ /* 0x000fe40000000800 */
[----:B-1----:R-:W-:Y:S02]  /*2880*/  ISETP.GE.U32.AND P3, PT, R4, UR4, PT ;  /* 0x0000000404007c0c */ /* 0x002fe4000bf66070 */
[----:B------:R1:W-:Y:S01]  /*2890*/  STS [R8], R25 ;  /* 0x0000001908007388 */ /* 0x0003e20000000800 */
[C---:B------:R-:W-:Y:S02]  /*28a0*/  VIADD R4, R0.reuse, 0x200 ;  /* 0x0000020000047836 */ /* 0x040fe40000000000 */
[----:B---3--:R-:W-:Y:S01]  /*28b0*/  VIADD R6, R0, 0x300 ;  /* 0x0000030000067836 */ /* 0x008fe20000000000 */
[----:B------:R-:W-:Y:S01]  /*28c0*/  STS [R67], R26 ;  /* 0x0000001a43007388 */ /* 0x000fe20000000800 */
[----:B------:R-:W-:Y:S02]  /*28d0*/  ISETP.GE.U32.AND.EX P3, PT, RZ, UR5, PT, P3 ;  /* 0x00000005ff007c0c */ /* 0x000fe4000bf66130 */
[----:B------:R-:W-:Y:S01]  /*28e0*/  ISETP.GE.U32.AND P4, PT, R4, UR4, PT ;  /* 0x0000000404007c0c */ /* 0x000fe2000bf86070 */
[----:B------:R2:W-:Y:S01]  /*28f0*/  STS [R10], R27 ;  /* 0x0000001b0a007388 */ /* 0x0005e20000000800 */
[----:B------:R-:W-:Y:S01]  /*2900*/  ISETP.GE.U32.AND P1, PT, R6, UR4, PT ;  /* 0x0000000406007c0c */ /* 0x000fe2000bf26070 */
[C---:B0-----:R-:W-:Y:S01]  /*2910*/  IMAD.WIDE.U32 R2, R0.reuse, 0x4, R2 ;  /* 0x0000000400027825 */ /* 0x041fe200078e0002 */
[C---:B-1----:R-:W-:Y:S01]  /*2920*/  LOP3.LUT R8, R0.reuse, 0x400, RZ, 0xfc, !PT ;  /* 0x0000040000087812 */ /* 0x042fe200078efcff */
[----:B------:R-:W-:Y:S01]  /*2930*/  STS [R71], R28 ;  /* 0x0000001c47007388 */ /* 0x000fe20000000800 */
[----:B------:R-:W-:Y:S01]  /*2940*/  BAR.SYNC.DEFER_BLOCKING 0x0 ;  /* 0x0000000000007b1d */ /* 0x000fe20000010000 */
[----:B------:R-:W-:Y:S01]  /*2950*/  ISETP.GE.U32.AND.EX P1, PT, RZ, UR5, PT, P1 ;  /* 0x00000005ff007c0c */ /* 0x000fe2000bf26110 */
[----:B--2---:R-:W-:Y:S01]  /*2960*/  VIADD R10, R0, 0x500 ;  /* 0x00000500000a7836 */ /* 0x004fe20000000000 */
[----:B------:R-:W-:Y:S01]  /*2970*/  ISETP.GE.U32.AND P6, PT, R8, UR4, PT ;  /* 0x0000000408007c0c */ /* 0x000fe2000bfc6070 */
[C---:B------:R-:W-:Y:S01]  /*2980*/  VIADD R4, R0.reuse, 0x600 ;  /* 0x0000060000047836 */ /* 0x040fe20000000000 */
[----:B------:R-:W-:Y:S01]  /*2990*/  ISETP.GE.U32.AND.EX P4, PT, RZ, UR5, PT, P4 ;  /* 0x00000005ff007c0c */ /* 0x000fe2000bf86140 */
[----:B------:R-:W-:Y:S01]  /*29a0*/  VIADD R6, R0, 0x700 ;  /* 0x0000070000067836 */ /* 0x000fe20000000000 */
[----:B------:R-:W-:-:S02]  /*29b0*/  ISETP.GE.U32.AND P0, PT, R10, UR4, PT ;  /* 0x000000040a007c0c */ /* 0x000fc4000bf06070 */
[----:B------:R-:W-:Y:S02]  /*29c0*/  ISETP.GE.U32.AND.EX P6, PT, RZ, UR5, PT, P6 ;  /* 0x00000005ff007c0c */ /* 0x000fe4000bfc6160 */
[----:B------:R-:W-:Y:S02]  /*29d0*/  ISETP.GE.U32.AND.EX P0, PT, RZ, UR5, PT, P0 ;  /* 0x00000005ff007c0c */ /* 0x000fe4000bf06100 */
[----:B------:R-:W-:Y:S02]  /*29e0*/  ISETP.GE.U32.AND P5, PT, R4, UR4, PT ;  /* 0x0000000404007c0c */ /* 0x000fe4000bfa6070 */
[----:B------:R-:W-:Y:S02]  /*29f0*/  LOP3.LUT R4, R0, 0x800, RZ, 0xfc, !PT ;  /* 0x0000080000047812 */ /* 0x000fe400078efcff */
[----:B------:R-:W-:Y:S01]  /*2a00*/  ISETP.GE.U32.AND P2, PT, R6, UR4, PT ;  /* 0x0000000406007c0c */ /* 0x000fe2000bf46070 */
[----:B------:R-:W-:Y:S01]  /*2a10*/  VIADD R6, R0, 0x900 ;  /* 0x0000090000067836 */ /* 0x000fe20000000000 */
[----:B------:R-:W-:-:S02]  /*2a20*/  ISETP.GE.U32.AND.EX P5, PT, RZ, UR5, PT, P5 ;  /* 0x00000005ff007c0c */ /* 0x000fc4000bfa6150 */
[----:B------:R-:W-:Y:S01]  /*2a30*/  ISETP.GE.U32.AND.EX P2, PT, RZ, UR5, PT, P2 ;  /* 0x00000005ff007c0c */ /* 0x000fe2000bf46120 */
[----:B------:R-:W0:Y:S04]  /*2a40*/  LDS R5, [R35+0x400] ;  /* 0x0004000023057984 */ /* 0x000e280000000800 */
[----:B------:R-:W1:Y:S04]  /*2a50*/  LDS R9, [R35+0xc00] ;  /* 0x000c000023097984 */ /* 0x000e680000000800 */
        /* <DEDUP_REMOVED lines=8> */
[----:B0-----:R-:W-:Y:S01]  /*2ae0*/  @!P3 STG.E desc[UR10][R2.64+0x400], R5 ;  /* 0x000400050200b986 */ /* 0x001fe2000c10190a */
[----:B------:R-:W-:Y:S01]  /*2af0*/  ISETP.GE.U32.AND P3, PT, R4, UR4, PT ;  /* 0x0000000404007c0c */ /* 0x000fe2000bf66070 */
[----:B------:R-:W-:-:S02]  /*2b00*/  VIADD R4, R0, 0xa00 ;  /* 0x00000a0000047836 */ /* 0x000fc40000000000 */
[----:B------:R-:W0:Y:S01]  /*2b10*/  LDS R25, [R35+0x2c00] ;  /* 0x002c000023197984 */ /* 0x000e220000000800 */
[----:B------:R-:W-:-:S03]  /*2b20*/  ISETP.GE.U32.AND.EX P3, PT, RZ, UR5, PT, P3 ;  /* 0x00000005ff007c0c */ /* 0x000fc6000bf66130 */
[----:B-1----:R-:W-:Y:S01]  /*2b30*/  @!P1 STG.E desc[UR10][R2.64+0xc00], R9 ;  /* 0x000c000902009986 */ /* 0x002fe2000c10190a */
[----:B------:R-:W-:-:S03]  /*2b40*/  ISETP.GE.U32.AND P1, PT, R0, UR4, PT ;  /* 0x0000000400007c0c */ /* 0x000fc6000bf26070 */
[----:B------:R-:W1:Y:S04]  /*2b50*/  LDS R5, [R35+0x3000] ;  /* 0x0030000023057984 */ /* 0x000e680000000800 */
[----:B--2---:R-:W-:Y:S01]  /*2b60*/  @!P0 STG.E desc[UR10][R2.64+0x1400], R13 ;  /* 0x0014000d02008986 */ /* 0x004fe2000c10190a */
[----:B------:R-:W-:-:S03]  /*2b70*/  ISETP.GE.U32.AND.EX P0, PT, RZ, UR5, PT, P1 ;  /* 0x00000005ff007c0c */ /* 0x000fc6000bf06110 */
[----:B---3--:R-:W-:Y:S01]  /*2b80*/  @!P6 STG.E desc[UR10][R2.64+0x1000], R11 ;  /* 0x0010000b0200e986 */ /* 0x008fe2000c10190a */
[----:B------:R-:W-:Y:S01]  /*2b90*/  ISETP.GE.U32.AND P6, PT, R4, UR4, PT ;  /* 0x0000000404007c0c */ /* 0x000fe2000bfc6070 */
[----:B------:R-:W-:Y:S02]  /*2ba0*/  VIADD R4, R0, 0xb00 ;  /* 0x00000b0000047836 */ /* 0x000fe40000000000 */
[----:B----4-:R-:W-:Y:S01]  /*2bb0*/  @!P4 STG.E desc[UR10][R2.64+0x800], R7 ;  /* 0x000800070200c986 */ /* 0x010fe2000c10190a */
[----:B------:R-:W-:Y:S01]  /*2bc0*/  ISETP.GE.U32.AND P4, PT, R6, UR4, PT ;  /* 0x0000000406007c0c */ /* 0x000fe2000bf86070 */
[----:B------:R-:W-:Y:S01]  /*2bd0*/  VIADD R6, R0, 0xe00 ;  /* 0x00000e0000067836 */ /* 0x000fe20000000000 */
[----:B------:R-:W-:Y:S01]  /*2be0*/  ISETP.GE.U32.AND P1, PT, R4, UR4, PT ;  /* 0x0000000404007c0c */ /* 0x000fe2000bf26070 */
[----:B------:R-:W2:Y:S01]  /*2bf0*/  LDS R7, [R35+0x3400] ;  /* 0x0034000023077984 */ /* 0x000ea20000000800 */
[----:B------:R-:W-:Y:S02]  /*2c00*/  LOP3.LUT R4, R0, 0xc00, RZ, 0xfc, !PT ;  /* 0x00000c0000047812 */ /* 0x000fe400078efcff */
[----:B------:R-:W-:Y:S01]  /*2c10*/  ISETP.GE.U32.AND.EX P4, PT, RZ, UR5, PT, P4 ;  /* 0x00000005ff007c0c */ /* 0x000fe2000bf86140 */
[----:B------:R-:W3:Y:S01]  /*2c20*/  LDS R9, [R35+0x3800] ;  /* 0x0038000023097984 */ /* 0x000ee20000000800 */
[----:B------:R-:W-:-:S03]  /*2c30*/  ISETP.GE.U32.AND.EX P6, PT, RZ, UR5, PT, P6 ;  /* 0x00000005ff007c0c */ /* 0x000fc6000bfc6160 */
[----:B------:R-:W-:Y:S04]  /*2c40*/  LDS R11, [R35+0x3c00] ;  /* 0x003c0000230b7984 */ /* 0x000fe80000000800 */
[----:B------:R-:W-:Y:S04]  /*2c50*/  LDS R13, [R35+0x4000] ;  /* 0x00400000230d7984 */ /* 0x000fe80000000800 */
[----:B------:R-:W-:Y:S04]  /*2c60*/  LDS R27, [R35+0x4400] ;  /* 0x00440000231b7984 */ /* 0x000fe80000000800 */
[----:B------:R-:W4:Y:S04]  /*2c70*/  @!P0 LDS R29, [R35] ;  /* 0x00000000231d8984 */ /* 0x000f280000000800 */
[----:B-----5:R0:W-:Y:S01]  /*2c80*/  @!P5 STG.E desc[UR10][R2.64+0x1800], R15 ;  /* 0x0018000f0200d986 */ /* 0x0201e2000c10190a */
[----:B------:R-:W-:Y:S01]  /*2c90*/  ISETP.GE.U32.AND P5, PT, R4, UR4, PT ;  /* 0x0000000404007c0c */ /* 0x000fe2000bfa6070 */
[----:B------:R-:W-:-:S02]  /*2ca0*/  VIADD R4, R0, 0xd00 ;  /* 0x00000d0000047836 */ /* 0x000fc40000000000 */
[----:B------:R0:W-:Y:S01]  /*2cb0*/  @!P2 STG.E desc[UR10][R2.64+0x1c00], R17 ;  /* 0x001c00110200a986 */ /* 0x0001e2000c10190a */
[----:B------:R-:W-:Y:S02]  /*2cc0*/  ISETP.GE.U32.AND.EX P2, PT, RZ, UR5, PT, P1 ;  /* 0x00000005ff007c0c */ /* 0x000fe4000bf46110 */
[----:B------:R-:W-:Y:S01]  /*2cd0*/  ISETP.GE.U32.AND.EX P5, PT, RZ, UR5, PT, P5 ;  /* 0x00000005ff007c0c */ /* 0x000fe2000bfa6150 */
[----:B------:R0:W-:Y:S01]  /*2ce0*/  @!P3 STG.E desc[UR10][R2.64+0x2000], R19 ;  /* 0x002000130200b986 */ /* 0x0001e2000c10190a */
[----:B------:R-:W-:Y:S01]  /*2cf0*/  ISETP.GE.U32.AND P1, PT, R4, UR4, PT ;  /* 0x0000000404007c0c */ /* 0x000fe2000bf26070 */
[----:B------:R-:W-:Y:S01]  /*2d00*/  VIADD R4, R0, 0xf00 ;  /* 0x00000f0000047836 */ /* 0x000fe20000000000 */
[----:B------:R-:W-:Y:S01]  /*2d10*/  ISETP.GE.U32.AND P3, PT, R6, UR4, PT ;  /* 0x0000000406007c0c */ /* 0x000fe2000bf66070 */
[----:B------:R1:W-:Y:S01]  /*2d20*/  @!P4 STG.E desc[UR10][R2.64+0x2400], R21 ;  /* 0x002400150200c986 */ /* 0x0003e2000c10190a */
[----:B------:R-:W-:Y:S01]  /*2d30*/  VIADD R6, R0, 0x1100 ;  /* 0x0000110000067836 */ /* 0x000fe20000000000 */
[----:B------:R-:W-:-:S02]  /*2d40*/  ISETP.GE.U32.AND.EX P1, PT, RZ, UR5, PT, P1 ;  /* 0x00000005ff007c0c */ /* 0x000fc4000bf26110 */
[----:B------:R-:W-:Y:S01]  /*2d50*/  ISETP.GE.U32.AND P4, PT, R4, UR4, PT ;  /* 0x0000000404007c0c */ /* 0x000fe2000bf86070 */
[----:B------:R2:W-:Y:S01]  /*2d60*/  @!P6 STG.E desc[UR10][R2.64+0x2800], R23 ;  /* 0x002800170200e986 */ /* 0x0005e2000c10190a */
[C---:B------:R-:W-:Y:S01]  /*2d70*/  LOP3.LUT R4, R0.reuse, 0x1000, RZ, 0xfc, !PT ;  /* 0x0000100000047812 */ /* 0x040fe200078efcff */
[----:B------:R-:W-:Y:S01]  /*2d80*/  VIADD R0, R0, 0x1200 ;  /* 0x0000120000007836 */ /* 0x000fe20000000000 */
[----:B------:R-:W-:Y:S01]  /*2d90*/  ISETP.GE.U32.AND.EX P3, PT, RZ, UR5, PT, P3 ;  /* 0x00000005ff007c0c */ /* 0x000fe2000bf66130 */
[----:B0-----:R0:W-:Y:S01]  /*2da0*/  @!P2 STG.E desc[UR10][R2.64+0x2c00], R25 ;  /* 0x002c00190200a986 */ /* 0x0011e2000c10190a */
[----:B------:R-:W-:Y:S02]  /*2db0*/  ISETP.GE.U32.AND P6, PT, R4, UR4, PT ;  /* 0x0000000404007c0c */ /* 0x000fe4000bfc6070 */
[----:B------:R-:W-:Y:S01]  /*2dc0*/  ISETP.GE.U32.AND P2, PT, R6, UR4, PT ;  /* 0x0000000406007c0c */ /* 0x000fe2000bf46070 */
[----:B-1----:R0:W-:Y:S01]  /*2dd0*/  @!P5 STG.E desc[UR10][R2.64+0x3000], R5 ;  /* 0x003000050200d986 */ /* 0x0021e2000c10190a */
[----:B------:R-:W-:-:S02]  /*2de0*/  ISETP.GE.U32.AND P5, PT, R0, UR4, PT ;  /* 0x0000000400007c0c */ /* 0x000fc4000bfa6070 */
[----:B------:R-:W-:Y:S01]  /*2df0*/  ISETP.GE.U32.AND.EX P4, PT, RZ, UR5, PT, P4 ;  /* 0x00000005ff007c0c */ /* 0x000fe2000bf86140 */
[----:B--2---:R0:W-:Y:S01]  /*2e00*/  @!P1 STG.E desc[UR10][R2.64+0x3400], R7 ;  /* 0x0034000702009986 */ /* 0x0041e2000c10190a */
[----:B------:R-:W-:Y:S02]  /*2e10*/  ISETP.GE.U32.AND.EX P6, PT, RZ, UR5, PT, P6 ;  /* 0x00000005ff007c0c */ /* 0x000fe4000bfc6160 */
[----:B------:R-:W-:Y:S01]  /*2e20*/  ISETP.GE.U32.AND.EX P2, PT, RZ, UR5, PT, P2 ;  /* 0x00000005ff007c0c */ /* 0x000fe2000bf46120 */
[----:B---3--:R0:W-:Y:S01]  /*2e30*/  @!P3 STG.E desc[UR10][R2.64+0x3800], R9 ;  /* 0x003800090200b986 */ /* 0x0081e2000c10190a */
[----:B------:R-:W-:-:S03]  /*2e40*/  ISETP.GE.U32.AND.EX P5, PT, RZ, UR5, PT, P5 ;  /* 0x00000005ff007c0c */ /* 0x000fc6000bfa6150 */
[----:B----4-:R0:W-:Y:S04]  /*2e50*/  @!P0 STG.E desc[UR10][R2.64], R29 ;  /* 0x0000001d02008986 */ /* 0x0101e8000c10190a */
[----:B------:R0:W-:Y:S04]  /*2e60*/  @!P4 STG.E desc[UR10][R2.64+0x3c00], R11 ;  /* 0x003c000b0200c986 */ /* 0x0001e8000c10190a */
[----:B------:R0:W-:Y:S04]  /*2e70*/  @!P6 STG.E desc[UR10][R2.64+0x4000], R13 ;  /* 0x0040000d0200e986 */ /* 0x0001e8000c10190a */
[----:B------:R0:W-:Y:S01]  /*2e80*/  @!P2 STG.E desc[UR10][R2.64+0x4400], R27 ;  /* 0x0044001b0200a986 */ /* 0x0001e2000c10190a */
[----:B------:R-:W-:Y:S05]  /*2e90*/  @P5 EXIT ;  /* 0x000000000000594d */ /* 0x000fea0003800000 */
[----:B------:R-:W1:Y:S04]  /*2ea0*/  LDS R35, [R35+0x4800] ;  /* 0x0048000023237984 */ /* 0x000e680000000800 */
[----:B-1----:R-:W-:Y:S01]  /*2eb0*/  STG.E desc[UR10][R2.64+0x4800], R35 ;  /* 0x0048002302007986 */ /* 0x002fe2000c10190a */
[----:B------:R-:W-:Y:S05]  /*2ec0*/  EXIT ;  /* 0x000000000000794d */ /* 0x000fea0003800000 */
.L_x_221:
        /* <DEDUP_REMOVED lines=11> */
.L_x_247:


//--------------------- .text._ZN3cub18CUB_300001_SM_10006detail11EmptyKernelIvEEvv --------------------------
	.section	.text._ZN3cub18CUB_300001_SM_10006detail11EmptyKernelIvEEvv,"ax",@progbits
	.align	128
        .global         _ZN3cub18CUB_300001_SM_10006detail11EmptyKernelIvEEvv
        .type           _ZN3cub18CUB_300001_SM_10006detail11EmptyKernelIvEEvv,@function
        .size           _ZN3cub18CUB_300001_SM_10006detail11EmptyKernelIvEEvv,(.L_x_248 - _ZN3cub18CUB_300001_SM_10006detail11EmptyKernelIvEEvv)
        .other          _ZN3cub18CUB_300001_SM_10006detail11EmptyKernelIvEEvv,@"STO_CUDA_ENTRY STV_DEFAULT"
_ZN3cub18CUB_300001_SM_10006detail11EmptyKernelIvEEvv:
.text._ZN3cub18CUB_300001_SM_10006detail11EmptyKernelIvEEvv:
[----:B------:R-:W-:Y:S01]  /*0000*/  LDC R1, c[0x0][0x37c] ;  /* 0x0000df00ff017b82 */ /* 0x000fe20000000800 */
[----:B------:R-:W-:Y:S05]  /*0010*/  EXIT ;  /* 0x000000000000794d */ /* 0x000fea0003800000 */
.L_x_222:
        /* <DEDUP_REMOVED lines=14> */
.L_x_248:


//--------------------- .text._Z10addSumScanPiiS_ --------------------------
	.section	.text._Z10addSumScanPiiS_,"ax",@progbits
	.align	128
        .global         _Z10addSumScanPiiS_
        .type           _Z10addSumScanPiiS_,@function
        .size           _Z10addSumScanPiiS_,(.L_x_249 - _Z10addSumScanPiiS_)
        .other          _Z10addSumScanPiiS_,@"STO_CUDA_ENTRY STV_DEFAULT"
_Z10addSumScanPiiS_:
.text._Z10addSumScanPiiS_:
[----:B------:R-:W-:Y:S01]  /*0000*/  LDC R1, c[0x0][0x37c] ;  /* 0x0000df00ff017b82 */ /* 0x000fe20000000800 */
[----:B------:R-:W0:Y:S01]  /*0010*/  S2R R9, SR_CTAID.X ;  /* 0x0000000000097919 */ /* 0x000e220000002500 */
[----:B------:R-:W0:Y:S01]  /*0020*/  LDCU UR4, c[0x0][0x360] ;  /* 0x00006c00ff0477ac */ /* 0x000e220008000800 */
[----:B------:R-:W0:Y:S01]  /*0030*/  S2R R0, SR_TID.X ;  /* 0x0000000000007919 */ /* 0x000e220000002100 */
[----:B------:R-:W1:Y:S01]  /*0040*/  LDCU UR5, c[0x0][0x388] ;  /* 0x00007100ff0577ac */ /* 0x000e620008000800 */
[----:B0-----:R-:W-:-:S05]  /*0050*/  IMAD R7, R9, UR4, R0 ;  /* 0x0000000409077c24 */ /* 0x001fca000f8e0200 */
[----:B-1----:R-:W-:-:S04]  /*0060*/  ISETP.GE.AND P0, PT, R7, UR5, PT ;  /* 0x0000000507007c0c */ /* 0x002fc8000bf06270 */
[----:B------:R-:W-:-:S13]  /*0070*/  ISETP.EQ.OR P0, PT, R9, RZ, P0 ;  /* 0x000000ff0900720c */ /* 0x000fda0000702670 */
[----:B------:R-:W-:Y:S05]  /*0080*/  @P0 EXIT ;  /* 0x000000000000094d */ /* 0x000fea0003800000 */
[----:B------:R-:W0:Y:S01]  /*0090*/  LDC.64 R4, c[0x0][0x390] ;  /* 0x0000e400ff047b82 */ /* 0x000e220000000a00 */
[----:B------:R-:W1:Y:S01]  /*00a0*/  LDCU.64 UR4, c[0x0][0x358] ;  /* 0x00006b00ff0477ac */ /* 0x000e620008000a00 */
[----:B------:R-:W-:-:S06]  /*00b0*/  IADD3 R9, PT, PT, R9, -0x1, RZ ;  /* 0xffffffff09097810 */ /* 0x000fcc0007ffe0ff */
[----:B------:R-:W2:Y:S01]  /*00c0*/  LDC.64 R2, c[0x0][0x380] ;  /* 0x0000e000ff027b82 */ /* 0x000ea20000000a00 */
[----:B0-----:R-:W-:-:S06]  /*00d0*/  IMAD.WIDE.U32 R4, R9, 0x4, R4 ;  /* 0x0000000409047825 */ /* 0x001fcc00078e0004 */
[----:B-1----:R-:W3:Y:S01]  /*00e0*/  LDG.E R5, desc[UR4][R4.64] ;  /* 0x0000000404057981 */ /* 0x002ee2000c1e1900 */
[----:B--2---:R-:W-:-:S05]  /*00f0*/  IMAD.WIDE R2, R7, 0x4, R2 ;  /* 0x0000000407027825 */ /* 0x004fca00078e0202 */
[----:B------:R-:W3:Y:S02]  /*0100*/  LDG.E R0, desc[UR4][R2.64] ;  /* 0x0000000402007981 */ /* 0x000ee4000c1e1900 */
[----:B---3--:R-:W-:-:S05]  /*0110*/  IADD3 R7, PT, PT, R0, R5, RZ ;  /* 0x0000000500077210 */ /* 0x008fca0007ffe0ff */
[----:B------:R-:W-:Y:S01]  /*0120*/  STG.E desc[UR4][R2.64], R7 ;  /* 0x0000000702007986 */ /* 0x000fe2000c101904 */
[----:B------:R-:W-:Y:S05]  /*0130*/  EXIT ;  /* 0x000000000000794d */ /* 0x000fea0003800000 */
.L_x_223:
        /* <DEDUP_REMOVED lines=12> */
.L_x_249:


//--------------------- .text._Z13radixSort1bitPjiS_iii --------------------------
	.section	.text._Z13radixSort1bitPjiS_iii,"ax",@progbits
	.align	128
        .global         _Z13radixSort1bitPjiS_iii
        .type           _Z13radixSort1bitPjiS_iii,@function
        .size           _Z13radixSort1bitPjiS_iii,(.L_x_250 - _Z13radixSort1bitPjiS_iii)
        .other          _Z13radixSort1bitPjiS_iii,@"STO_CUDA_ENTRY STV_DEFAULT"
_Z13radixSort1bitPjiS_iii:
.text._Z13radixSort1bitPjiS_iii:
[----:B------:R-:W-:Y:S08]  /*0000*/  LDC R1, c[0x0][0x37c] ;  /* 0x0000df00ff017b82 */ /* 0x000ff00000000800 */
[----:B------:R-:W0:Y:S02]  /*0010*/  LDC R0, c[0x0][0x398] ;  /* 0x0000e600ff007b82 */ /* 0x000e240000000800 */
[----:B0-----:R-:W-:-:S13]  /*0020*/  ISETP.GE.AND P0, PT, R0, 0x1, PT ;  /* 0x000000010000780c */ /* 0x001fda0003f06270 */
[----:B------:R-:W-:Y:S05]  /*0030*/  @!P0 EXIT ;  /* 0x000000000000894d */ /* 0x000fea0003800000 */
[----:B------:R-:W0:Y:S01]  /*0040*/  S2R R9, SR_CTAID.X ;  /* 0x0000000000097919 */ /* 0x000e220000002500 */
[----:B------:R-:W1:Y:S01]  /*0050*/  S2UR UR5, SR_CgaCtaId ;  /* 0x00000000000579c3 */ /* 0x000e620000008800 */
[----:B------:R-:W2:Y:S01]  /*0060*/  LDCU UR7, c[0x0][0x360] ;  /* 0x00006c00ff0777ac */ /* 0x000ea20008000800 */
[----:B------:R-:W-:Y:S01]  /*0070*/  IMAD.MOV.U32 R8, RZ, RZ, RZ ;  /* 0x000000ffff087224 */ /* 0x000fe200078e00ff */
[----:B------:R-:W3:Y:S01]  /*0080*/  S2R R0, SR_TID.X ;  /* 0x0000000000007919 */ /* 0x000ee20000002100 */
[----:B------:R-:W-:Y:S01]  /*0090*/  UMOV UR4, 0x400 ;  /* 0x0000040000047882 */ /* 0x000fe20000000000 */
[----:B------:R-:W4:Y:S03]  /*00a0*/  LDCU.64 UR8, c[0x0][0x358] ;  /* 0x00006b00ff0877ac */ /* 0x000f260008000a00 */
[----:B------:R-:W5:Y:S08]  /*00b0*/  LDC R11, c[0x0][0x3a0] ;  /* 0x0000e800ff0b7b82 */ /* 0x000f700000000800 */
[----:B------:R-:W4:Y:S08]  /*00c0*/  LDC.64 R16, c[0x0][0x380] ;  /* 0x0000e000ff107b82 */ /* 0x000f300000000a00 */
[----:B------:R-:W4:Y:S01]  /*00d0*/  LDC.64 R2, c[0x0][0x390] ;  /* 0x0000e400ff027b82 */ /* 0x000f220000000a00 */
[----:B-1----:R-:W-:-:S04]  /*00e0*/  ULEA UR4, UR5, UR4, 0x18 ;  /* 0x0000000405047291 */ /* 0x002fc8000f8ec0ff */
[----:B--2---:R-:W-:Y:S02]  /*00f0*/  ULEA UR5, UR7, UR4, 0x2 ;  /* 0x0000000407057291 */ /* 0x004fe4000f8e10ff */
[----:B0-----:R-:W-:Y:S02]  /*0100*/  IMAD R9, R9, UR7, RZ ;  /* 0x0000000709097c24 */ /* 0x001fe4000f8e02ff */
[----:B-----5:R-:W-:Y:S02]  /*0110*/  VIADD R11, R11, 0xffffffff ;  /* 0xffffffff0b0b7836 */ /* 0x020fe40000000000 */
[C---:B------:R-:W-:Y:S01]  /*0120*/  VIADD R10, R9.reuse, UR7 ;  /* 0x00000007090a7c36 */ /* 0x040fe20008000000 */
[----:B---3--:R-:W-:Y:S01]  /*0130*/  LEA R12, R0, UR4, 0x2 ;  /* 0x00000004000c7c11 */ /* 0x008fe2000f8e10ff */
[----:B------:R-:W-:Y:S02]  /*0140*/  IMAD.IADD R13, R9, 0x1, R0 ;  /* 0x00000001090d7824 */ /* 0x000fe400078e0200 */
[----:B------:R-:W-:-:S07]  /*0150*/  VIADD R15, R10, 0xffffffff ;  /* 0xffffffff0a0f7836 */ /* 0x000fce0000000000 */
.L_x_233:
[----:B------:R-:W0:Y:S01]  /*0160*/  LDCU UR6, c[0x0][0x388] ;  /* 0x00007100ff0677ac */ /* 0x000e220008000800 */
[----:B------:R-:W1:Y:S01]  /*0170*/  LDC R19, c[0x0][0x388] ;  /* 0x0000e200ff137b82 */ /* 0x000e620000000800 */
[----:B------:R-:W-:Y:S01]  /*0180*/  BSSY.RECONVERGENT B0, `(.L_x_224) ;  /* 0x000000b000007945 */ /* 0x000fe20003800200 */
[C---:B----4-:R-:W-:Y:S01]  /*0190*/  IMAD.WIDE R4, R13.reuse, 0x4, R16 ;  /* 0x000000040d047825 */ /* 0x050fe200078e0210 */
[----:B0-----:R-:W-:-:S13]  /*01a0*/  ISETP.GE.AND P0, PT, R13, UR6, PT ;  /* 0x000000060d007c0c */ /* 0x001fda000bf06270 */
[----:B------:R-:W-:Y:S05]  /*01b0*/  @P0 BRA `(.L_x_225) ;  /* 0x00000000001c0947 */ /* 0x000fea0003800000 */
[----:B------:R-:W2:Y:S01]  /*01c0*/  LDG.E R6, desc[UR8][R4.64] ;  /* 0x0000000804067981 */ /* 0x000ea2000c1e1900 */
[----:B------:R-:W2:Y:S02]  /*01d0*/  LDCU UR6, c[0x0][0x39c] ;  /* 0x00007380ff0677ac */ /* 0x000ea40008000800 */
[----:B--2---:R-:W-:-:S04]  /*01e0*/  SHF.R.U32.HI R6, RZ, UR6, R6 ;  /* 0x00000006ff067c19 */ /* 0x004fc80008011606 */
[----:B------:R-:W-:-:S04]  /*01f0*/  LOP3.LUT R7, R6, R11, RZ, 0xc0, !PT ;  /* 0x0000000b06077212 */ /* 0x000fc800078ec0ff */
[----:B------:R-:W-:-:S04]  /*0200*/  SHF.R.U32.HI R7, RZ, R8, R7 ;  /* 0x00000008ff077219 */ /* 0x000fc80000011607 */
[----:B------:R-:W-:-:S05]  /*0210*/  LOP3.LUT R7, R7, 0x1, RZ, 0xc0, !PT ;  /* 0x0000000107077812 */ /* 0x000fca00078ec0ff */
[----:B------:R0:W-:Y:S02]  /*0220*/  STS [R12], R7 ;  /* 0x000000070c007388 */ /* 0x0001e40000000800 */
.L_x_225:
[----:B------:R-:W-:Y:S05]  /*0230*/  BSYNC.RECONVERGENT B0 ;  /* 0x0000000000007941 */ /* 0x000fea0003800200 */
.L_x_224:
[----:B------:R-:W-:Y:S01]  /*0240*/  BAR.SYNC.DEFER_BLOCKING 0x0 ;  /* 0x0000000000007b1d */ /* 0x000fe20000010000 */
[----:B------:R-:W-:Y:S01]  /*0250*/  UISETP.GE.U32.AND UP0, UPT, UR7, 0x2, UPT ;  /* 0x000000020700788c */ /* 0x000fe2000bf06070 */
[----:B-1----:R-:W-:-:S08]  /*0260*/  ISETP.GT.U32.AND P0, PT, R10, R19, PT ;  /* 0x000000130a00720c */ /* 0x002fd00003f04070 */
[----:B------:R-:W-:Y:S05]  /*0270*/  BRA.U !UP0, `(.L_x_226) ;  /* 0x0000000108387547 */ /* 0x000fea000b800000 */
[----:B------:R-:W-:-:S05]  /*0280*/  UMOV UR6, 0x1 ;  /* 0x0000000100067882 */ /* 0x000fca0000000000 */
.L_x_227:
[----:B------:R-:W-:Y:S01]  /*0290*/  ISETP.GE.U32.AND P1, PT, R0, UR6, PT ;  /* 0x0000000600007c0c */ /* 0x000fe2000bf26070 */
[----:B------:R-:W-:-:S12]  /*02a0*/  IMAD.MOV.U32 R6, RZ, RZ, RZ ;  /* 0x000000ffff067224 */ /* 0x000fd800078e00ff */
[----:B0-----:R-:W-:Y:S01]  /*02b0*/  @P1 VIADD R7, R0, -UR6 ;  /* 0x8000000600071c36 */ /* 0x001fe20008000000 */
[----:B------:R-:W-:-:S04]  /*02c0*/  USHF.L.U32 UR6, UR6, 0x1, URZ ;  /* 0x0000000106067899 */ /* 0x000fc800080006ff */
[----:B------:R-:W-:Y:S01]  /*02d0*/  @P1 LEA R7, R7, UR4, 0x2 ;  /* 0x0000000407071c11 */ /* 0x000fe2000f8e10ff */
[----:B------:R-:W-:-:S04]  /*02e0*/  UISETP.GE.U32.AND UP0, UPT, UR6, UR7, UPT ;  /* 0x000000070600728c */ /* 0x000fc8000bf06070 */
[----:B------:R-:W-:Y:S01]  /*02f0*/  @P1 LDS R6, [R7] ;  /* 0x0000000007061984 */ /* 0x000fe20000000800 */
[----:B------:R-:W-:Y:S06]  /*0300*/  BAR.SYNC.DEFER_BLOCKING 0x0 ;  /* 0x0000000000007b1d */ /* 0x000fec0000010000 */
[----:B-1----:R-:W0:Y:S02]  /*0310*/  @P1 LDS R21, [R12] ;  /* 0x000000000c151984 */ /* 0x002e240000000800 */
[----:B0-----:R-:W-:-:S05]  /*0320*/  @P1 IMAD.IADD R21, R21, 0x1, R6 ;  /* 0x0000000115151824 */ /* 0x001fca00078e0206 */
[----:B------:R1:W-:Y:S01]  /*0330*/  @P1 STS [R12], R21 ;  /* 0x000000150c001388 */ /* 0x0003e20000000800 */
[----:B------:R-:W-:Y:S06]  /*0340*/  BAR.SYNC.DEFER_BLOCKING 0x0 ;  /* 0x0000000000007b1d */ /* 0x000fec0000010000 */
[----:B------:R-:W-:Y:S05]  /*0350*/  BRA.U !UP0, `(.L_x_227) ;  /* 0xfffffffd08cc7547 */ /* 0x000fea000b83ffff */
.L_x_226:
[----:B------:R-:W-:Y:S02]  /*0360*/  IMAD.MOV.U32 R6, RZ, RZ, R2 ;  /* 0x000000ffff067224 */ /* 0x000fe400078e0002 */
[----:B0-----:R-:W-:Y:S02]  /*0370*/  IMAD.MOV.U32 R7, RZ, RZ, R3 ;  /* 0x000000ffff077224 */ /* 0x001fe400078e0003 */
[----:B------:R-:W-:Y:S02]  /*0380*/  IMAD.MOV.U32 R2, RZ, RZ, R16 ;  /* 0x000000ffff027224 */ /* 0x000fe400078e0010 */
[----:B------:R-:W-:Y:S01]  /*0390*/  IMAD.MOV.U32 R3, RZ, RZ, R17 ;  /* 0x000000ffff037224 */ /* 0x000fe200078e0011 */
[----:B------:R-:W-:Y:S06]  /*03a0*/  @P0 BRA `(.L_x_228) ;  /* 0x0000000000280947 */ /* 0x000fec0003800000 */
[----:B-1----:R-:W-:Y:S01]  /*03b0*/  IMAD.WIDE.U32 R20, R15, 0x4, R2 ;  /* 0x000000040f147825 */ /* 0x002fe200078e0002 */
[----:B------:R-:W0:Y:S01]  /*03c0*/  LDC R14, c[0x0][0x39c] ;  /* 0x0000e700ff0e7b82 */ /* 0x000e220000000800 */
[----:B------:R-:W1:Y:S04]  /*03d0*/  LDS R16, [UR5+-0x8] ;  /* 0xfffff805ff107984 */ /* 0x000e680008000800 */
[----:B------:R-:W0:Y:S02]  /*03e0*/  LDG.E R21, desc[UR8][R20.64] ;  /* 0x0000000814157981 */ /* 0x000e24000c1e1900 */
[----:B0-----:R-:W-:-:S04]  /*03f0*/  SHF.R.U32.HI R18, RZ, R14, R21 ;  /* 0x0000000eff127219 */ /* 0x001fc80000011615 */
[----:B------:R-:W-:-:S04]  /*0400*/  LOP3.LUT R17, R18, R11, RZ, 0xc0, !PT ;  /* 0x0000000b12117212 */ /* 0x000fc800078ec0ff */
[----:B------:R-:W-:-:S04]  /*0410*/  SHF.R.U32.HI R17, RZ, R8, R17 ;  /* 0x00000008ff117219 */ /* 0x000fc80000011611 */
[----:B------:R-:W-:-:S04]  /*0420*/  LOP3.LUT R17, R17, 0x1, RZ, 0xc0, !PT ;  /* 0x0000000111117812 */ /* 0x000fc800078ec0ff */
[----:B-1----:R-:W-:Y:S01]  /*0430*/  IADD3 R16, PT, PT, -R16, UR7, -R17 ;  /* 0x0000000710107c10 */ /* 0x002fe2000fffe911 */
[----:B------:R-:W-:Y:S06]  /*0440*/  BRA `(.L_x_229) ;  /* 0x0000000000847947 */ /* 0x000fec0003800000 */
.L_x_228:
[----:B-1----:R-:W-:-:S06]  /*0450*/  IMAD.WIDE R20, R19, 0x4, R2 ;  /* 0x0000000413147825 */ /* 0x002fcc00078e0202 */
[----:B------:R-:W2:Y:S01]  /*0460*/  LDG.E R21, desc[UR8][R20.64+-0x4] ;  /* 0xfffffc0814157981 */ /* 0x000ea2000c1e1900 */
[----:B------:R-:W0:Y:S01]  /*0470*/  I2F.U32.RP R14, UR7 ;  /* 0x00000007000e7d06 */ /* 0x000e220008209000 */
[----:B------:R-:W-:-:S07]  /*0480*/  ISETP.NE.U32.AND P1, PT, RZ, UR7, PT ;  /* 0x00000007ff007c0c */ /* 0x000fce000bf25070 */
[----:B0-----:R-:W0:Y:S02]  /*0490*/  MUFU.RCP R14, R14 ;  /* 0x0000000e000e7308 */ /* 0x001e240000001000 */
[----:B0-----:R-:W-:Y:S02]  /*04a0*/  VIADD R16, R14, 0xffffffe ;  /* 0x0ffffffe0e107836 */ /* 0x001fe40000000000 */
[----:B------:R-:W2:Y:S04]  /*04b0*/  LDC R14, c[0x0][0x39c] ;  /* 0x0000e700ff0e7b82 */ /* 0x000ea80000000800 */
[----:B------:R0:W1:Y:S02]  /*04c0*/  F2I.FTZ.U32.TRUNC.NTZ R17, R16 ;  /* 0x0000001000117305 */ /* 0x000064000021f000 */
[----:B0-----:R-:W-:-:S02]  /*04d0*/  IMAD.MOV.U32 R16, RZ, RZ, RZ ;  /* 0x000000ffff107224 */ /* 0x001fc400078e00ff */
[----:B-1----:R-:W-:-:S04]  /*04e0*/  IMAD.MOV R23, RZ, RZ, -R17 ;  /* 0x000000ffff177224 */ /* 0x002fc800078e0a11 */
[----:B------:R-:W-:-:S04]  /*04f0*/  IMAD R23, R23, UR7, RZ ;  /* 0x0000000717177c24 */ /* 0x000fc8000f8e02ff */
[----:B------:R-:W-:-:S06]  /*0500*/  IMAD.HI.U32 R18, R17, R23, R16 ;  /* 0x0000001711127227 */ /* 0x000fcc00078e0010 */
[----:B------:R-:W-:-:S04]  /*0510*/  IMAD.HI.U32 R18, R18, R19, RZ ;  /* 0x0000001312127227 */ /* 0x000fc800078e00ff */
[----:B------:R-:W-:-:S04]  /*0520*/  IMAD.MOV R18, RZ, RZ, -R18 ;  /* 0x000000ffff127224 */ /* 0x000fc800078e0a12 */
[----:B------:R-:W-:-:S05]  /*0530*/  IMAD R17, R18, UR7, R19 ;  /* 0x0000000712117c24 */ /* 0x000fca000f8e0213 */
[----:B------:R-:W-:-:S13]  /*0540*/  ISETP.GE.U32.AND P0, PT, R17, UR7, PT ;  /* 0x0000000711007c0c */ /* 0x000fda000bf06070 */
[----:B------:R-:W-:-:S05]  /*0550*/  @P0 VIADD R17, R17, -UR7 ;  /* 0x8000000711110c36 */ /* 0x000fca0008000000 */
[----:B------:R-:W-:-:S13]  /*0560*/  ISETP.GE.U32.AND P0, PT, R17, UR7, PT ;  /* 0x0000000711007c0c */ /* 0x000fda000bf06070 */
[----:B------:R-:W-:Y:S01]  /*0570*/  @P0 VIADD R17, R17, -UR7 ;  /* 0x8000000711110c36 */ /* 0x000fe20008000000 */
[----:B------:R-:W-:-:S04]  /*0580*/  @!P1 LOP3.LUT R17, RZ, UR7, RZ, 0x33, !PT ;  /* 0x00000007ff119c12 */ /* 0x000fc8000f8e33ff */
[----:B------:R-:W-:-:S13]  /*0590*/  ISETP.GE.U32.AND P0, PT, R17, 0x2, PT ;  /* 0x000000021100780c */ /* 0x000fda0003f06070 */
[----:B------:R-:W-:-:S06]  /*05a0*/  @P0 LEA R18, R17, UR4, 0x2 ;  /* 0x0000000411120c11 */ /* 0x000fcc000f8e10ff */
[----:B------:R-:W0:Y:S01]  /*05b0*/  @P0 LDS R18, [R18+-0x8] ;  /* 0xfffff80012120984 */ /* 0x000e220000000800 */
[----:B--2---:R-:W-:-:S04]  /*05c0*/  @P0 SHF.R.U32.HI R16, RZ, R14, R21 ;  /* 0x0000000eff100219 */ /* 0x004fc80000011615 */
[-C--:B------:R-:W-:Y:S02]  /*05d0*/  @P0 LOP3.LUT R23, R16, R11.reuse, RZ, 0xc0, !PT ;  /* 0x0000000b10170212 */ /* 0x080fe400078ec0ff */
[----:B------:R-:W-:Y:S02]  /*05e0*/  @!P0 SHF.R.U32.HI R16, RZ, R14, R21 ;  /* 0x0000000eff108219 */ /* 0x000fe40000011615 */
[-C--:B------:R-:W-:Y:S02]  /*05f0*/  @P0 SHF.R.U32.HI R23, RZ, R8.reuse, R23 ;  /* 0x00000008ff170219 */ /* 0x080fe40000011617 */
[----:B------:R-:W-:Y:S02]  /*0600*/  @!P0 LOP3.LUT R21, R16, R11, RZ, 0xc0, !PT ;  /* 0x0000000b10158212 */ /* 0x000fe400078ec0ff */
[----:B------:R-:W-:Y:S02]  /*0610*/  @P0 LOP3.LUT R23, R23, 0x1, RZ, 0xc0, !PT ;  /* 0x0000000117170812 */ /* 0x000fe400078ec0ff */
[----:B------:R-:W-:-:S02]  /*0620*/  @!P0 SHF.R.U32.HI R21, RZ, R8, R21 ;  /* 0x00000008ff158219 */ /* 0x000fc40000011615 */
[----:B0-----:R-:W-:Y:S02]  /*0630*/  @P0 IADD3 R16, PT, PT, R17, -R18, -R23 ;  /* 0x8000001211100210 */ /* 0x001fe40007ffe817 */
[----:B------:R-:W-:-:S05]  /*0640*/  @!P0 LOP3.LUT R18, R21, 0x1, RZ, 0xc0, !PT ;  /* 0x0000000115128812 */ /* 0x000fca00078ec0ff */
[----:B------:R-:W-:-:S07]  /*0650*/  @!P0 IMAD.IADD R16, R17, 0x1, -R18 ;  /* 0x0000000111108824 */ /* 0x000fce00078e0a12 */
.L_x_229:
[----:B------:R-:W-:Y:S01]  /*0660*/  ISETP.GE.AND P0, PT, R13, R19, PT ;  /* 0x000000130d00720c */ /* 0x000fe20003f06270 */
[----:B------:R-:W-:-:S12]  /*0670*/  BSSY.RECONVERGENT B0, `(.L_x_230) ;  /* 0x000001b000007945 */ /* 0x000fd80003800200 */
[----:B------:R-:W-:Y:S05]  /*0680*/  @P0 BRA `(.L_x_231) ;  /* 0x0000000000640947 */ /* 0x000fea0003800000 */
[----:B------:R-:W-:-:S13]  /*0690*/  ISETP.NE.AND P0, PT, R0, RZ, PT ;  /* 0x000000ff0000720c */ /* 0x000fda0003f05270 */
[----:B------:R-:W-:Y:S05]  /*06a0*/  @P0 BRA `(.L_x_232) ;  /* 0x00000000002c0947 */ /* 0x000fea0003800000 */
[----:B------:R-:W2:Y:S01]  /*06b0*/  LDG.E R5, desc[UR8][R4.64] ;  /* 0x0000000804057981 */ /* 0x000ea2000c1e1900 */
[----:B------:R-:W-:-:S05]  /*06c0*/  IMAD.MOV.U32 R17, RZ, RZ, 0x1 ;  /* 0x00000001ff117424 */ /* 0x000fca00078e00ff */
[----:B------:R-:W-:Y:S02]  /*06d0*/  SHF.L.U32 R17, R17, R8, RZ ;  /* 0x0000000811117219 */ /* 0x000fe400000006ff */
[----:B--2---:R-:W-:-:S04]  /*06e0*/  SHF.R.U32.HI R14, RZ, R14, R5 ;  /* 0x0000000eff0e7219 */ /* 0x004fc80000011605 */
[----:B------:R-:W-:-:S13]  /*06f0*/  LOP3.LUT P0, RZ, R11, R17, R14, 0x80, !PT ;  /* 0x000000110bff7212 */ /* 0x000fda000780800e */
[----:B------:R-:W-:Y:S02]  /*0700*/  @P0 IMAD.IADD R19, R9, 0x1, R16 ;  /* 0x0000000109130824 */ /* 0x000fe400078e0210 */
[----:B------:R-:W-:-:S04]  /*0710*/  @!P0 IMAD.WIDE R16, R13, 0x4, R6 ;  /* 0x000000040d108825 */ /* 0x000fc800078e0206 */
[----:B------:R-:W-:Y:S01]  /*0720*/  @P0 IMAD.WIDE.U32 R18, R19, 0x4, R6 ;  /* 0x0000000413120825 */ /* 0x000fe200078e0006 */
[----:B------:R1:W-:Y:S04]  /*0730*/  @!P0 STG.E desc[UR8][R16.64], R5 ;  /* 0x0000000510008986 */ /* 0x0003e8000c101908 */
[----:B------:R1:W-:Y:S01]  /*0740*/  @P0 STG.E desc[UR8][R18.64], R5 ;  /* 0x0000000512000986 */ /* 0x0003e2000c101908 */
[----:B------:R-:W-:Y:S05]  /*0750*/  BRA `(.L_x_231) ;  /* 0x0000000000307947 */ /* 0x000fea0003800000 */
.L_x_232:
[----:B------:R-:W2:Y:S01]  /*0760*/  LDG.E R5, desc[UR8][R4.64] ;  /* 0x0000000804057981 */ /* 0x000ea2000c1e1900 */
[----:B------:R-:W-:-:S03]  /*0770*/  IMAD.MOV.U32 R17, RZ, RZ, 0x1 ;  /* 0x00000001ff117424 */ /* 0x000fc600078e00ff */
[----:B------:R-:W0:Y:S02]  /*0780*/  LDS R18, [R12+-0x4] ;  /* 0xfffffc000c127984 */ /* 0x000e240000000800 */
[----:B------:R-:W-:Y:S02]  /*0790*/  SHF.L.U32 R17, R17, R8, RZ ;  /* 0x0000000811117219 */ /* 0x000fe400000006ff */
[----:B--2---:R-:W-:-:S04]  /*07a0*/  SHF.R.U32.HI R14, RZ, R14, R5 ;  /* 0x0000000eff0e7219 */ /* 0x004fc80000011605 */
[----:B------:R-:W-:-:S13]  /*07b0*/  LOP3.LUT P0, RZ, R11, R17, R14, 0x80, !PT ;  /* 0x000000110bff7212 */ /* 0x000fda000780800e */
[----:B0-----:R-:W-:Y:S01]  /*07c0*/  @!P0 IMAD.IADD R17, R13, 0x1, -R18 ;  /* 0x000000010d118824 */ /* 0x001fe200078e0a12 */
[----:B------:R-:W-:-:S03]  /*07d0*/  @P0 IADD3 R19, PT, PT, R18, R16, R9 ;  /* 0x0000001012130210 */ /* 0x000fc60007ffe009 */
[----:B------:R-:W-:-:S04]  /*07e0*/  @!P0 IMAD.WIDE.U32 R16, R17, 0x4, R6 ;  /* 0x0000000411108825 */ /* 0x000fc800078e0006 */
[----:B------:R-:W-:Y:S01]  /*07f0*/  @P0 IMAD.WIDE.U32 R18, R19, 0x4, R6 ;  /* 0x0000000413120825 */ /* 0x000fe200078e0006 */
[----:B------:R0:W-:Y:S04]  /*0800*/  @!P0 STG.E desc[UR8][R16.64], R5 ;  /* 0x0000000510008986 */ /* 0x0001e8000c101908 */
[----:B------:R0:W-:Y:S02]  /*0810*/  @P0 STG.E desc[UR8][R18.64], R5 ;  /* 0x0000000512000986 */ /* 0x0001e4000c101908 */
.L_x_231:
[----:B------:R-:W-:Y:S05]  /*0820*/  BSYNC.RECONVERGENT B0 ;  /* 0x0000000000007941 */ /* 0x000fea0003800200 */
.L_x_230:
[----:B------:R-:W2:Y:S01]  /*0830*/  LDCU UR6, c[0x0][0x398] ;  /* 0x00007300ff0677ac */ /* 0x000ea20008000800 */
[----:B------:R-:W-:Y:S02]  /*0840*/  VIADD R8, R8, 0x1 ;  /* 0x0000000108087836 */ /* 0x000fe40000000000 */
[----:B01----:R-:W-:Y:S02]  /*0850*/  IMAD.MOV.U32 R16, RZ, RZ, R6 ;  /* 0x000000ffff107224 */ /* 0x003fe400078e0006 */
[----:B------:R-:W-:Y:S01]  /*0860*/  IMAD.MOV.U32 R17, RZ, RZ, R7 ;  /* 0x000000ffff117224 */ /* 0x000fe200078e0007 */
[----:B------:R-:W-:Y:S01]  /*0870*/  BAR.SYNC.DEFER_BLOCKING 0x0 ;  /* 0x0000000000007b1d */ /* 0x000fe20000010000 */
[----:B--2---:R-:W-:-:S13]  /*0880*/  ISETP.NE.AND P0, PT, R8, UR6, PT ;  /* 0x0000000608007c0c */ /* 0x004fda000bf05270 */
[----:B------:R-:W-:Y:S05]  /*0890*/  @P0 BRA `(.L_x_233) ;  /* 0xfffffff800300947 */ /* 0x000fea000383ffff */
[----:B------:R-:W-:Y:S05]  /*08a0*/  EXIT ;  /* 0x000000000000794d */ /* 0x000fea0003800000 */
.L_x_234:
        /* <DEDUP_REMOVED lines=13> */
.L_x_250:


//--------------------- .text._Z13scanBlkKernelPiiS_S_ --------------------------
	.section	.text._Z13scanBlkKernelPiiS_S_,"ax",@progbits
	.align	128
        .global         _Z13scanBlkKernelPiiS_S_
        .type           _Z13scanBlkKernelPiiS_S_,@function
        .size           _Z13scanBlkKernelPiiS_S_,(.L_x_251 - _Z13scanBlkKernelPiiS_S_)
        .other          _Z13scanBlkKernelPiiS_S_,@"STO_CUDA_ENTRY STV_DEFAULT"
_Z13scanBlkKernelPiiS_S_:
.text._Z13scanBlkKernelPiiS_S_:
[----:B------:R-:W-:Y:S01]  /*0000*/  LDC R1, c[0x0][0x37c] ;  /* 0x0000df00ff017b82 */ /* 0x000fe20000000800 */
[----:B------:R-:W0:Y:S01]  /*0010*/  S2R R7, SR_TID.X ;  /* 0x0000000000077919 */ /* 0x000e220000002100 */
[----:B------:R-:W0:Y:S01]  /*0020*/  LDCU UR8, c[0x0][0x360] ;  /* 0x00006c00ff0877ac */ /* 0x000e220008000800 */
[----:B------:R-:W0:Y:S01]  /*0030*/  S2R R9, SR_CTAID.X ;  /* 0x0000000000097919 */ /* 0x000e220000002500 */
[----:B------:R-:W1:Y:S01]  /*0040*/  LDCU UR4, c[0x0][0x388] ;  /* 0x00007100ff0477ac */ /* 0x000e620008000800 */
[----:B------:R-:W2:Y:S01]  /*0050*/  LDCU.64 UR6, c[0x0][0x358] ;  /* 0x00006b00ff0677ac */ /* 0x000ea20008000a00 */
[----:B-1----:R-:W-:Y:S02]  /*0060*/  IMAD.U32 R8, RZ, RZ, UR4 ;  /* 0x00000004ff087e24 */ /* 0x002fe4000f8e00ff */
[----:B0-----:R-:W-:-:S05]  /*0070*/  IMAD R5, R9, UR8, R7 ;  /* 0x0000000809057c24 */ /* 0x001fca000f8e0207 */
[----:B------:R-:W-:-:S13]  /*0080*/  ISETP.GE.AND P0, PT, R5, R8, PT ;  /* 0x000000080500720c */ /* 0x000fda0003f06270 */
[----:B------:R-:W0:Y:S02]  /*0090*/  @!P0 LDC.64 R2, c[0x0][0x380] ;  /* 0x0000e000ff028b82 */ /* 0x000e240000000a00 */
[----:B0-----:R-:W-:-:S06]  /*00a0*/  @!P0 IMAD.WIDE R2, R5, 0x4, R2 ;  /* 0x0000000405028825 */ /* 0x001fcc00078e0202 */
[----:B--2---:R-:W2:Y:S01]  /*00b0*/  @!P0 LDG.E R3, desc[UR6][R2.64] ;  /* 0x0000000602038981 */ /* 0x004ea2000c1e1900 */
[----:B------:R-:W0:Y:S01]  /*00c0*/  S2UR UR5, SR_CgaCtaId ;  /* 0x00000000000579c3 */ /* 0x000e220000008800 */
[----:B------:R-:W-:Y:S01]  /*00d0*/  UMOV UR4, 0x400 ;  /* 0x0000040000047882 */ /* 0x000fe20000000000 */
[----:B------:R-:W-:Y:S01]  /*00e0*/  ISETP.NE.AND P1, PT, R7, RZ, PT ;  /* 0x000000ff0700720c */ /* 0x000fe20003f25270 */
[----:B0-----:R-:W-:-:S06]  /*00f0*/  ULEA UR4, UR5, UR4, 0x18 ;  /* 0x0000000405047291 */ /* 0x001fcc000f8ec0ff */
[----:B------:R-:W-:-:S05]  /*0100*/  LEA R0, R7, UR4, 0x2 ;  /* 0x0000000407007c11 */ /* 0x000fca000f8e10ff */
[----:B--2---:R0:W-:Y:S01]  /*0110*/  @!P0 STS [R0], R3 ;  /* 0x0000000300008388 */ /* 0x0041e20000000800 */
[----:B------:R-:W-:Y:S05]  /*0120*/  @!P1 BRA `(.L_x_235) ;  /* 0x0000000000449947 */ /* 0x000fea0003800000 */
[----:B------:R-:W1:Y:S01]  /*0130*/  LDC R8, c[0x0][0x388] ;  /* 0x0000e200ff087b82 */ /* 0x000e620000000800 */
[----:B------:R-:W-:-:S07]  /*0140*/  IMAD.MOV.U32 R2, RZ, RZ, 0x1 ;  /* 0x00000001ff027424 */ /* 0x000fce00078e00ff */
.L_x_236:
[----:B012---:R-:W-:Y:S01]  /*0150*/  IADD3 R3, PT, PT, -R2, R8, RZ ;  /* 0x0000000802037210 */ /* 0x007fe20007ffe1ff */
[----:B------:R-:W-:Y:S05]  /*0160*/  WARPSYNC.ALL ;  /* 0x0000000000007948 */ /* 0x000fea0003800000 */
[----:B------:R-:W-:Y:S01]  /*0170*/  BAR.SYNC.DEFER_BLOCKING 0x0 ;  /* 0x0000000000007b1d */ /* 0x000fe20000010000 */
[----:B------:R-:W-:Y:S01]  /*0180*/  ISETP.GE.U32.AND P0, PT, R7, R3, PT ;  /* 0x000000030700720c */ /* 0x000fe20003f06070 */
[----:B------:R-:W-:-:S12]  /*0190*/  HFMA2 R3, -RZ, RZ, 0, 0 ;  /* 0x00000000ff037431 */ /* 0x000fd800000001ff */
[----:B------:R-:W-:Y:S01]  /*01a0*/  @!P0 IMAD.IADD R4, R7, 0x1, -R2 ;  /* 0x0000000107048824 */ /* 0x000fe200078e0a02 */
[----:B------:R-:W-:-:S04]  /*01b0*/  SHF.L.U32 R2, R2, 0x1, RZ ;  /* 0x0000000102027819 */ /* 0x000fc800000006ff */
[----:B------:R-:W-:-:S05]  /*01c0*/  @!P0 LEA R4, R4, UR4, 0x2 ;  /* 0x0000000404048c11 */ /* 0x000fca000f8e10ff */
[----:B------:R-:W-:Y:S01]  /*01d0*/  @!P0 LDS R3, [R4] ;  /* 0x0000000004038984 */ /* 0x000fe20000000800 */
[----:B------:R-:W-:Y:S01]  /*01e0*/  BAR.SYNC.DEFER_BLOCKING 0x0 ;  /* 0x0000000000007b1d */ /* 0x000fe20000010000 */
[----:B------:R-:W-:-:S05]  /*01f0*/  ISETP.GT.U32.AND P0, PT, R2, R7, PT ;  /* 0x000000070200720c */ /* 0x000fca0003f04070 */
[----:B------:R-:W0:Y:S02]  /*0200*/  LDS R6, [R0] ;  /* 0x0000000000067984 */ /* 0x000e240000000800 */
[----:B0-----:R-:W-:-:S05]  /*0210*/  IMAD.IADD R3, R6, 0x1, R3 ;  /* 0x0000000106037824 */ /* 0x001fca00078e0203 */
[----:B------:R2:W-:Y:S01]  /*0220*/  STS [R0], R3 ;  /* 0x0000000300007388 */ /* 0x0005e20000000800 */
[----:B------:R-:W-:Y:S05]  /*0230*/  @!P0 BRA `(.L_x_236) ;  /* 0xfffffffc00c48947 */ /* 0x000fea000383ffff */
.L_x_235:
[----:B------:R-:W-:Y:S01]  /*0240*/  ULEA UR5, UR8, UR4, 0x2 ;  /* 0x0000000408057291 */ /* 0x000fe2000f8e10ff */
[----:B0-2---:R-:W0:Y:S01]  /*0250*/  LDC.64 R2, c[0x0][0x398] ;  /* 0x0000e600ff027b82 */ /* 0x005e220000000a00 */
[----:B------:R-:W-:-:S07]  /*0260*/  ISETP.GE.AND P0, PT, R5, R8, PT ;  /* 0x000000080500720c */ /* 0x000fce0003f06270 */
[----:B------:R-:W1:Y:S01]  /*0270*/  LDS R7, [UR5+-0x4] ;  /* 0xfffffc05ff077984 */ /* 0x000e620008000800 */
[----:B0-----:R-:W-:-:S05]  /*0280*/  IMAD.WIDE.U32 R2, R9, 0x4, R2 ;  /* 0x0000000409027825 */ /* 0x001fca00078e0002 */
[----:B-1----:R0:W-:Y:S01]  /*0290*/  STG.E desc[UR6][R2.64], R7 ;  /* 0x0000000702007986 */ /* 0x0021e2000c101906 */
[----:B------:R-:W-:Y:S05]  /*02a0*/  @P0 EXIT ;  /* 0x000000000000094d */ /* 0x000fea0003800000 */
[----:B0-----:R-:W0:Y:S01]  /*02b0*/  LDS R7, [R0] ;  /* 0x0000000000077984 */ /* 0x001e220000000800 */
[----:B------:R-:W1:Y:S02]  /*02c0*/  LDC.64 R2, c[0x0][0x390] ;  /* 0x0000e400ff027b82 */ /* 0x000e640000000a00 */
[----:B-1----:R-:W-:-:S05]  /*02d0*/  IMAD.WIDE R2, R5, 0x4, R2 ;  /* 0x0000000405027825 */ /* 0x002fca00078e0202 */
[----:B0-----:R-:W-:Y:S01]  /*02e0*/  STG.E desc[UR6][R2.64], R7 ;  /* 0x0000000702007986 */ /* 0x001fe2000c101906 */
[----:B------:R-:W-:Y:S05]  /*02f0*/  EXIT ;  /* 0x000000000000794d */ /* 0x000fea0003800000 */
.L_x_237:
        /* <DEDUP_REMOVED lines=16> */
.L_x_251:


//--------------------- .text._Z16computeLocalHistPjiPiii --------------------------
	.section	.text._Z16computeLocalHistPjiPiii,"ax",@progbits
	.align	128
        .global         _Z16computeLocalHistPjiPiii
        .type           _Z16computeLocalHistPjiPiii,@function
        .size           _Z16computeLocalHistPjiPiii,(.L_x_252 - _Z16computeLocalHistPjiPiii)
        .other          _Z16computeLocalHistPjiPiii,@"STO_CUDA_ENTRY STV_DEFAULT"
_Z16computeLocalHistPjiPiii:
.text._Z16computeLocalHistPjiPiii:
[----:B------:R-:W-:Y:S01]  /*0000*/  LDC R1, c[0x0][0x37c] ;  /* 0x0000df00ff017b82 */ /* 0x000fe20000000800 */
[----:B------:R-:W0:Y:S01]  /*0010*/  LDCU UR4, c[0x0][0x398] ;  /* 0x00007300ff0477ac */ /* 0x000e220008000800 */
[----:B------:R-:W1:Y:S01]  /*0020*/  S2R R4, SR_CTAID.X ;  /* 0x0000000000047919 */ /* 0x000e620000002500 */
[----:B------:R-:W2:Y:S01]  /*0030*/  LDCU UR6, c[0x0][0x360] ;  /* 0x00006c00ff0677ac */ /* 0x000ea20008000800 */
[----:B------:R-:W3:Y:S01]  /*0040*/  S2R R9, SR_TID.X ;  /* 0x0000000000097919 */ /* 0x000ee20000002100 */
[----:B0-----:R-:W-:-:S05]  /*0050*/  IMAD.U32 R6, RZ, RZ, UR4 ;  /* 0x00000004ff067e24 */ /* 0x001fca000f8e00ff */
[----:B------:R-:W-:-:S13]  /*0060*/  ISETP.GE.AND P0, PT, R6, 0x1, PT ;  /* 0x000000010600780c */ /* 0x000fda0003f06270 */
[----:B-123--:R-:W-:Y:S05]  /*0070*/  @!P0 BRA `(.L_x_238) ;  /* 0x0000000000308947 */ /* 0x00efea0003800000 */
[----:B------:R-:W0:Y:S01]  /*0080*/  LDC R6, c[0x0][0x398] ;  /* 0x0000e600ff067b82 */ /* 0x000e220000000800 */
[----:B------:R-:W-:-:S05]  /*0090*/  UMOV UR4, URZ ;  /* 0x000000ff00047c82 */ /* 0x000fca0008000000 */
.L_x_239:
[----:B------:R-:W-:Y:S01]  /*00a0*/  VIADD R5, R9, UR4 ;  /* 0x0000000409057c36 */ /* 0x000fe20008000000 */
[----:B------:R-:W-:-:S04]  /*00b0*/  UIADD3 UR4, UPT, UPT, UR6, UR4, URZ ;  /* 0x0000000406047290 */ /* 0x000fc8000fffe0ff */
[----:B0-----:R-:W-:-:S13]  /*00c0*/  ISETP.GE.U32.AND P0, PT, R5, R6, PT ;  /* 0x000000060500720c */ /* 0x001fda0003f06070 */
[----:B------:R-:W0:Y:S01]  /*00d0*/  @!P0 S2R R3, SR_CgaCtaId ;  /* 0x0000000000038919 */ /* 0x000e220000008800 */
[----:B------:R-:W-:-:S04]  /*00e0*/  @!P0 MOV R0, 0x400 ;  /* 0x0000040000008802 */ /* 0x000fc80000000f00 */
[----:B0-----:R-:W-:-:S05]  /*00f0*/  @!P0 LEA R0, R3, R0, 0x18 ;  /* 0x0000000003008211 */ /* 0x001fca00078ec0ff */
[----:B------:R-:W-:-:S05]  /*0100*/  @!P0 IMAD R0, R5, 0x4, R0 ;  /* 0x0000000405008824 */ /* 0x000fca00078e0200 */
[----:B------:R1:W-:Y:S01]  /*0110*/  @!P0 STS [R0], RZ ;  /* 0x000000ff00008388 */ /* 0x0003e20000000800 */
[----:B------:R-:W-:-:S13]  /*0120*/  ISETP.LE.AND P0, PT, R6, UR4, PT ;  /* 0x0000000406007c0c */ /* 0x000fda000bf03270 */
[----:B-1----:R-:W-:Y:S05]  /*0130*/  @!P0 BRA `(.L_x_239) ;  /* 0xfffffffc00d88947 */ /* 0x002fea000383ffff */
.L_x_238:
[----:B------:R-:W0:Y:S01]  /*0140*/  LDCU UR4, c[0x0][0x388] ;  /* 0x00007100ff0477ac */ /* 0x000e220008000800 */
[----:B------:R-:W-:Y:S01]  /*0150*/  IMAD R5, R4, UR6, R9 ;  /* 0x0000000604057c24 */ /* 0x000fe2000f8e0209 */
[----:B------:R-:W-:Y:S01]  /*0160*/  BSSY.RECONVERGENT B0, `(.L_x_240) ;  /* 0x0000011000007945 */ /* 0x000fe20003800200 */
[----:B------:R-:W1:Y:S01]  /*0170*/  LDCU.64 UR8, c[0x0][0x358] ;  /* 0x00006b00ff0877ac */ /* 0x000e620008000a00 */
[----:B------:R-:W-:Y:S02]  /*0180*/  BAR.SYNC.DEFER_BLOCKING 0x0 ;  /* 0x0000000000007b1d */ /* 0x000fe40000010000 */
[----:B0-----:R-:W-:-:S13]  /*0190*/  ISETP.GE.AND P0, PT, R5, UR4, PT ;  /* 0x0000000405007c0c */ /* 0x001fda000bf06270 */
[----:B-1----:R-:W-:Y:S05]  /*01a0*/  @P0 BRA `(.L_x_241) ;  /* 0x0000000000300947 */ /* 0x002fea0003800000 */
[----:B------:R-:W0:Y:S01]  /*01b0*/  LDC.64 R2, c[0x0][0x380] ;  /* 0x0000e000ff027b82 */ /* 0x000e220000000a00 */
[----:B------:R-:W1:Y:S01]  /*01c0*/  LDCU UR7, c[0x0][0x39c] ;  /* 0x00007380ff0777ac */ /* 0x000e620008000800 */
[----:B0-----:R-:W-:-:S06]  /*01d0*/  IMAD.WIDE R2, R5, 0x4, R2 ;  /* 0x0000000405027825 */ /* 0x001fcc00078e0202 */
[----:B------:R-:W1:Y:S01]  /*01e0*/  LDG.E R2, desc[UR8][R2.64] ;  /* 0x0000000802027981 */ /* 0x000e62000c1e1900 */
[----:B------:R-:W0:Y:S01]  /*01f0*/  S2UR UR5, SR_CgaCtaId ;  /* 0x00000000000579c3 */ /* 0x000e220000008800 */
[----:B------:R-:W-:Y:S01]  /*0200*/  VIADD R5, R6, 0xffffffff ;  /* 0xffffffff06057836 */ /* 0x000fe20000000000 */
[----:B------:R-:W-:Y:S02]  /*0210*/  UMOV UR4, 0x400 ;  /* 0x0000040000047882 */ /* 0x000fe40000000000 */
[----:B0-----:R-:W-:Y:S01]  /*0220*/  ULEA UR4, UR5, UR4, 0x18 ;  /* 0x0000000405047291 */ /* 0x001fe2000f8ec0ff */
[----:B-1----:R-:W-:-:S04]  /*0230*/  SHF.R.U32.HI R0, RZ, UR7, R2 ;  /* 0x00000007ff007c19 */ /* 0x002fc80008011602 */
[----:B------:R-:W-:-:S04]  /*0240*/  LOP3.LUT R0, R0, R5, RZ, 0xc0, !PT ;  /* 0x0000000500007212 */ /* 0x000fc800078ec0ff */
[----:B------:R-:W-:-:S05]  /*0250*/  LEA R0, R0, UR4, 0x2 ;  /* 0x0000000400007c11 */ /* 0x000fca000f8e10ff */
[----:B------:R0:W-:Y:S02]  /*0260*/  ATOMS.POPC.INC.32 RZ, [R0+URZ] ;  /* 0x0000000000ff7f8c */ /* 0x0001e4000d8000ff */
.L_x_241:
[----:B------:R-:W-:Y:S05]  /*0270*/  BSYNC.RECONVERGENT B0 ;  /* 0x0000000000007941 */ /* 0x000fea0003800200 */
.L_x_240:
[----:B------:R-:W-:Y:S01]  /*0280*/  BAR.SYNC.DEFER_BLOCKING 0x0 ;  /* 0x0000000000007b1d */ /* 0x000fe20000010000 */
[----:B------:R-:W-:-:S13]  /*0290*/  ISETP.GE.AND P0, PT, R6, 0x1, PT ;  /* 0x000000010600780c */ /* 0x000fda0003f06270 */
[----:B------:R-:W-:Y:S05]  /*02a0*/  @!P0 EXIT ;  /* 0x000000000000894d */ /* 0x000fea0003800000 */
[----:B------:R-:W1:Y:S01]  /*02b0*/  S2UR UR5, SR_CgaCtaId ;  /* 0x00000000000579c3 */ /* 0x000e620000008800 */
[----:B------:R-:W-:Y:S01]  /*02c0*/  UMOV UR4, 0x400 ;  /* 0x0000040000047882 */ /* 0x000fe20000000000 */
[----:B------:R-:W2:Y:S01]  /*02d0*/  LDCU UR7, c[0x0][0x370] ;  /* 0x00006e00ff0777ac */ /* 0x000ea20008000800 */
[----:B------:R-:W3:Y:S01]  /*02e0*/  LDCU UR10, c[0x0][0x398] ;  /* 0x00007300ff0a77ac */ /* 0x000ee20008000800 */
[----:B-1----:R-:W-:-:S03]  /*02f0*/  ULEA UR5, UR5, UR4, 0x18 ;  /* 0x0000000405057291 */ /* 0x002fc6000f8ec0ff */
[----:B--23--:R-:W-:-:S09]  /*0300*/  UMOV UR4, URZ ;  /* 0x000000ff00047c82 */ /* 0x00cfd20008000000 */
.L_x_242:
[----:B------:R-:W-:Y:S01]  /*0310*/  VIADD R7, R9, UR4 ;  /* 0x0000000409077c36 */ /* 0x000fe20008000000 */
[----:B------:R-:W-:-:S04]  /*0320*/  UIADD3 UR4, UPT, UPT, UR6, UR4, URZ ;  /* 0x0000000406047290 */ /* 0x000fc8000fffe0ff */
[----:B------:R-:W-:Y:S01]  /*0330*/  ISETP.GE.U32.AND P0, PT, R7, UR10, PT ;  /* 0x0000000a07007c0c */ /* 0x000fe2000bf06070 */
[----:B------:R-:W-:-:S12]  /*0340*/  UISETP.GE.AND UP0, UPT, UR4, UR10, UPT ;  /* 0x0000000a0400728c */ /* 0x000fd8000bf06270 */
[C---:B0-----:R-:W-:Y:S01]  /*0350*/  @!P0 LEA R0, R7.reuse, UR5, 0x2 ;  /* 0x0000000507008c11 */ /* 0x041fe2000f8e10ff */
[----:B-1----:R-:W0:Y:S01]  /*0360*/  @!P0 LDC.64 R2, c[0x0][0x390] ;  /* 0x0000e400ff028b82 */ /* 0x002e220000000a00 */
[----:B------:R-:W-:-:S03]  /*0370*/  @!P0 IMAD R7, R7, UR7, R4 ;  /* 0x0000000707078c24 */ /* 0x000fc6000f8e0204 */
[----:B------:R-:W1:Y:S01]  /*0380*/  @!P0 LDS R5, [R0] ;  /* 0x0000000000058984 */ /* 0x000e620000000800 */
[----:B0-----:R-:W-:-:S05]  /*0390*/  @!P0 IMAD.WIDE.U32 R2, R7, 0x4, R2 ;  /* 0x0000000407028825 */ /* 0x001fca00078e0002 */
[----:B-1----:R1:W-:Y:S01]  /*03a0*/  @!P0 STG.E desc[UR8][R2.64], R5 ;  /* 0x0000000502008986 */ /* 0x0023e2000c101908 */
[----:B------:R-:W-:Y:S05]  /*03b0*/  BRA.U !UP0, `(.L_x_242) ;  /* 0xfffffffd08d47547 */ /* 0x000fea000b83ffff */
[----:B------:R-:W-:Y:S05]  /*03c0*/  EXIT ;  /* 0x000000000000794d */ /* 0x000fea0003800000 */
.L_x_243:
        /* <DEDUP_REMOVED lines=11> */
.L_x_252:


//--------------------- .nv.shared._ZN3cub18CUB_300001_SM_10006detail10radix_sort29DeviceRadixSortOnesweepKernelINS1_5radix10policy_hubIjNS0_8NullTypeEyE10Policy1000ELNS0_9SortOrderE0EjS6_yiiNS1_21identity_decomposer_tEEEvPT5_SC_PT3_PKSD_PT1_PKSH_PT2_PKSL_T4_iiT6_ --------------------------
	.section	.nv.shared._ZN3cub18CUB_300001_SM_10006detail10radix_sort29DeviceRadixSortOnesweepKernelINS1_5radix10policy_hubIjNS0_8NullTypeEyE10Policy1000ELNS0_9SortOrderE0EjS6_yiiNS1_21identity_decomposer_tEEEvPT5_SC_PT3_PKSD_PT1_PKSH_PT2_PKSL_T4_iiT6_,"aw",@nobits
	.sectionflags	@""
	.align	16
.nv.shared._ZN3cub18CUB_300001_SM_10006detail10radix_sort29DeviceRadixSortOnesweepKernelINS1_5radix10policy_hubIjNS0_8NullTypeEyE10Policy1000ELNS0_9SortOrderE0EjS6_yiiNS1_21identity_decomposer_tEEEvPT5_SC_PT3_PKSD_PT1_PKSH_PT2_PKSL_T4_iiT6_:
	.zero		32256


//--------------------- .nv.shared.reserved.0     --------------------------
	.section	.nv.shared.reserved.0,"aw",@nobits
	.weak		__nv_reservedSMEM_offset_0_alias
	.size		__nv_reservedSMEM_offset_0_alias, 0, 64
	.other		__nv_reservedSMEM_offset_0_alias,@"STO_CUDA_RESERVED_SHARED STV_DEFAULT"
__nv_reservedSMEM_offset_0_alias:
	.zero		0
	.zero		64


//--------------------- .nv.global                --------------------------
	.section	.nv.global,"aw",@nobits
.nv.global:
	.type		_ZN34_INTERNAL_8e6ba629_4_k_cu_e839a9cc6thrust24THRUST_300001_SM_1000_NS12placeholders2_8E,@object
	.size		_ZN34_INTERNAL_8e6ba629_4_k_cu_e839a9cc6thrust24THRUST_300001_SM_1000_NS12placeholders2_8E,(_ZN34_INTERNAL_8e6ba629_4_k_cu_e839a9cc4cuda3std3__436_GLOBAL__N__8e6ba629_4_k_cu_e839a9cc6ignoreE - _ZN34_INTERNAL_8e6ba629_4_k_cu_e839a9cc6thrust24THRUST_300001_SM_1000_NS12placeholders2_8E)
_ZN34_INTERNAL_8e6ba629_4_k_cu_e839a9cc6thrust24THRUST_300001_SM_1000_NS12placeholders2_8E:
	.zero		1
	.type		_ZN34_INTERNAL_8e6ba629_4_k_cu_e839a9cc4cuda3std3__436_GLOBAL__N__8e6ba629_4_k_cu_e839a9cc6ignoreE,@object
	.size		_ZN34_INTERNAL_8e6ba629_4_k_cu_e839a9cc4cuda3std3__436_GLOBAL__N__8e6ba629_4_k_cu_e839a9cc6ignoreE,(_ZN34_INTERNAL_8e6ba629_4_k_cu_e839a9cc4cuda3std6ranges3__45__cpo4dataE - _ZN34_INTERNAL_8e6ba629_4_k_cu_e839a9cc4cuda3std3__436_GLOBAL__N__8e6ba629_4_k_cu_e839a9cc6ignoreE)
_ZN34_INTERNAL_8e6ba629_4_k_cu_e839a9cc4cuda3std3__436_GLOBAL__N__8e6ba629_4_k_cu_e839a9cc6ignoreE:
	.zero		1
	.type		_ZN34_INTERNAL_8e6ba629_4_k_cu_e839a9cc4cuda3std6ranges3__45__cpo4dataE,@object
	.size		_ZN34_INTERNAL_8e6ba629_4_k_cu_e839a9cc4cuda3std6ranges3__45__cpo4dataE,(_ZN34_INTERNAL_8e6ba629_4_k_cu_e839a9cc6thrust24THRUST_300001_SM_1000_NS6system3cpp3parE - _ZN34_INTERNAL_8e6ba629_4_k_cu_e839a9cc4cuda3std6ranges3__45__cpo4dataE)
_ZN34_INTERNAL_8e6ba629_4_k_cu_e839a9cc4cuda3std6ranges3__45__cpo4dataE:
	.zero		1
	.type		_ZN34_INTERNAL_8e6ba629_4_k_cu_e839a9cc6thrust24THRUST_300001_SM_1000_NS6system3cpp3parE,@object
	.size		_ZN34_INTERNAL_8e6ba629_4_k_cu_e839a9cc6thrust24THRUST_300001_SM_1000_NS6system3cpp3parE,(_ZN34_INTERNAL_8e6ba629_4_k_cu_e839a9cc4cuda3std3__45__cpo5beginE - _ZN34_INTERNAL_8e6ba629_4_k_cu_e839a9cc6thrust24THRUST_300001_SM_1000_NS6system3cpp3parE)
_ZN34_INTERNAL_8e6ba629_4_k_cu_e839a9cc6thrust24THRUST_300001_SM_1000_NS6system3cpp3parE:
	.zero		1
	.type		_ZN34_INTERNAL_8e6ba629_4_k_cu_e839a9cc4cuda3std3__45__cpo5beginE,@object
	.size		_ZN34_INTERNAL_8e6ba629_4_k_cu_e839a9cc4cuda3std3__45__cpo5beginE,(_ZN34_INTERNAL_8e6ba629_4_k_cu_e839a9cc4cuda3std6ranges3__45__cpo5beginE - _ZN34_INTERNAL_8e6ba629_4_k_cu_e839a9cc4cuda3std3__45__cpo5beginE)
_ZN34_INTERNAL_8e6ba629_4_k_cu_e839a9cc4cuda3std3__45__cpo5beginE:
	.zero		1
	.type		_ZN34_INTERNAL_8e6ba629_4_k_cu_e839a9cc4cuda3std6ranges3__45__cpo5beginE,@object
	.size		_ZN34_INTERNAL_8e6ba629_4_k_cu_e839a9cc4cuda3std6ranges3__45__cpo5beginE,(_ZN34_INTERNAL_8e6ba629_4_k_cu_e839a9cc6thrust24THRUST_300001_SM_1000_NS6deviceE - _ZN34_INTERNAL_8e6ba629_4_k_cu_e839a9cc4cuda3std6ranges3__45__cpo5beginE)
_ZN34_INTERNAL_8e6ba629_4_k_cu_e839a9cc4cuda3std6ranges3__45__cpo5beginE:
	.zero		1
	.type		_ZN34_INTERNAL_8e6ba629_4_k_cu_e839a9cc6thrust24THRUST_300001_SM_1000_NS6deviceE,@object
	.size		_ZN34_INTERNAL_8e6ba629_4_k_cu_e839a9cc6thrust24THRUST_300001_SM_1000_NS6deviceE,(_ZN34_INTERNAL_8e6ba629_4_k_cu_e839a9cc4cuda3std3__47nulloptE - _ZN34_INTERNAL_8e6ba629_4_k_cu_e839a9cc6thrust24THRUST_300001_SM_1000_NS6deviceE)
_ZN34_INTERNAL_8e6ba629_4_k_cu_e839a9cc6thrust24THRUST_300001_SM_1000_NS6deviceE:
	.zero		1
	.type		_ZN34_INTERNAL_8e6ba629_4_k_cu_e839a9cc4cuda3std3__47nulloptE,@object
	.size		_ZN34_INTERNAL_8e6ba629_4_k_cu_e839a9cc4cuda3std3__47nulloptE,(_ZN34_INTERNAL_8e6ba629_4_k_cu_e839a9cc4cuda3std6ranges3__45__cpo8distanceE - _ZN34_INTERNAL_8e6ba629_4_k_cu_e839a9cc4cuda3std3__47nulloptE)
_ZN34_INTERNAL_8e6ba629_4_k_cu_e839a9cc4cuda3std3__47nulloptE:
	.zero		1
	.type		_ZN34_INTERNAL_8e6ba629_4_k_cu_e839a9cc4cuda3std6ranges3__45__cpo8distanceE,@object
	.size		_ZN34_INTERNAL_8e6ba629_4_k_cu_e839a9cc4cuda3std6ranges3__45__cpo8distanceE,(_ZN34_INTERNAL_8e6ba629_4_k_cu_e839a9cc6thrust24THRUST_300001_SM_1000_NS12placeholders2_4E - _ZN34_INTERNAL_8e6ba629_4_k_cu_e839a9cc4cuda3std6ranges3__45__cpo8distanceE)
_ZN34_INTERNAL_8e6ba629_4_k_cu_e839a9cc4cuda3std6ranges3__45__cpo8distanceE:
	.zero		1
	.type		_ZN34_INTERNAL_8e6ba629_4_k_cu_e839a9cc6thrust24THRUST_300001_SM_1000_NS12placeholders2_4E,@object
	.size		_ZN34_INTERNAL_8e6ba629_4_k_cu_e839a9cc6thrust24THRUST_300001_SM_1000_NS12placeholders2_4E,(_ZN34_INTERNAL_8e6ba629_4_k_cu_e839a9cc4cuda3std3__45__cpo6rbeginE - _ZN34_INTERNAL_8e6ba629_4_k_cu_e839a9cc6thrust24THRUST_300001_SM_1000_NS12placeholders2_4E)
_ZN34_INTERNAL_8e6ba629_4_k_cu_e839a9cc6thrust24THRUST_300001_SM_1000_NS12placeholders2_4E:
	.zero		1
	.type		_ZN34_INTERNAL_8e6ba629_4_k_cu_e839a9cc4cuda3std3__45__cpo6rbeginE,@object
	.size		_ZN34_INTERNAL_8e6ba629_4_k_cu_e839a9cc4cuda3std3__45__cpo6rbeginE,(_ZN34_INTERNAL_8e6ba629_4_k_cu_e839a9cc4cuda3std6ranges3__45__cpo7advanceE - _ZN34_INTERNAL_8e6ba629_4_k_cu_e839a9cc4cuda3std3__45__cpo6rbeginE)
_ZN34_INTERNAL_8e6ba629_4_k_cu_e839a9cc4cuda3std3__45__cpo6rbeginE:
	.zero		1
	.type		_ZN34_INTERNAL_8e6ba629_4_k_cu_e839a9cc4cuda3std6ranges3__45__cpo7advanceE,@object
	.size		_ZN34_INTERNAL_8e6ba629_4_k_cu_e839a9cc4cuda3std6ranges3__45__cpo7advanceE,(_ZN34_INTERNAL_8e6ba629_4_k_cu_e839a9cc6thrust24THRUST_300001_SM_1000_NS12placeholders3_10E - _ZN34_INTERNAL_8e6ba629_4_k_cu_e839a9cc4cuda3std6ranges3__45__cpo7advanceE)
_ZN34_INTERNAL_8e6ba629_4_k_cu_e839a9cc4cuda3std6ranges3__45__cpo7advanceE:
	.zero		1
	.type		_ZN34_INTERNAL_8e6ba629_4_k_cu_e839a9cc6thrust24THRUST_300001_SM_1000_NS12placeholders3_10E,@object
	.size		_ZN34_INTERNAL_8e6ba629_4_k_cu_e839a9cc6thrust24THRUST_300001_SM_1000_NS12placeholders3_10E,(_ZN34_INTERNAL_8e6ba629_4_k_cu_e839a9cc4cuda3std3__48in_placeE - _ZN34_INTERNAL_8e6ba629_4_k_cu_e839a9cc6thrust24THRUST_300001_SM_1000_NS12placeholders3_10E)
_ZN34_INTERNAL_8e6ba629_4_k_cu_e839a9cc6thrust24THRUST_300001_SM_1000_NS12placeholders3_10E:
	.zero		1
	.type		_ZN34_INTERNAL_8e6ba629_4_k_cu_e839a9cc4cuda3std3__48in_placeE,@object
	.size		_ZN34_INTERNAL_8e6ba629_4_k_cu_e839a9cc4cuda3std3__48in_placeE,(_ZN34_INTERNAL_8e6ba629_4_k_cu_e839a9cc4cuda3std6ranges3__45__cpo4sizeE - _ZN34_INTERNAL_8e6ba629_4_k_cu_e839a9cc4cuda3std3__48in_placeE)
_ZN34_INTERNAL_8e6ba629_4_k_cu_e839a9cc4cuda3std3__48in_placeE:
	.zero		1
	.type		_ZN34_INTERNAL_8e6ba629_4_k_cu_e839a9cc4cuda3std6ranges3__45__cpo4sizeE,@object
	.size		_ZN34_INTERNAL_8e6ba629_4_k_cu_e839a9cc4cuda3std6ranges3__45__cpo4sizeE,(_ZN34_INTERNAL_8e6ba629_4_k_cu_e839a9cc6thrust24THRUST_300001_SM_1000_NS12placeholders2_2E - _ZN34_INTERNAL_8e6ba629_4_k_cu_e839a9cc4cuda3std6ranges3__45__cpo4sizeE)
_ZN34_INTERNAL_8e6ba629_4_k_cu_e839a9cc4cuda3std6ranges3__45__cpo4sizeE:
	.zero		1
	.type		_ZN34_INTERNAL_8e6ba629_4_k_cu_e839a9cc6thrust24THRUST_300001_SM_1000_NS12placeholders2_2E,@object
	.size		_ZN34_INTERNAL_8e6ba629_4_k_cu_e839a9cc6thrust24THRUST_300001_SM_1000_NS12placeholders2_2E,(_ZN34_INTERNAL_8e6ba629_4_k_cu_e839a9cc4cuda3std3__45__cpo6cbeginE - _ZN34_INTERNAL_8e6ba629_4_k_cu_e839a9cc6thrust24THRUST_300001_SM_1000_NS12placeholders2_2E)
_ZN34_INTERNAL_8e6ba629_4_k_cu_e839a9cc6thrust24THRUST_300001_SM_1000_NS12placeholders2_2E:
	.zero		1
	.type		_ZN34_INTERNAL_8e6ba629_4_k_cu_e839a9cc4cuda3std3__45__cpo6cbeginE,@object
	.size		_ZN34_INTERNAL_8e6ba629_4_k_cu_e839a9cc4cuda3std3__45__cpo6cbeginE,(_ZN34_INTERNAL_8e6ba629_4_k_cu_e839a9cc4cuda3std6ranges3__45__cpo6cbeginE - _ZN34_INTERNAL_8e6ba629_4_k_cu_e839a9cc4cuda3std3__45__cpo6cbeginE)
_ZN34_INTERNAL_8e6ba629_4_k_cu_e839a9cc4cuda3std3__45__cpo6cbeginE:
	.zero		1
	.type		_ZN34_INTERNAL_8e6ba629_4_k_cu_e839a9cc4cuda3std6ranges3__45__cpo6cbeginE,@object
	.size		_ZN34_INTERNAL_8e6ba629_4_k_cu_e839a9cc4cuda3std6ranges3__45__cpo6cbeginE,(_ZN34_INTERNAL_8e6ba629_4_k_cu_e839a9cc6thrust24THRUST_300001_SM_1000_NS12placeholders2_6E - _ZN34_INTERNAL_8e6ba629_4_k_cu_e839a9cc4cuda3std6ranges3__45__cpo6cbeginE)
_ZN34_INTERNAL_8e6ba629_4_k_cu_e839a9cc4cuda3std6ranges3__45__cpo6cbeginE:
	.zero		1
	.type		_ZN34_INTERNAL_8e6ba629_4_k_cu_e839a9cc6thrust24THRUST_300001_SM_1000_NS12placeholders2_6E,@object
	.size		_ZN34_INTERNAL_8e6ba629_4_k_cu_e839a9cc6thrust24THRUST_300001_SM_1000_NS12placeholders2_6E,(_ZN34_INTERNAL_8e6ba629_4_k_cu_e839a9cc4cuda3std3__45__cpo7crbeginE - _ZN34_INTERNAL_8e6ba629_4_k_cu_e839a9cc6thrust24THRUST_300001_SM_1000_NS12placeholders2_6E)
_ZN34_INTERNAL_8e6ba629_4_k_cu_e839a9cc6thrust24THRUST_300001_SM_1000_NS12placeholders2_6E:
	.zero		1
	.type		_ZN34_INTERNAL_8e6ba629_4_k_cu_e839a9cc4cuda3std3__45__cpo7crbeginE,@object
	.size		_ZN34_INTERNAL_8e6ba629_4_k_cu_e839a9cc4cuda3std3__45__cpo7crbeginE,(_ZN34_INTERNAL_8e6ba629_4_k_cu_e839a9cc4cuda3std6ranges3__45__cpo4nextE - _ZN34_INTERNAL_8e6ba629_4_k_cu_e839a9cc4cuda3std3__45__cpo7crbeginE)
_ZN34_INTERNAL_8e6ba629_4_k_cu_e839a9cc4cuda3std3__45__cpo7crbeginE:
	.zero		1
	.type		_ZN34_INTERNAL_8e6ba629_4_k_cu_e839a9cc4cuda3std6ranges3__45__cpo4nextE,@object
	.size		_ZN34_INTERNAL_8e6ba629_4_k_cu_e839a9cc4cuda3std6ranges3__45__cpo4nextE,(_ZN34_INTERNAL_8e6ba629_4_k_cu_e839a9cc4cuda3std6ranges3__45__cpo4swapE - _ZN34_INTERNAL_8e6ba629_4_k_cu_e839a9cc4cuda3std6ranges3__45__cpo4nextE)
_ZN34_INTERNAL_8e6ba629_4_k_cu_e839a9cc4cuda3std6ranges3__45__cpo4nextE:
	.zero		1
	.type		_ZN34_INTERNAL_8e6ba629_4_k_cu_e839a9cc4cuda3std6ranges3__45__cpo4swapE,@object
	.size		_ZN34_INTERNAL_8e6ba629_4_k_cu_e839a9cc4cuda3std6ranges3__45__cpo4swapE,(_ZN34_INTERNAL_8e6ba629_4_k_cu_e839a9cc6thrust24THRUST_300001_SM_1000_NS8cuda_cub10par_nosyncE - _ZN34_INTERNAL_8e6ba629_4_k_cu_e839a9cc4cuda3std6ranges3__45__cpo4swapE)
_ZN34_INTERNAL_8e6ba629_4_k_cu_e839a9cc4cuda3std6ranges3__45__cpo4swapE:
	.zero		1
	.type		_ZN34_INTERNAL_8e6ba629_4_k_cu_e839a9cc6thrust24THRUST_300001_SM_1000_NS8cuda_cub10par_nosyncE,@object
	.size		_ZN34_INTERNAL_8e6ba629_4_k_cu_e839a9cc6thrust24THRUST_300001_SM_1000_NS8cuda_cub10par_nosyncE,(_ZN34_INTERNAL_8e6ba629_4_k_cu_e839a9cc6thrust24THRUST_300001_SM_1000_NS3seqE - _ZN34_INTERNAL_8e6ba629_4_k_cu_e839a9cc6thrust24THRUST_300001_SM_1000_NS8cuda_cub10par_nosyncE)
_ZN34_INTERNAL_8e6ba629_4_k_cu_e839a9cc6thrust24THRUST_300001_SM_1000_NS8cuda_cub10par_nosyncE:
	.zero		1
	.type		_ZN34_INTERNAL_8e6ba629_4_k_cu_e839a9cc6thrust24THRUST_300001_SM_1000_NS3seqE,@object
	.size		_ZN34_INTERNAL_8e6ba629_4_k_cu_e839a9cc6thrust24THRUST_300001_SM_1000_NS3seqE,(_ZN34_INTERNAL_8e6ba629_4_k_cu_e839a9cc4cuda3std3__420unreachable_sentinelE - _ZN34_INTERNAL_8e6ba629_4_k_cu_e839a9cc6thrust24THRUST_300001_SM_1000_NS3seqE)
_ZN34_INTERNAL_8e6ba629_4_k_cu_e839a9cc6thrust24THRUST_300001_SM_1000_NS3seqE:
	.zero		1
	.type		_ZN34_INTERNAL_8e6ba629_4_k_cu_e839a9cc4cuda3std3__420unreachable_sentinelE,@object
	.size		_ZN34_INTERNAL_8e6ba629_4_k_cu_e839a9cc4cuda3std3__420unreachable_sentinelE,(_ZN34_INTERNAL_8e6ba629_4_k_cu_e839a9cc4cuda3std6ranges3__45__cpo5ssizeE - _ZN34_INTERNAL_8e6ba629_4_k_cu_e839a9cc4cuda3std3__420unreachable_sentinelE)
_ZN34_INTERNAL_8e6ba629_4_k_cu_e839a9cc4cuda3std3__420unreachable_sentinelE:
	.zero		1
	.type		_ZN34_INTERNAL_8e6ba629_4_k_cu_e839a9cc4cuda3std6ranges3__45__cpo5ssizeE,@object
	.size		_ZN34_INTERNAL_8e6ba629_4_k_cu_e839a9cc4cuda3std6ranges3__45__cpo5ssizeE,(_ZN34_INTERNAL_8e6ba629_4_k_cu_e839a9cc6thrust24THRUST_300001_SM_1000_NS12placeholders2_3E - _ZN34_INTERNAL_8e6ba629_4_k_cu_e839a9cc4cuda3std6ranges3__45__cpo5ssizeE)
_ZN34_INTERNAL_8e6ba629_4_k_cu_e839a9cc4cuda3std6ranges3__45__cpo5ssizeE:
	.zero		1
	.type		_ZN34_INTERNAL_8e6ba629_4_k_cu_e839a9cc6thrust24THRUST_300001_SM_1000_NS12placeholders2_3E,@object
	.size		_ZN34_INTERNAL_8e6ba629_4_k_cu_e839a9cc6thrust24THRUST_300001_SM_1000_NS12placeholders2_3E,(_ZN34_INTERNAL_8e6ba629_4_k_cu_e839a9cc4cuda3std3__45__cpo4cendE - _ZN34_INTERNAL_8e6ba629_4_k_cu_e839a9cc6thrust24THRUST_300001_SM_1000_NS12placeholders2_3E)
_ZN34_INTERNAL_8e6ba629_4_k_cu_e839a9cc6thrust24THRUST_300001_SM_1000_NS12placeholders2_3E:
	.zero		1
	.type		_ZN34_INTERNAL_8e6ba629_4_k_cu_e839a9cc4cuda3std3__45__cpo4cendE,@object
	.size		_ZN34_INTERNAL_8e6ba629_4_k_cu_e839a9cc4cuda3std3__45__cpo4cendE,(_ZN34_INTERNAL_8e6ba629_4_k_cu_e839a9cc4cuda3std6ranges3__45__cpo4cendE - _ZN34_INTERNAL_8e6ba629_4_k_cu_e839a9cc4cuda3std3__45__cpo4cendE)
_ZN34_INTERNAL_8e6ba629_4_k_cu_e839a9cc4cuda3std3__45__cpo4cendE:
	.zero		1
	.type		_ZN34_INTERNAL_8e6ba629_4_k_cu_e839a9cc4cuda3std6ranges3__45__cpo4cendE,@object
	.size		_ZN34_INTERNAL_8e6ba629_4_k_cu_e839a9cc4cuda3std6ranges3__45__cpo4cendE,(_ZN34_INTERNAL_8e6ba629_4_k_cu_e839a9cc6thrust24THRUST_300001_SM_1000_NS12placeholders2_7E - _ZN34_INTERNAL_8e6ba629_4_k_cu_e839a9cc4cuda3std6ranges3__45__cpo4cendE)
_ZN34_INTERNAL_8e6ba629_4_k_cu_e839a9cc4cuda3std6ranges3__45__cpo4cendE:
	.zero		1
	.type		_ZN34_INTERNAL_8e6ba629_4_k_cu_e839a9cc6thrust24THRUST_300001_SM_1000_NS12placeholders2_7E,@object
	.size		_ZN34_INTERNAL_8e6ba629_4_k_cu_e839a9cc6thrust24THRUST_300001_SM_1000_NS12placeholders2_7E,(_ZN34_INTERNAL_8e6ba629_4_k_cu_e839a9cc4cuda3std3__45__cpo5crendE - _ZN34_INTERNAL_8e6ba629_4_k_cu_e839a9cc6thrust24THRUST_300001_SM_1000_NS12placeholders2_7E)
_ZN34_INTERNAL_8e6ba629_4_k_cu_e839a9cc6thrust24THRUST_300001_SM_1000_NS12placeholders2_7E:
	.zero		1
	.type		_ZN34_INTERNAL_8e6ba629_4_k_cu_e839a9cc4cuda3std3__45__cpo5crendE,@object
	.size		_ZN34_INTERNAL_8e6ba629_4_k_cu_e839a9cc4cuda3std3__45__cpo5crendE,(_ZN34_INTERNAL_8e6ba629_4_k_cu_e839a9cc4cuda3std6ranges3__45__cpo4prevE - _ZN34_INTERNAL_8e6ba629_4_k_cu_e839a9cc4cuda3std3__45__cpo5crendE)
_ZN34_INTERNAL_8e6ba629_4_k_cu_e839a9cc4cuda3std3__45__cpo5crendE:
	.zero		1
	.type		_ZN34_INTERNAL_8e6ba629_4_k_cu_e839a9cc4cuda3std6ranges3__45__cpo4prevE,@object
	.size		_ZN34_INTERNAL_8e6ba629_4_k_cu_e839a9cc4cuda3std6ranges3__45__cpo4prevE,(_ZN34_INTERNAL_8e6ba629_4_k_cu_e839a9cc4cuda3std6ranges3__45__cpo9iter_moveE - _ZN34_INTERNAL_8e6ba629_4_k_cu_e839a9cc4cuda3std6ranges3__45__cpo4prevE)
_ZN34_INTERNAL_8e6ba629_4_k_cu_e839a9cc4cuda3std6ranges3__45__cpo4prevE:
	.zero		1
	.type		_ZN34_INTERNAL_8e6ba629_4_k_cu_e839a9cc4cuda3std6ranges3__45__cpo9iter_moveE,@object
	.size		_ZN34_INTERNAL_8e6ba629_4_k_cu_e839a9cc4cuda3std6ranges3__45__cpo9iter_moveE,(_ZN34_INTERNAL_8e6ba629_4_k_cu_e839a9cc6thrust24THRUST_300001_SM_1000_NS6system6detail10sequential3seqE - _ZN34_INTERNAL_8e6ba629_4_k_cu_e839a9cc4cuda3std6ranges3__45__cpo9iter_moveE)
_ZN34_INTERNAL_8e6ba629_4_k_cu_e839a9cc4cuda3std6ranges3__45__cpo9iter_moveE:
	.zero		1
	.type		_ZN34_INTERNAL_8e6ba629_4_k_cu_e839a9cc6thrust24THRUST_300001_SM_1000_NS6system6detail10sequential3seqE,@object
	.size		_ZN34_INTERNAL_8e6ba629_4_k_cu_e839a9cc6thrust24THRUST_300001_SM_1000_NS6system6detail10sequential3seqE,(_ZN34_INTERNAL_8e6ba629_4_k_cu_e839a9cc6thrust24THRUST_300001_SM_1000_NS12placeholders2_9E - _ZN34_INTERNAL_8e6ba629_4_k_cu_e839a9cc6thrust24THRUST_300001_SM_1000_NS6system6detail10sequential3seqE)
_ZN34_INTERNAL_8e6ba629_4_k_cu_e839a9cc6thrust24THRUST_300001_SM_1000_NS6system6detail10sequential3seqE:
	.zero		1
	.type		_ZN34_INTERNAL_8e6ba629_4_k_cu_e839a9cc6thrust24THRUST_300001_SM_1000_NS12placeholders2_9E,@object
	.size		_ZN34_INTERNAL_8e6ba629_4_k_cu_e839a9cc6thrust24THRUST_300001_SM_1000_NS12placeholders2_9E,(_ZN34_INTERNAL_8e6ba629_4_k_cu_e839a9cc4cuda3std3__419piecewise_constructE - _ZN34_INTERNAL_8e6ba629_4_k_cu_e839a9cc6thrust24THRUST_300001_SM_1000_NS12placeholders2_9E)
_ZN34_INTERNAL_8e6ba629_4_k_cu_e839a9cc6thrust24THRUST_300001_SM_1000_NS12placeholders2_9E:
	.zero		1
	.type		_ZN34_INTERNAL_8e6ba629_4_k_cu_e839a9cc4cuda3std3__419piecewise_constructE,@object
	.size		_ZN34_INTERNAL_8e6ba629_4_k_cu_e839a9cc4cuda3std3__419piecewise_constructE,(_ZN34_INTERNAL_8e6ba629_4_k_cu_e839a9cc4cuda3std6ranges3__45__cpo5cdataE - _ZN34_INTERNAL_8e6ba629_4_k_cu_e839a9cc4cuda3std3__419piecewise_constructE)
_ZN34_INTERNAL_8e6ba629_4_k_cu_e839a9cc4cuda3std3__419piecewise_constructE:
	.zero		1
	.type		_ZN34_INTERNAL_8e6ba629_4_k_cu_e839a9cc4cuda3std6ranges3__45__cpo5cdataE,@object
	.size		_ZN34_INTERNAL_8e6ba629_4_k_cu_e839a9cc4cuda3std6ranges3__45__cpo5cdataE,(_ZN34_INTERNAL_8e6ba629_4_k_cu_e839a9cc6thrust24THRUST_300001_SM_1000_NS12placeholders2_1E - _ZN34_INTERNAL_8e6ba629_4_k_cu_e839a9cc4cuda3std6ranges3__45__cpo5cdataE)
_ZN34_INTERNAL_8e6ba629_4_k_cu_e839a9cc4cuda3std6ranges3__45__cpo5cdataE:
	.zero		1
	.type		_ZN34_INTERNAL_8e6ba629_4_k_cu_e839a9cc6thrust24THRUST_300001_SM_1000_NS12placeholders2_1E,@object
	.size		_ZN34_INTERNAL_8e6ba629_4_k_cu_e839a9cc6thrust24THRUST_300001_SM_1000_NS12placeholders2_1E,(_ZN34_INTERNAL_8e6ba629_4_k_cu_e839a9cc4cuda3std3__45__cpo3endE - _ZN34_INTERNAL_8e6ba629_4_k_cu_e839a9cc6thrust24THRUST_300001_SM_1000_NS12placeholders2_1E)
_ZN34_INTERNAL_8e6ba629_4_k_cu_e839a9cc6thrust24THRUST_300001_SM_1000_NS12placeholders2_1E:
	.zero		1
	.type		_ZN34_INTERNAL_8e6ba629_4_k_cu_e839a9cc4cuda3std3__45__cpo3endE,@object
	.size		_ZN34_INTERNAL_8e6ba629_4_k_cu_e839a9cc4cuda3std3__45__cpo3endE,(_ZN34_INTERNAL_8e6ba629_4_k_cu_e839a9cc4cuda3std6ranges3__45__cpo3endE - _ZN34_INTERNAL_8e6ba629_4_k_cu_e839a9cc4cuda3std3__45__cpo3endE)
_ZN34_INTERNAL_8e6ba629_4_k_cu_e839a9cc4cuda3std3__45__cpo3endE:
	.zero		1
	.type		_ZN34_INTERNAL_8e6ba629_4_k_cu_e839a9cc4cuda3std6ranges3__45__cpo3endE,@object
	.size		_ZN34_INTERNAL_8e6ba629_4_k_cu_e839a9cc4cuda3std6ranges3__45__cpo3endE,(_ZN34_INTERNAL_8e6ba629_4_k_cu_e839a9cc6thrust24THRUST_300001_SM_1000_NS12placeholders2_5E - _ZN34_INTERNAL_8e6ba629_4_k_cu_e839a9cc4cuda3std6ranges3__45__cpo3endE)
_ZN34_INTERNAL_8e6ba629_4_k_cu_e839a9cc4cuda3std6ranges3__45__cpo3endE:
	.zero		1
	.type		_ZN34_INTERNAL_8e6ba629_4_k_cu_e839a9cc6thrust24THRUST_300001_SM_1000_NS12placeholders2_5E,@object
	.size		_ZN34_INTERNAL_8e6ba629_4_k_cu_e839a9cc6thrust24THRUST_300001_SM_1000_NS12placeholders2_5E,(_ZN34_INTERNAL_8e6ba629_4_k_cu_e839a9cc4cuda3std3__45__cpo4rendE - _ZN34_INTERNAL_8e6ba629_4_k_cu_e839a9cc6thrust24THRUST_300001_SM_1000_NS12placeholders2_5E)
_ZN34_INTERNAL_8e6ba629_4_k_cu_e839a9cc6thrust24THRUST_300001_SM_1000_NS12placeholders2_5E:
	.zero		1
	.type		_ZN34_INTERNAL_8e6ba629_4_k_cu_e839a9cc4cuda3std3__45__cpo4rendE,@object
	.size		_ZN34_INTERNAL_8e6ba629_4_k_cu_e839a9cc4cuda3std3__45__cpo4rendE,(_ZN34_INTERNAL_8e6ba629_4_k_cu_e839a9cc4cuda3std6ranges3__45__cpo9iter_swapE - _ZN34_INTERNAL_8e6ba629_4_k_cu_e839a9cc4cuda3std3__45__cpo4rendE)
_ZN34_INTERNAL_8e6ba629_4_k_cu_e839a9cc4cuda3std3__45__cpo4rendE:
	.zero		1
	.type		_ZN34_INTERNAL_8e6ba629_4_k_cu_e839a9cc4cuda3std6ranges3__45__cpo9iter_swapE,@object
	.size		_ZN34_INTERNAL_8e6ba629_4_k_cu_e839a9cc4cuda3std6ranges3__45__cpo9iter_swapE,(_ZN34_INTERNAL_8e6ba629_4_k_cu_e839a9cc4cuda3std3__48unexpectE - _ZN34_INTERNAL_8e6ba629_4_k_cu_e839a9cc4cuda3std6ranges3__45__cpo9iter_swapE)
_ZN34_INTERNAL_8e6ba629_4_k_cu_e839a9cc4cuda3std6ranges3__45__cpo9iter_swapE:
	.zero		1
	.type		_ZN34_INTERNAL_8e6ba629_4_k_cu_e839a9cc4cuda3std3__48unexpectE,@object
	.size		_ZN34_INTERNAL_8e6ba629_4_k_cu_e839a9cc4cuda3std3__48unexpectE,(_ZN34_INTERNAL_8e6ba629_4_k_cu_e839a9cc6thrust24THRUST_300001_SM_1000_NS8cuda_cub3parE - _ZN34_INTERNAL_8e6ba629_4_k_cu_e839a9cc4cuda3std3__48unexpectE)
_ZN34_INTERNAL_8e6ba629_4_k_cu_e839a9cc4cuda3std3__48unexpectE:
	.zero		1
	.type		_ZN34_INTERNAL_8e6ba629_4_k_cu_e839a9cc6thrust24THRUST_300001_SM_1000_NS8cuda_cub3parE,@object
	.size		_ZN34_INTERNAL_8e6ba629_4_k_cu_e839a9cc6thrust24THRUST_300001_SM_1000_NS8cuda_cub3parE,(.L_29 - _ZN34_INTERNAL_8e6ba629_4_k_cu_e839a9cc6thrust24THRUST_300001_SM_1000_NS8cuda_cub3parE)
_ZN34_INTERNAL_8e6ba629_4_k_cu_e839a9cc6thrust24THRUST_300001_SM_1000_NS8cuda_cub3parE:
	.zero		1
.L_29:


//--------------------- .nv.shared._ZN3cub18CUB_300001_SM_10006detail10radix_sort33DeviceRadixSortExclusiveSumKernelINS1_5radix10policy_hubIjNS0_8NullTypeEyE10Policy1000EyEEvPT0_ --------------------------
	.section	.nv.shared._ZN3cub18CUB_300001_SM_10006detail10radix_sort33DeviceRadixSortExclusiveSumKernelINS1_5radix10policy_hubIjNS0_8NullTypeEyE10Policy1000EyEEvPT0_,"aw",@nobits
	.sectionflags	@""
	.align	16
.nv.shared._ZN3cub18CUB_300001_SM_10006detail10radix_sort33DeviceRadixSortExclusiveSumKernelINS1_5radix10policy_hubIjNS0_8NullTypeEyE10Policy1000EyEEvPT0_:
	.zero		3360


//--------------------- .nv.shared._ZN3cub18CUB_300001_SM_10006detail10radix_sort30DeviceRadixSortHistogramKernelINS1_5radix10policy_hubIjNS0_8NullTypeEyE10Policy1000ELNS0_9SortOrderE0EjyNS1_21identity_decomposer_tEEEvPT2_PKT1_SB_iiT3_ --------------------------
	.section	.nv.shared._ZN3cub18CUB_300001_SM_10006detail10radix_sort30DeviceRadixSortHistogramKernelINS1_5radix10policy_hubIjNS0_8NullTypeEyE10Policy1000ELNS0_9SortOrderE0EjyNS1_21identity_decomposer_tEEEvPT2_PKT1_SB_iiT3_,"aw",@nobits
	.sectionflags	@""
	.align	16
.nv.shared._ZN3cub18CUB_300001_SM_10006detail10radix_sort30DeviceRadixSortHistogramKernelINS1_5radix10policy_hubIjNS0_8NullTypeEyE10Policy1000ELNS0_9SortOrderE0EjyNS1_21identity_decomposer_tEEEvPT2_PKT1_SB_iiT3_:
	.zero		5120


//--------------------- .nv.shared._ZN3cub18CUB_300001_SM_10006detail10radix_sort31DeviceRadixSortSingleTileKernelINS1_5radix10policy_hubIjNS0_8NullTypeEyE10Policy1000ELNS0_9SortOrderE0EjS6_yNS1_21identity_decomposer_tEEEvPKT1_PSB_PKT2_PSF_T3_iiT4_ --------------------------
	.section	.nv.shared._ZN3cub18CUB_300001_SM_10006detail10radix_sort31DeviceRadixSortSingleTileKernelINS1_5radix10policy_hubIjNS0_8NullTypeEyE10Policy1000ELNS0_9SortOrderE0EjS6_yNS1_21identity_decomposer_tEEEvPKT1_PSB_PKT2_PSF_T3_iiT4_,"aw",@nobits
	.sectionflags	@""
	.align	16
.nv.shared._ZN3cub18CUB_300001_SM_10006detail10radix_sort31DeviceRadixSortSingleTileKernelINS1_5radix10policy_hubIjNS0_8NullTypeEyE10Policy1000ELNS0_9SortOrderE0EjS6_yNS1_21identity_decomposer_tEEEvPKT1_PSB_PKT2_PSF_T3_iiT4_:
	.zero		34880


//--------------------- .nv.shared._ZN3cub18CUB_300001_SM_10006detail11EmptyKernelIvEEvv --------------------------
	.section	.nv.shared._ZN3cub18CUB_300001_SM_10006detail11EmptyKernelIvEEvv,"aw",@nobits
	.sectionflags	@""
	.align	16
	.zero		1024


//--------------------- .nv.shared._Z10addSumScanPiiS_ --------------------------
	.section	.nv.shared._Z10addSumScanPiiS_,"aw",@nobits
	.sectionflags	@""
	.align	16
	.zero		1024


//--------------------- .nv.shared._Z13radixSort1bitPjiS_iii --------------------------
	.section	.nv.shared._Z13radixSort1bitPjiS_iii,"aw",@nobits
	.sectionflags	@""
	.align	16
	.zero		1024


//--------------------- .nv.shared._Z13scanBlkKernelPiiS_S_ --------------------------
	.section	.nv.shared._Z13scanBlkKernelPiiS_S_,"aw",@nobits
	.sectionflags	@""
	.align	16
	.zero		1024


//--------------------- .nv.shared._Z16computeLocalHistPjiPiii --------------------------
	.section	.nv.shared._Z16computeLocalHistPjiPiii,"aw",@nobits
	.sectionflags	@""
	.align	16
	.zero		1024


//--------------------- .nv.constant0._ZN3cub18CUB_300001_SM_10006detail10radix_sort29DeviceRadixSortOnesweepKernelINS1_5radix10policy_hubIjNS0_8NullTypeEyE10Policy1000ELNS0_9SortOrderE0EjS6_yiiNS1_21identity_decomposer_tEEEvPT5_SC_PT3_PKSD_PT1_PKSH_PT2_PKSL_T4_iiT6_ --------------------------
	.section	.nv.constant0._ZN3cub18CUB_300001_SM_10006detail10radix_sort29DeviceRadixSortOnesweepKernelINS1_5radix10policy_hubIjNS0_8NullTypeEyE10Policy1000ELNS0_9SortOrderE0EjS6_yiiNS1_21identity_decomposer_tEEEvPT5_SC_PT3_PKSD_PT1_PKSH_PT2_PKSL_T4_iiT6_,"a",@progbits
	.sectionflags	@""
	.align	4
.nv.constant0._ZN3cub18CUB_300001_SM_10006detail10radix_sort29DeviceRadixSortOnesweepKernelINS1_5radix10policy_hubIjNS0_8NullTypeEyE10Policy1000ELNS0_9SortOrderE0EjS6_yiiNS1_21identity_decomposer_tEEEvPT5_SC_PT3_PKSD_PT1_PKSH_PT2_PKSL_T4_iiT6_:
	.zero		973


//--------------------- .nv.constant0._ZN3cub18CUB_300001_SM_10006detail10radix_sort33DeviceRadixSortExclusiveSumKernelINS1_5radix10policy_hubIjNS0_8NullTypeEyE10Policy1000EyEEvPT0_ --------------------------
	.section	.nv.constant0._ZN3cub18CUB_300001_SM_10006detail10radix_sort33DeviceRadixSortExclusiveSumKernelINS1_5radix10policy_hubIjNS0_8NullTypeEyE10Policy1000EyEEvPT0_,"a",@progbits
	.sectionflags	@""
	.align	4
.nv.constant0._ZN3cub18CUB_300001_SM_10006detail10radix_sort33DeviceRadixSortExclusiveSumKernelINS1_5radix10policy_hubIjNS0_8NullTypeEyE10Policy1000EyEEvPT0_:
	.zero		904


//--------------------- .nv.constant0._ZN3cub18CUB_300001_SM_10006detail10radix_sort30DeviceRadixSortHistogramKernelINS1_5radix10policy_hubIjNS0_8NullTypeEyE10Policy1000ELNS0_9SortOrderE0EjyNS1_21identity_decomposer_tEEEvPT2_PKT1_SB_iiT3_ --------------------------
	.section	.nv.constant0._ZN3cub18CUB_300001_SM_10006detail10radix_sort30DeviceRadixSortHistogramKernelINS1_5radix10policy_hubIjNS0_8NullTypeEyE10Policy1000ELNS0_9SortOrderE0EjyNS1_21identity_decomposer_tEEEvPT2_PKT1_SB_iiT3_,"a",@progbits
	.sectionflags	@""
	.align	4
.nv.constant0._ZN3cub18CUB_300001_SM_10006detail10radix_sort30DeviceRadixSortHistogramKernelINS1_5radix10policy_hubIjNS0_8NullTypeEyE10Policy1000ELNS0_9SortOrderE0EjyNS1_21identity_decomposer_tEEEvPT2_PKT1_SB_iiT3_:
	.zero		929


//--------------------- .nv.constant0._ZN3cub18CUB_300001_SM_10006detail10radix_sort31DeviceRadixSortSingleTileKernelINS1_5radix10policy_hubIjNS0_8NullTypeEyE10Policy1000ELNS0_9SortOrderE0EjS6_yNS1_21identity_decomposer_tEEEvPKT1_PSB_PKT2_PSF_T3_iiT4_ --------------------------
	.section	.nv.constant0._ZN3cub18CUB_300001_SM_10006detail10radix_sort31DeviceRadixSortSingleTileKernelINS1_5radix10policy_hubIjNS0_8NullTypeEyE10Policy1000ELNS0_9SortOrderE0EjS6_yNS1_21identity_decomposer_tEEEvPKT1_PSB_PKT2_PSF_T3_iiT4_,"a",@progbits
	.sectionflags	@""
	.align	4
.nv.constant0._ZN3cub18CUB_300001_SM_10006detail10radix_sort31DeviceRadixSortSingleTileKernelINS1_5radix10policy_hubIjNS0_8NullTypeEyE10Policy1000ELNS0_9SortOrderE0EjS6_yNS1_21identity_decomposer_tEEEvPKT1_PSB_PKT2_PSF_T3_iiT4_:
	.zero		945


//--------------------- .nv.constant0._ZN3cub18CUB_300001_SM_10006detail11EmptyKernelIvEEvv --------------------------
	.section	.nv.constant0._ZN3cub18CUB_300001_SM_10006detail11EmptyKernelIvEEvv,"a",@progbits
	.sectionflags	@""
	.align	4
.nv.constant0._ZN3cub18CUB_300001_SM_10006detail11EmptyKernelIvEEvv:
	.zero		896


//--------------------- .nv.constant0._Z10addSumScanPiiS_ --------------------------
	.section	.nv.constant0._Z10addSumScanPiiS_,"a",@progbits
	.sectionflags	@""
	.align	4
.nv.constant0._Z10addSumScanPiiS_:
	.zero		920


//--------------------- .nv.constant0._Z13radixSort1bitPjiS_iii --------------------------
	.section	.nv.constant0._Z13radixSort1bitPjiS_iii,"a",@progbits
	.sectionflags	@""
	.align	4
.nv.constant0._Z13radixSort1bitPjiS_iii:
	.zero		932


//--------------------- .nv.constant0._Z13scanBlkKernelPiiS_S_ --------------------------
	.section	.nv.constant0._Z13scanBlkKernelPiiS_S_,"a",@progbits
	.sectionflags	@""
	.align	4
.nv.constant0._Z13scanBlkKernelPiiS_S_:
	.zero		928


//--------------------- .nv.constant0._Z16computeLocalHistPjiPiii --------------------------
	.section	.nv.constant0._Z16computeLocalHistPjiPiii,"a",@progbits
	.sectionflags	@""
	.align	4
.nv.constant0._Z16computeLocalHistPjiPiii:
	.zero		928


//--------------------- SYMBOLS --------------------------

	.type		.nv.reservedSmem.offset0,@object
	.size		.nv.reservedSmem.offset0,0x4
	.type		.nv.reservedSmem.cap,@object
	.size		.nv.reservedSmem.cap,0x4
